//
// Generated by NVIDIA NVVM Compiler
//
// Compiler Build ID: CL-36424714
// Cuda compilation tools, release 13.0, V13.0.88
// Based on NVVM 20.0.0
//

.version 9.0
.target sm_100
.address_size 64

	// .globl	_Z23createRandomPermutation16geneticAlgorithm
.extern .func  (.param .b64 func_retval0) malloc
(
	.param .b64 malloc_param_0
)
;
.extern .func free
(
	.param .b64 free_param_0
)
;
// islandPopulationChromosome has been demoted
// islandPopulationDistance has been demoted
// warpCrossoverChance has been demoted
// warpMutationChance has been demoted
// _ZZN16geneticAlgorithm4sortEvE4rank has been demoted
.global .align 1 .b8 _ZN34_INTERNAL_5b3f7706_4_k_cu_f21a5aa34cuda3std3__45__cpo5beginE[1];
.global .align 1 .b8 _ZN34_INTERNAL_5b3f7706_4_k_cu_f21a5aa34cuda3std3__45__cpo3endE[1];
.global .align 1 .b8 _ZN34_INTERNAL_5b3f7706_4_k_cu_f21a5aa34cuda3std3__45__cpo6cbeginE[1];
.global .align 1 .b8 _ZN34_INTERNAL_5b3f7706_4_k_cu_f21a5aa34cuda3std3__45__cpo4cendE[1];
.global .align 1 .b8 _ZN34_INTERNAL_5b3f7706_4_k_cu_f21a5aa34cuda3std3__436_GLOBAL__N__5b3f7706_4_k_cu_f21a5aa36ignoreE[1];
.global .align 1 .b8 _ZN34_INTERNAL_5b3f7706_4_k_cu_f21a5aa34cuda3std3__419piecewise_constructE[1];
.global .align 1 .b8 _ZN34_INTERNAL_5b3f7706_4_k_cu_f21a5aa34cuda3std3__48in_placeE[1];
.global .align 1 .b8 _ZN34_INTERNAL_5b3f7706_4_k_cu_f21a5aa34cuda3std6ranges3__45__cpo4swapE[1];
.global .align 1 .b8 _ZN34_INTERNAL_5b3f7706_4_k_cu_f21a5aa34cuda3std6ranges3__45__cpo9iter_moveE[1];

.visible .entry _Z23createRandomPermutation16geneticAlgorithm(
	.param .align 8 .b8 _Z23createRandomPermutation16geneticAlgorithm_param_0[88]
)
{
	.reg .pred 	%p<42>;
	.reg .b32 	%r<333>;
	.reg .b64 	%rd<152>;
	.reg .b64 	%fd<79>;

	ld.param.u64 	%rd4, [_Z23createRandomPermutation16geneticAlgorithm_param_0+64];
	ld.param.u32 	%r1, [_Z23createRandomPermutation16geneticAlgorithm_param_0+4];
	ld.param.u64 	%rd34, [_Z23createRandomPermutation16geneticAlgorithm_param_0+56];
	ld.param.u64 	%rd35, [_Z23createRandomPermutation16geneticAlgorithm_param_0+48];
	ld.param.u64 	%rd36, [_Z23createRandomPermutation16geneticAlgorithm_param_0+40];
	ld.param.u64 	%rd37, [_Z23createRandomPermutation16geneticAlgorithm_param_0+32];
	cvta.to.global.u64 	%rd1, %rd37;
	cvta.to.global.u64 	%rd38, %rd36;
	cvta.to.global.u64 	%rd2, %rd35;
	cvta.to.global.u64 	%rd3, %rd34;
	mul.wide.s32 	%rd39, %r1, 4;
	{ // callseq 0, 0
	.param .b64 param0;
	st.param.b64 	[param0], %rd39;
	.param .b64 retval0;
	call.uni (retval0), 
	malloc, 
	(
	param0
	);
	ld.param.b64 	%rd40, [retval0];
	} // callseq 0
	mov.u32 	%r2, %tid.x;
	mov.u32 	%r71, %ctaid.x;
	mov.u32 	%r72, %ntid.x;
	mad.lo.s32 	%r3, %r71, %r72, %r2;
	mul.lo.s32 	%r4, %r1, %r3;
	mul.wide.u32 	%rd41, %r3, 4;
	add.s64 	%rd42, %rd38, %rd41;
	ld.global.u32 	%r73, [%rd42];
	mul.hi.u32 	%r74, %r73, 3;
	sub.s32 	%r75, %r73, %r74;
	shr.u32 	%r76, %r75, 1;
	add.s32 	%r77, %r76, %r74;
	shr.u32 	%r78, %r77, 30;
	mul.lo.s32 	%r79, %r78, 2147483647;
	sub.s32 	%r80, %r73, %r79;
	max.u32 	%r318, %r80, 1;
	setp.lt.s32 	%p1, %r1, 1;
	@%p1 bra 	$L__BB0_22;
	add.s32 	%r6, %r1, -1;
	and.b32  	%r7, %r1, 15;
	setp.lt.u32 	%p2, %r6, 15;
	mov.b32 	%r309, 0;
	@%p2 bra 	$L__BB0_4;
	and.b32  	%r309, %r1, 2147483632;
	neg.s32 	%r313, %r309;
	add.s64 	%rd146, %rd1, 32;
	add.s64 	%rd145, %rd40, 32;
$L__BB0_3:
	.pragma "nounroll";
	ld.global.u32 	%r82, [%rd146+-32];
	st.u32 	[%rd145+-32], %r82;
	ld.global.u32 	%r83, [%rd146+-28];
	st.u32 	[%rd145+-28], %r83;
	ld.global.u32 	%r84, [%rd146+-24];
	st.u32 	[%rd145+-24], %r84;
	ld.global.u32 	%r85, [%rd146+-20];
	st.u32 	[%rd145+-20], %r85;
	ld.global.u32 	%r86, [%rd146+-16];
	st.u32 	[%rd145+-16], %r86;
	ld.global.u32 	%r87, [%rd146+-12];
	st.u32 	[%rd145+-12], %r87;
	ld.global.u32 	%r88, [%rd146+-8];
	st.u32 	[%rd145+-8], %r88;
	ld.global.u32 	%r89, [%rd146+-4];
	st.u32 	[%rd145+-4], %r89;
	ld.global.u32 	%r90, [%rd146];
	st.u32 	[%rd145], %r90;
	ld.global.u32 	%r91, [%rd146+4];
	st.u32 	[%rd145+4], %r91;
	ld.global.u32 	%r92, [%rd146+8];
	st.u32 	[%rd145+8], %r92;
	ld.global.u32 	%r93, [%rd146+12];
	st.u32 	[%rd145+12], %r93;
	ld.global.u32 	%r94, [%rd146+16];
	st.u32 	[%rd145+16], %r94;
	ld.global.u32 	%r95, [%rd146+20];
	st.u32 	[%rd145+20], %r95;
	ld.global.u32 	%r96, [%rd146+24];
	st.u32 	[%rd145+24], %r96;
	ld.global.u32 	%r97, [%rd146+28];
	st.u32 	[%rd145+28], %r97;
	add.s32 	%r313, %r313, 16;
	add.s64 	%rd146, %rd146, 64;
	add.s64 	%rd145, %rd145, 64;
	setp.eq.s32 	%p3, %r313, 0;
	@%p3 bra 	$L__BB0_4;
	bra.uni 	$L__BB0_3;
$L__BB0_4:
	setp.eq.s32 	%p4, %r7, 0;
	@%p4 bra 	$L__BB0_13;
	and.b32  	%r11, %r1, 7;
	setp.lt.u32 	%p5, %r7, 8;
	@%p5 bra 	$L__BB0_7;
	mul.wide.u32 	%rd43, %r309, 4;
	add.s64 	%rd44, %rd1, %rd43;
	ld.global.u32 	%r98, [%rd44];
	add.s64 	%rd45, %rd40, %rd43;
	st.u32 	[%rd45], %r98;
	ld.global.u32 	%r99, [%rd44+4];
	st.u32 	[%rd45+4], %r99;
	ld.global.u32 	%r100, [%rd44+8];
	st.u32 	[%rd45+8], %r100;
	ld.global.u32 	%r101, [%rd44+12];
	st.u32 	[%rd45+12], %r101;
	ld.global.u32 	%r102, [%rd44+16];
	st.u32 	[%rd45+16], %r102;
	ld.global.u32 	%r103, [%rd44+20];
	st.u32 	[%rd45+20], %r103;
	ld.global.u32 	%r104, [%rd44+24];
	st.u32 	[%rd45+24], %r104;
	ld.global.u32 	%r105, [%rd44+28];
	st.u32 	[%rd45+28], %r105;
	add.s32 	%r309, %r309, 8;
$L__BB0_7:
	setp.eq.s32 	%p6, %r11, 0;
	@%p6 bra 	$L__BB0_13;
	and.b32  	%r14, %r1, 3;
	setp.lt.u32 	%p7, %r11, 4;
	@%p7 bra 	$L__BB0_10;
	mul.wide.u32 	%rd46, %r309, 4;
	add.s64 	%rd47, %rd1, %rd46;
	ld.global.u32 	%r106, [%rd47];
	add.s64 	%rd48, %rd40, %rd46;
	st.u32 	[%rd48], %r106;
	ld.global.u32 	%r107, [%rd47+4];
	st.u32 	[%rd48+4], %r107;
	ld.global.u32 	%r108, [%rd47+8];
	st.u32 	[%rd48+8], %r108;
	ld.global.u32 	%r109, [%rd47+12];
	st.u32 	[%rd48+12], %r109;
	add.s32 	%r309, %r309, 4;
$L__BB0_10:
	setp.eq.s32 	%p8, %r14, 0;
	@%p8 bra 	$L__BB0_13;
	mul.wide.u32 	%rd49, %r309, 4;
	add.s64 	%rd144, %rd40, %rd49;
	add.s64 	%rd143, %rd1, %rd49;
	neg.s32 	%r312, %r14;
$L__BB0_12:
	.pragma "nounroll";
	ld.global.u32 	%r110, [%rd143];
	st.u32 	[%rd144], %r110;
	add.s64 	%rd144, %rd144, 4;
	add.s64 	%rd143, %rd143, 4;
	add.s32 	%r312, %r312, 1;
	setp.ne.s32 	%p9, %r312, 0;
	@%p9 bra 	$L__BB0_12;
$L__BB0_13:
	and.b32  	%r20, %r1, 3;
	setp.lt.u32 	%p10, %r6, 3;
	mov.u32 	%r319, %r1;
	@%p10 bra 	$L__BB0_17;
	add.s32 	%r315, %r1, -2;
	and.b32  	%r111, %r1, 2147483644;
	neg.s32 	%r314, %r111;
$L__BB0_15:
	.pragma "nounroll";
	add.s32 	%r112, %r315, 2;
	add.s32 	%r113, %r315, 1;
	cvt.rn.f64.u32 	%fd14, %r112;
	mul.hi.u32 	%r114, %r318, 110892733;
	sub.s32 	%r115, %r318, %r114;
	shr.u32 	%r116, %r115, 1;
	add.s32 	%r117, %r116, %r114;
	shr.u32 	%r118, %r117, 16;
	mul.lo.s32 	%r119, %r118, 127773;
	sub.s32 	%r120, %r318, %r119;
	mul.lo.s32 	%r121, %r120, 16807;
	mul.lo.s32 	%r122, %r118, 2836;
	setp.lt.u32 	%p11, %r121, %r122;
	xor.b32  	%r123, %r122, 2147483647;
	neg.s32 	%r124, %r122;
	selp.b32 	%r125, %r123, %r124, %p11;
	add.s32 	%r126, %r125, %r121;
	add.s32 	%r127, %r126, -1;
	cvt.rn.f64.u32 	%fd15, %r127;
	div.rn.f64 	%fd16, %fd15, 0d41DFFFFFFF800000;
	fma.rn.f64 	%fd17, %fd16, %fd14, 0d0000000000000000;
	cvt.rzi.s32.f64 	%r128, %fd17;
	mul.wide.s32 	%rd50, %r128, 4;
	add.s64 	%rd51, %rd40, %rd50;
	ld.u32 	%r129, [%rd51];
	mul.wide.u32 	%rd52, %r113, 4;
	add.s64 	%rd53, %rd40, %rd52;
	ld.u32 	%r130, [%rd53];
	st.u32 	[%rd51], %r130;
	st.u32 	[%rd53], %r129;
	add.s32 	%r131, %r315, -2;
	cvt.rn.f64.u32 	%fd18, %r113;
	mul.hi.u32 	%r132, %r126, 110892733;
	sub.s32 	%r133, %r126, %r132;
	shr.u32 	%r134, %r133, 1;
	add.s32 	%r135, %r134, %r132;
	shr.u32 	%r136, %r135, 16;
	mul.lo.s32 	%r137, %r136, 127773;
	sub.s32 	%r138, %r126, %r137;
	mul.lo.s32 	%r139, %r138, 16807;
	mul.lo.s32 	%r140, %r136, 2836;
	setp.lt.u32 	%p12, %r139, %r140;
	xor.b32  	%r141, %r140, 2147483647;
	neg.s32 	%r142, %r140;
	selp.b32 	%r143, %r141, %r142, %p12;
	add.s32 	%r144, %r143, %r139;
	add.s32 	%r145, %r144, -1;
	cvt.rn.f64.u32 	%fd19, %r145;
	div.rn.f64 	%fd20, %fd19, 0d41DFFFFFFF800000;
	fma.rn.f64 	%fd21, %fd20, %fd18, 0d0000000000000000;
	cvt.rzi.s32.f64 	%r146, %fd21;
	mul.wide.s32 	%rd54, %r146, 4;
	add.s64 	%rd55, %rd40, %rd54;
	ld.u32 	%r147, [%rd55];
	mul.wide.u32 	%rd56, %r315, 4;
	add.s64 	%rd57, %rd40, %rd56;
	ld.u32 	%r148, [%rd57];
	st.u32 	[%rd55], %r148;
	st.u32 	[%rd57], %r147;
	add.s32 	%r149, %r315, -1;
	cvt.rn.f64.u32 	%fd22, %r315;
	mul.hi.u32 	%r150, %r144, 110892733;
	sub.s32 	%r151, %r144, %r150;
	shr.u32 	%r152, %r151, 1;
	add.s32 	%r153, %r152, %r150;
	shr.u32 	%r154, %r153, 16;
	mul.lo.s32 	%r155, %r154, 127773;
	sub.s32 	%r156, %r144, %r155;
	mul.lo.s32 	%r157, %r156, 16807;
	mul.lo.s32 	%r158, %r154, 2836;
	setp.lt.u32 	%p13, %r157, %r158;
	xor.b32  	%r159, %r158, 2147483647;
	neg.s32 	%r160, %r158;
	selp.b32 	%r161, %r159, %r160, %p13;
	add.s32 	%r162, %r161, %r157;
	add.s32 	%r163, %r162, -1;
	cvt.rn.f64.u32 	%fd23, %r163;
	div.rn.f64 	%fd24, %fd23, 0d41DFFFFFFF800000;
	fma.rn.f64 	%fd25, %fd24, %fd22, 0d0000000000000000;
	cvt.rzi.s32.f64 	%r164, %fd25;
	mul.wide.s32 	%rd58, %r164, 4;
	add.s64 	%rd59, %rd40, %rd58;
	ld.u32 	%r165, [%rd59];
	mul.wide.u32 	%rd60, %r149, 4;
	add.s64 	%rd61, %rd40, %rd60;
	ld.u32 	%r166, [%rd61];
	st.u32 	[%rd59], %r166;
	st.u32 	[%rd61], %r165;
	cvt.rn.f64.u32 	%fd26, %r149;
	mul.hi.u32 	%r167, %r162, 110892733;
	sub.s32 	%r168, %r162, %r167;
	shr.u32 	%r169, %r168, 1;
	add.s32 	%r170, %r169, %r167;
	shr.u32 	%r171, %r170, 16;
	mul.lo.s32 	%r172, %r171, 127773;
	sub.s32 	%r173, %r162, %r172;
	mul.lo.s32 	%r174, %r173, 16807;
	mul.lo.s32 	%r175, %r171, 2836;
	setp.lt.u32 	%p14, %r174, %r175;
	xor.b32  	%r176, %r175, 2147483647;
	neg.s32 	%r177, %r175;
	selp.b32 	%r178, %r176, %r177, %p14;
	add.s32 	%r318, %r178, %r174;
	add.s32 	%r179, %r318, -1;
	cvt.rn.f64.u32 	%fd27, %r179;
	div.rn.f64 	%fd28, %fd27, 0d41DFFFFFFF800000;
	fma.rn.f64 	%fd29, %fd28, %fd26, 0d0000000000000000;
	cvt.rzi.s32.f64 	%r180, %fd29;
	mul.wide.s32 	%rd62, %r180, 4;
	add.s64 	%rd63, %rd40, %rd62;
	ld.u32 	%r181, [%rd63];
	mul.wide.u32 	%rd64, %r131, 4;
	add.s64 	%rd65, %rd40, %rd64;
	ld.u32 	%r182, [%rd65];
	st.u32 	[%rd63], %r182;
	st.u32 	[%rd65], %r181;
	add.s32 	%r315, %r315, -4;
	add.s32 	%r314, %r314, 4;
	setp.ne.s32 	%p15, %r314, 0;
	@%p15 bra 	$L__BB0_15;
	add.s32 	%r319, %r315, 2;
$L__BB0_17:
	setp.eq.s32 	%p16, %r20, 0;
	@%p16 bra 	$L__BB0_22;
	setp.eq.s32 	%p17, %r20, 1;
	@%p17 bra 	$L__BB0_20;
	add.s32 	%r183, %r319, -1;
	cvt.rn.f64.u32 	%fd30, %r319;
	mul.hi.u32 	%r184, %r318, 110892733;
	sub.s32 	%r185, %r318, %r184;
	shr.u32 	%r186, %r185, 1;
	add.s32 	%r187, %r186, %r184;
	shr.u32 	%r188, %r187, 16;
	mul.lo.s32 	%r189, %r188, 127773;
	sub.s32 	%r190, %r318, %r189;
	mul.lo.s32 	%r191, %r190, 16807;
	mul.lo.s32 	%r192, %r188, 2836;
	setp.lt.u32 	%p18, %r191, %r192;
	xor.b32  	%r193, %r192, 2147483647;
	neg.s32 	%r194, %r192;
	selp.b32 	%r195, %r193, %r194, %p18;
	add.s32 	%r196, %r195, %r191;
	add.s32 	%r197, %r196, -1;
	cvt.rn.f64.u32 	%fd31, %r197;
	div.rn.f64 	%fd32, %fd31, 0d41DFFFFFFF800000;
	fma.rn.f64 	%fd33, %fd32, %fd30, 0d0000000000000000;
	cvt.rzi.s32.f64 	%r198, %fd33;
	mul.wide.s32 	%rd66, %r198, 4;
	add.s64 	%rd67, %rd40, %rd66;
	ld.u32 	%r199, [%rd67];
	mul.wide.u32 	%rd68, %r183, 4;
	add.s64 	%rd69, %rd40, %rd68;
	ld.u32 	%r200, [%rd69];
	st.u32 	[%rd67], %r200;
	st.u32 	[%rd69], %r199;
	add.s32 	%r319, %r319, -2;
	cvt.rn.f64.u32 	%fd34, %r183;
	mul.hi.u32 	%r201, %r196, 110892733;
	sub.s32 	%r202, %r196, %r201;
	shr.u32 	%r203, %r202, 1;
	add.s32 	%r204, %r203, %r201;
	shr.u32 	%r205, %r204, 16;
	mul.lo.s32 	%r206, %r205, 127773;
	sub.s32 	%r207, %r196, %r206;
	mul.lo.s32 	%r208, %r207, 16807;
	mul.lo.s32 	%r209, %r205, 2836;
	setp.lt.u32 	%p19, %r208, %r209;
	xor.b32  	%r210, %r209, 2147483647;
	neg.s32 	%r211, %r209;
	selp.b32 	%r212, %r210, %r211, %p19;
	add.s32 	%r318, %r212, %r208;
	add.s32 	%r213, %r318, -1;
	cvt.rn.f64.u32 	%fd35, %r213;
	div.rn.f64 	%fd36, %fd35, 0d41DFFFFFFF800000;
	fma.rn.f64 	%fd37, %fd36, %fd34, 0d0000000000000000;
	cvt.rzi.s32.f64 	%r214, %fd37;
	mul.wide.s32 	%rd70, %r214, 4;
	add.s64 	%rd71, %rd40, %rd70;
	ld.u32 	%r215, [%rd71];
	mul.wide.u32 	%rd72, %r319, 4;
	add.s64 	%rd73, %rd40, %rd72;
	ld.u32 	%r216, [%rd73];
	st.u32 	[%rd71], %r216;
	st.u32 	[%rd73], %r215;
$L__BB0_20:
	and.b32  	%r217, %r1, 1;
	setp.eq.b32 	%p20, %r217, 1;
	not.pred 	%p21, %p20;
	@%p21 bra 	$L__BB0_22;
	add.s32 	%r218, %r319, -1;
	cvt.rn.f64.u32 	%fd38, %r319;
	mul.hi.u32 	%r219, %r318, 110892733;
	sub.s32 	%r220, %r318, %r219;
	shr.u32 	%r221, %r220, 1;
	add.s32 	%r222, %r221, %r219;
	shr.u32 	%r223, %r222, 16;
	mul.lo.s32 	%r224, %r223, 127773;
	sub.s32 	%r225, %r318, %r224;
	mul.lo.s32 	%r226, %r225, 16807;
	mul.lo.s32 	%r227, %r223, 2836;
	setp.lt.u32 	%p22, %r226, %r227;
	xor.b32  	%r228, %r227, 2147483647;
	neg.s32 	%r229, %r227;
	selp.b32 	%r230, %r228, %r229, %p22;
	add.s32 	%r231, %r230, %r226;
	add.s32 	%r232, %r231, -1;
	cvt.rn.f64.u32 	%fd39, %r232;
	div.rn.f64 	%fd40, %fd39, 0d41DFFFFFFF800000;
	fma.rn.f64 	%fd41, %fd40, %fd38, 0d0000000000000000;
	cvt.rzi.s32.f64 	%r233, %fd41;
	mul.wide.s32 	%rd74, %r233, 4;
	add.s64 	%rd75, %rd40, %rd74;
	ld.u32 	%r234, [%rd75];
	mul.wide.u32 	%rd76, %r218, 4;
	add.s64 	%rd77, %rd40, %rd76;
	ld.u32 	%r235, [%rd77];
	st.u32 	[%rd75], %r235;
	st.u32 	[%rd77], %r234;
$L__BB0_22:
	mul.wide.u32 	%rd78, %r4, 4;
	add.s64 	%rd18, %rd3, %rd78;
	setp.lt.s32 	%p23, %r1, 1;
	bar.sync 	0;
	@%p23 bra 	$L__BB0_35;
	add.s32 	%r237, %r1, -1;
	and.b32  	%r38, %r1, 15;
	setp.lt.u32 	%p24, %r237, 15;
	mov.b32 	%r323, 0;
	@%p24 bra 	$L__BB0_26;
	and.b32  	%r323, %r1, 2147483632;
	neg.s32 	%r321, %r323;
	add.s64 	%rd148, %rd40, 32;
	add.s64 	%rd80, %rd78, %rd3;
	add.s64 	%rd147, %rd80, 32;
$L__BB0_25:
	.pragma "nounroll";
	ld.u32 	%r238, [%rd148+-32];
	st.global.u32 	[%rd147+-32], %r238;
	ld.u32 	%r239, [%rd148+-28];
	st.global.u32 	[%rd147+-28], %r239;
	ld.u32 	%r240, [%rd148+-24];
	st.global.u32 	[%rd147+-24], %r240;
	ld.u32 	%r241, [%rd148+-20];
	st.global.u32 	[%rd147+-20], %r241;
	ld.u32 	%r242, [%rd148+-16];
	st.global.u32 	[%rd147+-16], %r242;
	ld.u32 	%r243, [%rd148+-12];
	st.global.u32 	[%rd147+-12], %r243;
	ld.u32 	%r244, [%rd148+-8];
	st.global.u32 	[%rd147+-8], %r244;
	ld.u32 	%r245, [%rd148+-4];
	st.global.u32 	[%rd147+-4], %r245;
	ld.u32 	%r246, [%rd148];
	st.global.u32 	[%rd147], %r246;
	ld.u32 	%r247, [%rd148+4];
	st.global.u32 	[%rd147+4], %r247;
	ld.u32 	%r248, [%rd148+8];
	st.global.u32 	[%rd147+8], %r248;
	ld.u32 	%r249, [%rd148+12];
	st.global.u32 	[%rd147+12], %r249;
	ld.u32 	%r250, [%rd148+16];
	st.global.u32 	[%rd147+16], %r250;
	ld.u32 	%r251, [%rd148+20];
	st.global.u32 	[%rd147+20], %r251;
	ld.u32 	%r252, [%rd148+24];
	st.global.u32 	[%rd147+24], %r252;
	ld.u32 	%r253, [%rd148+28];
	st.global.u32 	[%rd147+28], %r253;
	add.s32 	%r321, %r321, 16;
	add.s64 	%rd148, %rd148, 64;
	add.s64 	%rd147, %rd147, 64;
	setp.ne.s32 	%p25, %r321, 0;
	@%p25 bra 	$L__BB0_25;
$L__BB0_26:
	setp.eq.s32 	%p26, %r38, 0;
	@%p26 bra 	$L__BB0_35;
	and.b32  	%r44, %r1, 7;
	setp.lt.u32 	%p27, %r38, 8;
	@%p27 bra 	$L__BB0_29;
	mul.wide.u32 	%rd81, %r323, 4;
	add.s64 	%rd82, %rd40, %rd81;
	ld.u32 	%r254, [%rd82];
	add.s64 	%rd83, %rd18, %rd81;
	st.global.u32 	[%rd83], %r254;
	ld.u32 	%r255, [%rd82+4];
	st.global.u32 	[%rd83+4], %r255;
	ld.u32 	%r256, [%rd82+8];
	st.global.u32 	[%rd83+8], %r256;
	ld.u32 	%r257, [%rd82+12];
	st.global.u32 	[%rd83+12], %r257;
	ld.u32 	%r258, [%rd82+16];
	st.global.u32 	[%rd83+16], %r258;
	ld.u32 	%r259, [%rd82+20];
	st.global.u32 	[%rd83+20], %r259;
	ld.u32 	%r260, [%rd82+24];
	st.global.u32 	[%rd83+24], %r260;
	ld.u32 	%r261, [%rd82+28];
	st.global.u32 	[%rd83+28], %r261;
	add.s32 	%r323, %r323, 8;
$L__BB0_29:
	setp.eq.s32 	%p28, %r44, 0;
	@%p28 bra 	$L__BB0_35;
	and.b32  	%r47, %r1, 3;
	setp.lt.u32 	%p29, %r44, 4;
	@%p29 bra 	$L__BB0_32;
	mul.wide.u32 	%rd84, %r323, 4;
	add.s64 	%rd85, %rd40, %rd84;
	ld.u32 	%r262, [%rd85];
	add.s64 	%rd86, %rd18, %rd84;
	st.global.u32 	[%rd86], %r262;
	ld.u32 	%r263, [%rd85+4];
	st.global.u32 	[%rd86+4], %r263;
	ld.u32 	%r264, [%rd85+8];
	st.global.u32 	[%rd86+8], %r264;
	ld.u32 	%r265, [%rd85+12];
	st.global.u32 	[%rd86+12], %r265;
	add.s32 	%r323, %r323, 4;
$L__BB0_32:
	setp.eq.s32 	%p30, %r47, 0;
	@%p30 bra 	$L__BB0_35;
	mul.wide.u32 	%rd87, %r323, 4;
	add.s64 	%rd89, %rd87, %rd78;
	add.s64 	%rd150, %rd3, %rd89;
	add.s64 	%rd149, %rd40, %rd87;
	neg.s32 	%r325, %r47;
$L__BB0_34:
	.pragma "nounroll";
	ld.u32 	%r266, [%rd149];
	st.global.u32 	[%rd150], %r266;
	add.s64 	%rd150, %rd150, 4;
	add.s64 	%rd149, %rd149, 4;
	add.s32 	%r325, %r325, 1;
	setp.ne.s32 	%p31, %r325, 0;
	@%p31 bra 	$L__BB0_34;
$L__BB0_35:
	add.s32 	%r53, %r1, -1;
	mul.wide.s32 	%rd90, %r53, 4;
	add.s64 	%rd91, %rd18, %rd90;
	ld.global.u32 	%r267, [%rd91];
	ld.global.u32 	%r328, [%rd18];
	mad.lo.s32 	%r268, %r267, %r1, %r328;
	mul.wide.s32 	%rd92, %r268, 8;
	add.s64 	%rd93, %rd2, %rd92;
	ld.global.f64 	%fd78, [%rd93];
	setp.lt.u32 	%p32, %r1, 2;
	@%p32 bra 	$L__BB0_48;
	add.s32 	%r270, %r1, -2;
	and.b32  	%r55, %r53, 7;
	setp.lt.u32 	%p33, %r270, 7;
	mov.b32 	%r331, 1;
	@%p33 bra 	$L__BB0_40;
	and.b32  	%r272, %r53, -8;
	neg.s32 	%r327, %r272;
	add.s64 	%rd95, %rd78, %rd3;
	add.s64 	%rd151, %rd95, 16;
	mov.b32 	%r326, 0;
$L__BB0_38:
	.pragma "nounroll";
	ld.global.u32 	%r273, [%rd151+-12];
	mad.lo.s32 	%r274, %r273, %r1, %r328;
	mul.wide.s32 	%rd96, %r274, 8;
	add.s64 	%rd97, %rd2, %rd96;
	ld.global.f64 	%fd43, [%rd97];
	add.f64 	%fd44, %fd78, %fd43;
	ld.global.u32 	%r275, [%rd151+-8];
	mad.lo.s32 	%r276, %r275, %r1, %r273;
	mul.wide.s32 	%rd98, %r276, 8;
	add.s64 	%rd99, %rd2, %rd98;
	ld.global.f64 	%fd45, [%rd99];
	add.f64 	%fd46, %fd44, %fd45;
	ld.global.u32 	%r277, [%rd151+-4];
	mad.lo.s32 	%r278, %r277, %r1, %r275;
	mul.wide.s32 	%rd100, %r278, 8;
	add.s64 	%rd101, %rd2, %rd100;
	ld.global.f64 	%fd47, [%rd101];
	add.f64 	%fd48, %fd46, %fd47;
	ld.global.u32 	%r279, [%rd151];
	mad.lo.s32 	%r280, %r279, %r1, %r277;
	mul.wide.s32 	%rd102, %r280, 8;
	add.s64 	%rd103, %rd2, %rd102;
	ld.global.f64 	%fd49, [%rd103];
	add.f64 	%fd50, %fd48, %fd49;
	ld.global.u32 	%r281, [%rd151+4];
	mad.lo.s32 	%r282, %r281, %r1, %r279;
	mul.wide.s32 	%rd104, %r282, 8;
	add.s64 	%rd105, %rd2, %rd104;
	ld.global.f64 	%fd51, [%rd105];
	add.f64 	%fd52, %fd50, %fd51;
	ld.global.u32 	%r283, [%rd151+8];
	mad.lo.s32 	%r284, %r283, %r1, %r281;
	mul.wide.s32 	%rd106, %r284, 8;
	add.s64 	%rd107, %rd2, %rd106;
	ld.global.f64 	%fd53, [%rd107];
	add.f64 	%fd54, %fd52, %fd53;
	ld.global.u32 	%r285, [%rd151+12];
	mad.lo.s32 	%r286, %r285, %r1, %r283;
	mul.wide.s32 	%rd108, %r286, 8;
	add.s64 	%rd109, %rd2, %rd108;
	ld.global.f64 	%fd55, [%rd109];
	add.f64 	%fd56, %fd54, %fd55;
	ld.global.u32 	%r328, [%rd151+16];
	mad.lo.s32 	%r287, %r328, %r1, %r285;
	mul.wide.s32 	%rd110, %r287, 8;
	add.s64 	%rd111, %rd2, %rd110;
	ld.global.f64 	%fd57, [%rd111];
	add.f64 	%fd78, %fd56, %fd57;
	add.s32 	%r327, %r327, 8;
	add.s32 	%r326, %r326, 8;
	add.s64 	%rd151, %rd151, 32;
	setp.ne.s32 	%p34, %r327, 0;
	@%p34 bra 	$L__BB0_38;
	add.s32 	%r331, %r326, 1;
$L__BB0_40:
	setp.eq.s32 	%p35, %r55, 0;
	@%p35 bra 	$L__BB0_48;
	and.b32  	%r66, %r53, 3;
	setp.lt.u32 	%p36, %r55, 4;
	@%p36 bra 	$L__BB0_43;
	mul.wide.u32 	%rd112, %r331, 4;
	add.s64 	%rd113, %rd18, %rd112;
	ld.global.u32 	%r288, [%rd113];
	mad.lo.s32 	%r289, %r288, %r1, %r328;
	mul.wide.s32 	%rd114, %r289, 8;
	add.s64 	%rd115, %rd2, %rd114;
	ld.global.f64 	%fd59, [%rd115];
	add.f64 	%fd60, %fd78, %fd59;
	add.s32 	%r290, %r331, 1;
	mul.wide.u32 	%rd116, %r290, 4;
	add.s64 	%rd117, %rd18, %rd116;
	ld.global.u32 	%r291, [%rd117];
	mad.lo.s32 	%r292, %r291, %r1, %r288;
	mul.wide.s32 	%rd118, %r292, 8;
	add.s64 	%rd119, %rd2, %rd118;
	ld.global.f64 	%fd61, [%rd119];
	add.f64 	%fd62, %fd60, %fd61;
	add.s32 	%r293, %r331, 2;
	mul.wide.u32 	%rd120, %r293, 4;
	add.s64 	%rd121, %rd18, %rd120;
	ld.global.u32 	%r294, [%rd121];
	mad.lo.s32 	%r295, %r294, %r1, %r291;
	mul.wide.s32 	%rd122, %r295, 8;
	add.s64 	%rd123, %rd2, %rd122;
	ld.global.f64 	%fd63, [%rd123];
	add.f64 	%fd64, %fd62, %fd63;
	ld.global.u32 	%r296, [%rd113+12];
	mad.lo.s32 	%r297, %r296, %r1, %r294;
	mul.wide.s32 	%rd124, %r297, 8;
	add.s64 	%rd125, %rd2, %rd124;
	ld.global.f64 	%fd65, [%rd125];
	add.f64 	%fd78, %fd64, %fd65;
	add.s32 	%r331, %r331, 4;
$L__BB0_43:
	setp.eq.s32 	%p37, %r66, 0;
	@%p37 bra 	$L__BB0_48;
	setp.eq.s32 	%p38, %r66, 1;
	@%p38 bra 	$L__BB0_46;
	add.s32 	%r298, %r331, -1;
	mul.wide.u32 	%rd126, %r331, 4;
	add.s64 	%rd127, %rd18, %rd126;
	ld.global.u32 	%r299, [%rd127];
	mul.wide.u32 	%rd128, %r298, 4;
	add.s64 	%rd129, %rd18, %rd128;
	ld.global.u32 	%r300, [%rd129];
	mad.lo.s32 	%r301, %r299, %r1, %r300;
	mul.wide.s32 	%rd130, %r301, 8;
	add.s64 	%rd131, %rd2, %rd130;
	ld.global.f64 	%fd67, [%rd131];
	add.f64 	%fd68, %fd78, %fd67;
	ld.global.u32 	%r302, [%rd127+4];
	mad.lo.s32 	%r303, %r302, %r1, %r299;
	mul.wide.s32 	%rd132, %r303, 8;
	add.s64 	%rd133, %rd2, %rd132;
	ld.global.f64 	%fd69, [%rd133];
	add.f64 	%fd78, %fd68, %fd69;
	add.s32 	%r331, %r331, 2;
$L__BB0_46:
	and.b32  	%r304, %r53, 1;
	setp.eq.b32 	%p39, %r304, 1;
	not.pred 	%p40, %p39;
	@%p40 bra 	$L__BB0_48;
	add.s32 	%r305, %r331, -1;
	mul.wide.u32 	%rd134, %r331, 4;
	add.s64 	%rd135, %rd18, %rd134;
	ld.global.u32 	%r306, [%rd135];
	mul.wide.u32 	%rd136, %r305, 4;
	add.s64 	%rd137, %rd18, %rd136;
	ld.global.u32 	%r307, [%rd137];
	mad.lo.s32 	%r308, %r306, %r1, %r307;
	mul.wide.s32 	%rd138, %r308, 8;
	add.s64 	%rd139, %rd2, %rd138;
	ld.global.f64 	%fd70, [%rd139];
	add.f64 	%fd78, %fd78, %fd70;
$L__BB0_48:
	cvta.to.global.u64 	%rd140, %rd4;
	mul.wide.u32 	%rd141, %r3, 8;
	add.s64 	%rd142, %rd140, %rd141;
	st.global.f64 	[%rd142], %fd78;
	setp.ne.s32 	%p41, %r2, 0;
	@%p41 bra 	$L__BB0_50;
	{ // callseq 1, 0
	.param .b64 param0;
	st.param.b64 	[param0], %rd40;
	call.uni 
	free, 
	(
	param0
	);
	} // callseq 1
$L__BB0_50:
	ret;

}
	// .globl	_Z17createRandomSeeds16geneticAlgorithml
.visible .entry _Z17createRandomSeeds16geneticAlgorithml(
	.param .align 8 .b8 _Z17createRandomSeeds16geneticAlgorithml_param_0[88],
	.param .u64 _Z17createRandomSeeds16geneticAlgorithml_param_1
)
{
	.reg .pred 	%p<2>;
	.reg .b32 	%r<27>;
	.reg .b64 	%rd<5>;
	.reg .b64 	%fd<4>;

	ld.param.u64 	%rd1, [_Z17createRandomSeeds16geneticAlgorithml_param_0+40];
	ld.param.u32 	%r1, [_Z17createRandomSeeds16geneticAlgorithml_param_1];
	mov.u32 	%r2, %tid.x;
	mov.u32 	%r3, %ctaid.x;
	mov.u32 	%r4, %ntid.x;
	mad.lo.s32 	%r5, %r3, %r4, %r2;
	mul.lo.s32 	%r6, %r5, %r1;
	mul.hi.u32 	%r7, %r6, 3;
	sub.s32 	%r8, %r6, %r7;
	shr.u32 	%r9, %r8, 1;
	add.s32 	%r10, %r9, %r7;
	shr.u32 	%r11, %r10, 30;
	mul.lo.s32 	%r12, %r11, 2147483647;
	sub.s32 	%r13, %r6, %r12;
	max.u32 	%r14, %r13, 1;
	cvta.to.global.u64 	%rd2, %rd1;
	mul.hi.u32 	%r15, %r14, -2092037281;
	shr.u32 	%r16, %r15, 16;
	mul.lo.s32 	%r17, %r16, 127773;
	sub.s32 	%r18, %r14, %r17;
	mul.lo.s32 	%r19, %r18, 16807;
	mul.lo.s32 	%r20, %r16, 2836;
	setp.lt.u32 	%p1, %r19, %r20;
	xor.b32  	%r21, %r20, 2147483647;
	neg.s32 	%r22, %r20;
	selp.b32 	%r23, %r21, %r22, %p1;
	add.s32 	%r24, %r19, %r23;
	add.s32 	%r25, %r24, -1;
	cvt.rn.f64.u32 	%fd1, %r25;
	div.rn.f64 	%fd2, %fd1, 0d41DFFFFFFF800000;
	fma.rn.f64 	%fd3, %fd2, 0d41E0000000000000, 0d0000000000000000;
	cvt.rzi.s32.f64 	%r26, %fd3;
	mul.wide.u32 	%rd3, %r5, 4;
	add.s64 	%rd4, %rd2, %rd3;
	st.global.u32 	[%rd4], %r26;
	ret;

}
	// .globl	_Z16runOneGeneration16geneticAlgorithm
.visible .entry _Z16runOneGeneration16geneticAlgorithm(
	.param .align 8 .b8 _Z16runOneGeneration16geneticAlgorithm_param_0[88]
)
{
	.reg .pred 	%p<172>;
	.reg .b16 	%rs<20>;
	.reg .b32 	%r<1212>;
	.reg .b64 	%rd<690>;
	.reg .b64 	%fd<371>;
	// demoted variable
	.shared .align 8 .b8 islandPopulationChromosome[4096];
	// demoted variable
	.shared .align 8 .b8 islandPopulationDistance[4096];
	// demoted variable
	.shared .align 4 .b8 warpCrossoverChance[64];
	// demoted variable
	.shared .align 4 .b8 warpMutationChance[64];
	// demoted variable
	.shared .align 4 .b8 _ZZN16geneticAlgorithm4sortEvE4rank[2048];
	ld.param.u64 	%rd79, [_Z16runOneGeneration16geneticAlgorithm_param_0+64];
	ld.param.u64 	%rd76, [_Z16runOneGeneration16geneticAlgorithm_param_0+40];
	ld.param.v2.u32 	{%r280, %r281}, [_Z16runOneGeneration16geneticAlgorithm_param_0+16];
	ld.param.v2.u32 	{%r278, %r279}, [_Z16runOneGeneration16geneticAlgorithm_param_0+8];
	ld.param.v2.u32 	{%r276, %r277}, [_Z16runOneGeneration16geneticAlgorithm_param_0];
	ld.param.u64 	%rd78, [_Z16runOneGeneration16geneticAlgorithm_param_0+56];
	ld.param.u64 	%rd77, [_Z16runOneGeneration16geneticAlgorithm_param_0+48];
	cvta.to.global.u64 	%rd2, %rd77;
	cvta.to.global.u64 	%rd80, %rd78;
	mov.u32 	%r4, %tid.x;
	mov.u32 	%r304, %ntid.x;
	mov.u32 	%r305, %ctaid.x;
	mad.lo.s32 	%r5, %r304, %r305, %r4;
	mul.lo.s32 	%r306, %r277, %r5;
	mul.wide.s32 	%rd81, %r306, 4;
	add.s64 	%rd3, %rd80, %rd81;
	add.s64 	%rd82, %rd78, %rd81;
	shl.b32 	%r307, %r4, 3;
	mov.u32 	%r308, islandPopulationChromosome;
	add.s32 	%r6, %r308, %r307;
	st.shared.u64 	[%r6], %rd82;
	add.s32 	%r7, %r277, -1;
	mul.wide.s32 	%rd83, %r7, 4;
	add.s64 	%rd84, %rd3, %rd83;
	ld.global.u32 	%r309, [%rd84];
	ld.global.u32 	%r1117, [%rd3];
	mad.lo.s32 	%r310, %r309, %r277, %r1117;
	mul.wide.s32 	%rd85, %r310, 8;
	add.s64 	%rd86, %rd2, %rd85;
	ld.global.f64 	%fd330, [%rd86];
	setp.lt.u32 	%p1, %r277, 2;
	@%p1 bra 	$L__BB2_12;
	add.s32 	%r312, %r277, -2;
	and.b32  	%r9, %r7, 7;
	setp.lt.u32 	%p2, %r312, 7;
	mov.b32 	%r1119, 1;
	@%p2 bra 	$L__BB2_4;
	and.b32  	%r10, %r7, -8;
	mov.b32 	%r1116, 1;
$L__BB2_3:
	.pragma "nounroll";
	mul.wide.u32 	%rd87, %r1116, 4;
	add.s64 	%rd88, %rd3, %rd87;
	ld.global.u32 	%r314, [%rd88];
	mad.lo.s32 	%r315, %r314, %r277, %r1117;
	mul.wide.s32 	%rd89, %r315, 8;
	add.s64 	%rd90, %rd2, %rd89;
	ld.global.f64 	%fd85, [%rd90];
	add.f64 	%fd86, %fd330, %fd85;
	ld.global.u32 	%r316, [%rd88+4];
	mad.lo.s32 	%r317, %r316, %r277, %r314;
	mul.wide.s32 	%rd91, %r317, 8;
	add.s64 	%rd92, %rd2, %rd91;
	ld.global.f64 	%fd87, [%rd92];
	add.f64 	%fd88, %fd86, %fd87;
	ld.global.u32 	%r318, [%rd88+8];
	mad.lo.s32 	%r319, %r318, %r277, %r316;
	mul.wide.s32 	%rd93, %r319, 8;
	add.s64 	%rd94, %rd2, %rd93;
	ld.global.f64 	%fd89, [%rd94];
	add.f64 	%fd90, %fd88, %fd89;
	ld.global.u32 	%r320, [%rd88+12];
	mad.lo.s32 	%r321, %r320, %r277, %r318;
	mul.wide.s32 	%rd95, %r321, 8;
	add.s64 	%rd96, %rd2, %rd95;
	ld.global.f64 	%fd91, [%rd96];
	add.f64 	%fd92, %fd90, %fd91;
	ld.global.u32 	%r322, [%rd88+16];
	mad.lo.s32 	%r323, %r322, %r277, %r320;
	mul.wide.s32 	%rd97, %r323, 8;
	add.s64 	%rd98, %rd2, %rd97;
	ld.global.f64 	%fd93, [%rd98];
	add.f64 	%fd94, %fd92, %fd93;
	ld.global.u32 	%r324, [%rd88+20];
	mad.lo.s32 	%r325, %r324, %r277, %r322;
	mul.wide.s32 	%rd99, %r325, 8;
	add.s64 	%rd100, %rd2, %rd99;
	ld.global.f64 	%fd95, [%rd100];
	add.f64 	%fd96, %fd94, %fd95;
	ld.global.u32 	%r326, [%rd88+24];
	mad.lo.s32 	%r327, %r326, %r277, %r324;
	mul.wide.s32 	%rd101, %r327, 8;
	add.s64 	%rd102, %rd2, %rd101;
	ld.global.f64 	%fd97, [%rd102];
	add.f64 	%fd98, %fd96, %fd97;
	ld.global.u32 	%r1117, [%rd88+28];
	mad.lo.s32 	%r328, %r1117, %r277, %r326;
	mul.wide.s32 	%rd103, %r328, 8;
	add.s64 	%rd104, %rd2, %rd103;
	ld.global.f64 	%fd99, [%rd104];
	add.f64 	%fd330, %fd98, %fd99;
	add.s32 	%r1119, %r1116, 8;
	add.s32 	%r329, %r1116, 7;
	setp.ne.s32 	%p3, %r329, %r10;
	mov.u32 	%r1116, %r1119;
	@%p3 bra 	$L__BB2_3;
$L__BB2_4:
	setp.eq.s32 	%p4, %r9, 0;
	@%p4 bra 	$L__BB2_12;
	and.b32  	%r17, %r7, 3;
	setp.lt.u32 	%p5, %r9, 4;
	@%p5 bra 	$L__BB2_7;
	mul.wide.u32 	%rd105, %r1119, 4;
	add.s64 	%rd106, %rd3, %rd105;
	ld.global.u32 	%r330, [%rd106];
	mad.lo.s32 	%r331, %r330, %r277, %r1117;
	mul.wide.s32 	%rd107, %r331, 8;
	add.s64 	%rd108, %rd2, %rd107;
	ld.global.f64 	%fd101, [%rd108];
	add.f64 	%fd102, %fd330, %fd101;
	add.s32 	%r332, %r1119, 1;
	mul.wide.u32 	%rd109, %r332, 4;
	add.s64 	%rd110, %rd3, %rd109;
	ld.global.u32 	%r333, [%rd110];
	mad.lo.s32 	%r334, %r333, %r277, %r330;
	mul.wide.s32 	%rd111, %r334, 8;
	add.s64 	%rd112, %rd2, %rd111;
	ld.global.f64 	%fd103, [%rd112];
	add.f64 	%fd104, %fd102, %fd103;
	add.s32 	%r335, %r1119, 2;
	mul.wide.u32 	%rd113, %r335, 4;
	add.s64 	%rd114, %rd3, %rd113;
	ld.global.u32 	%r336, [%rd114];
	mad.lo.s32 	%r337, %r336, %r277, %r333;
	mul.wide.s32 	%rd115, %r337, 8;
	add.s64 	%rd116, %rd2, %rd115;
	ld.global.f64 	%fd105, [%rd116];
	add.f64 	%fd106, %fd104, %fd105;
	ld.global.u32 	%r338, [%rd106+12];
	mad.lo.s32 	%r339, %r338, %r277, %r336;
	mul.wide.s32 	%rd117, %r339, 8;
	add.s64 	%rd118, %rd2, %rd117;
	ld.global.f64 	%fd107, [%rd118];
	add.f64 	%fd330, %fd106, %fd107;
	add.s32 	%r1119, %r1119, 4;
$L__BB2_7:
	setp.eq.s32 	%p6, %r17, 0;
	@%p6 bra 	$L__BB2_12;
	setp.eq.s32 	%p7, %r17, 1;
	@%p7 bra 	$L__BB2_10;
	add.s32 	%r340, %r1119, -1;
	mul.wide.u32 	%rd119, %r1119, 4;
	add.s64 	%rd120, %rd3, %rd119;
	ld.global.u32 	%r341, [%rd120];
	mul.wide.u32 	%rd121, %r340, 4;
	add.s64 	%rd122, %rd3, %rd121;
	ld.global.u32 	%r342, [%rd122];
	mad.lo.s32 	%r343, %r341, %r277, %r342;
	mul.wide.s32 	%rd123, %r343, 8;
	add.s64 	%rd124, %rd2, %rd123;
	ld.global.f64 	%fd109, [%rd124];
	add.f64 	%fd110, %fd330, %fd109;
	ld.global.u32 	%r344, [%rd120+4];
	mad.lo.s32 	%r345, %r344, %r277, %r341;
	mul.wide.s32 	%rd125, %r345, 8;
	add.s64 	%rd126, %rd2, %rd125;
	ld.global.f64 	%fd111, [%rd126];
	add.f64 	%fd330, %fd110, %fd111;
	add.s32 	%r1119, %r1119, 2;
$L__BB2_10:
	and.b32  	%r346, %r7, 1;
	setp.eq.b32 	%p8, %r346, 1;
	not.pred 	%p9, %p8;
	@%p9 bra 	$L__BB2_12;
	add.s32 	%r347, %r1119, -1;
	mul.wide.u32 	%rd127, %r1119, 4;
	add.s64 	%rd128, %rd3, %rd127;
	ld.global.u32 	%r348, [%rd128];
	mul.wide.u32 	%rd129, %r347, 4;
	add.s64 	%rd130, %rd3, %rd129;
	ld.global.u32 	%r349, [%rd130];
	mad.lo.s32 	%r350, %r348, %r277, %r349;
	mul.wide.s32 	%rd131, %r350, 8;
	add.s64 	%rd132, %rd2, %rd131;
	ld.global.f64 	%fd112, [%rd132];
	add.f64 	%fd330, %fd330, %fd112;
$L__BB2_12:
	cvta.to.global.u64 	%rd133, %rd76;
	mov.u32 	%r352, islandPopulationDistance;
	add.s32 	%r22, %r352, %r307;
	st.shared.f64 	[%r22], %fd330;
	bar.sync 	0;
	mul.wide.s32 	%rd134, %r5, 4;
	add.s64 	%rd4, %rd133, %rd134;
	ld.global.u32 	%r353, [%rd4];
	mul.hi.u32 	%r354, %r353, 3;
	sub.s32 	%r355, %r353, %r354;
	shr.u32 	%r356, %r355, 1;
	add.s32 	%r357, %r356, %r354;
	shr.u32 	%r358, %r357, 30;
	mul.lo.s32 	%r359, %r358, 2147483647;
	sub.s32 	%r23, %r353, %r359;
	mul.wide.u32 	%rd135, %r5, 4;
	add.s64 	%rd5, %rd133, %rd135;
	ld.global.u32 	%r360, [%rd5];
	mul.hi.u32 	%r361, %r360, 3;
	sub.s32 	%r362, %r360, %r361;
	shr.u32 	%r363, %r362, 1;
	add.s32 	%r364, %r363, %r361;
	shr.u32 	%r365, %r364, 30;
	mul.lo.s32 	%r366, %r365, 2147483647;
	sub.s32 	%r367, %r360, %r366;
	max.u32 	%r368, %r367, 1;
	cvt.rn.f64.s32 	%fd14, %r279;
	mul.hi.u32 	%r369, %r368, 1581746633;
	shr.u32 	%r370, %r369, 14;
	mul.lo.s32 	%r371, %r370, 44488;
	sub.s32 	%r372, %r368, %r371;
	mul.lo.s32 	%r373, %r372, 48271;
	mul.lo.s32 	%r374, %r370, 3399;
	setp.lt.u32 	%p10, %r373, %r374;
	xor.b32  	%r375, %r374, 2147483647;
	neg.s32 	%r376, %r374;
	selp.b32 	%r377, %r375, %r376, %p10;
	add.s32 	%r378, %r377, %r373;
	add.s32 	%r379, %r378, -1;
	cvt.rn.f64.u32 	%fd113, %r379;
	div.rn.f64 	%fd114, %fd113, 0d41DFFFFFFF800000;
	fma.rn.f64 	%fd115, %fd114, %fd14, 0d0000000000000000;
	cvt.rzi.s32.f64 	%r380, %fd115;
	ld.shared.f64 	%fd116, [%r22];
	shl.b32 	%r381, %r380, 3;
	add.s32 	%r382, %r352, %r381;
	ld.shared.f64 	%fd117, [%r382];
	setp.gt.f64 	%p11, %fd116, %fd117;
	selp.b32 	%r383, %r380, %r4, %p11;
	mul.hi.u32 	%r384, %r378, -1131474031;
	shr.u32 	%r385, %r384, 15;
	mul.lo.s32 	%r386, %r385, 44488;
	sub.s32 	%r387, %r378, %r386;
	mul.lo.s32 	%r388, %r387, 48271;
	mul.lo.s32 	%r389, %r385, 3399;
	setp.lt.u32 	%p12, %r388, %r389;
	xor.b32  	%r390, %r389, 2147483647;
	neg.s32 	%r391, %r389;
	selp.b32 	%r392, %r390, %r391, %p12;
	add.s32 	%r393, %r392, %r388;
	add.s32 	%r394, %r393, -1;
	cvt.rn.f64.u32 	%fd118, %r394;
	div.rn.f64 	%fd119, %fd118, 0d41DFFFFFFF800000;
	fma.rn.f64 	%fd120, %fd119, %fd14, 0d0000000000000000;
	cvt.rzi.s32.f64 	%r395, %fd120;
	shl.b32 	%r396, %r383, 3;
	add.s32 	%r397, %r352, %r396;
	ld.shared.f64 	%fd121, [%r397];
	shl.b32 	%r398, %r395, 3;
	add.s32 	%r399, %r352, %r398;
	ld.shared.f64 	%fd122, [%r399];
	setp.gt.f64 	%p13, %fd121, %fd122;
	selp.b32 	%r400, %r395, %r383, %p13;
	mul.hi.u32 	%r401, %r393, -1131474031;
	shr.u32 	%r402, %r401, 15;
	mul.lo.s32 	%r403, %r402, 44488;
	sub.s32 	%r404, %r393, %r403;
	mul.lo.s32 	%r405, %r404, 48271;
	mul.lo.s32 	%r406, %r402, 3399;
	setp.lt.u32 	%p14, %r405, %r406;
	xor.b32  	%r407, %r406, 2147483647;
	neg.s32 	%r408, %r406;
	selp.b32 	%r409, %r407, %r408, %p14;
	add.s32 	%r410, %r409, %r405;
	add.s32 	%r411, %r410, -1;
	cvt.rn.f64.u32 	%fd123, %r411;
	div.rn.f64 	%fd124, %fd123, 0d41DFFFFFFF800000;
	fma.rn.f64 	%fd125, %fd124, %fd14, 0d0000000000000000;
	cvt.rzi.s32.f64 	%r412, %fd125;
	shl.b32 	%r413, %r400, 3;
	add.s32 	%r414, %r352, %r413;
	ld.shared.f64 	%fd126, [%r414];
	shl.b32 	%r415, %r412, 3;
	add.s32 	%r416, %r352, %r415;
	ld.shared.f64 	%fd127, [%r416];
	setp.gt.f64 	%p15, %fd126, %fd127;
	selp.b32 	%r417, %r412, %r400, %p15;
	mul.hi.u32 	%r418, %r410, -1131474031;
	shr.u32 	%r419, %r418, 15;
	mul.lo.s32 	%r420, %r419, 44488;
	sub.s32 	%r421, %r410, %r420;
	mul.lo.s32 	%r422, %r421, 48271;
	mul.lo.s32 	%r423, %r419, 3399;
	setp.lt.u32 	%p16, %r422, %r423;
	xor.b32  	%r424, %r423, 2147483647;
	neg.s32 	%r425, %r423;
	selp.b32 	%r426, %r424, %r425, %p16;
	add.s32 	%r427, %r426, %r422;
	add.s32 	%r428, %r427, -1;
	cvt.rn.f64.u32 	%fd128, %r428;
	div.rn.f64 	%fd129, %fd128, 0d41DFFFFFFF800000;
	fma.rn.f64 	%fd130, %fd129, %fd14, 0d0000000000000000;
	cvt.rzi.s32.f64 	%r429, %fd130;
	shl.b32 	%r430, %r417, 3;
	add.s32 	%r431, %r352, %r430;
	ld.shared.f64 	%fd131, [%r431];
	shl.b32 	%r432, %r429, 3;
	add.s32 	%r433, %r352, %r432;
	ld.shared.f64 	%fd132, [%r433];
	setp.gt.f64 	%p17, %fd131, %fd132;
	selp.b32 	%r434, %r429, %r417, %p17;
	mul.hi.u32 	%r435, %r427, -1131474031;
	shr.u32 	%r436, %r435, 15;
	mul.lo.s32 	%r437, %r436, 44488;
	sub.s32 	%r438, %r427, %r437;
	mul.lo.s32 	%r439, %r438, 48271;
	mul.lo.s32 	%r440, %r436, 3399;
	setp.lt.u32 	%p18, %r439, %r440;
	xor.b32  	%r441, %r440, 2147483647;
	neg.s32 	%r442, %r440;
	selp.b32 	%r443, %r441, %r442, %p18;
	add.s32 	%r444, %r443, %r439;
	add.s32 	%r445, %r444, -1;
	cvt.rn.f64.u32 	%fd133, %r445;
	div.rn.f64 	%fd134, %fd133, 0d41DFFFFFFF800000;
	fma.rn.f64 	%fd135, %fd134, %fd14, 0d0000000000000000;
	cvt.rzi.s32.f64 	%r446, %fd135;
	shl.b32 	%r447, %r434, 3;
	add.s32 	%r448, %r352, %r447;
	ld.shared.f64 	%fd136, [%r448];
	shl.b32 	%r449, %r446, 3;
	add.s32 	%r450, %r352, %r449;
	ld.shared.f64 	%fd137, [%r450];
	setp.gt.f64 	%p19, %fd136, %fd137;
	selp.b32 	%r24, %r446, %r434, %p19;
	bar.sync 	0;
	setp.lt.s32 	%p20, %r277, 1;
	@%p20 bra 	$L__BB2_25;
	shl.b32 	%r452, %r24, 3;
	add.s32 	%r25, %r308, %r452;
	and.b32  	%r26, %r277, 15;
	setp.lt.u32 	%p21, %r7, 15;
	mov.b32 	%r1123, 0;
	@%p21 bra 	$L__BB2_16;
	and.b32  	%r1123, %r277, 2147483632;
	mov.b32 	%r1121, 0;
$L__BB2_15:
	.pragma "nounroll";
	ld.shared.u64 	%rd136, [%r25];
	mul.wide.u32 	%rd137, %r1121, 4;
	add.s64 	%rd138, %rd136, %rd137;
	ld.u32 	%r455, [%rd138];
	bar.sync 	0;
	ld.shared.u64 	%rd139, [%r6];
	add.s64 	%rd140, %rd139, %rd137;
	st.u32 	[%rd140], %r455;
	bar.sync 	0;
	ld.shared.u64 	%rd141, [%r25];
	add.s64 	%rd142, %rd141, %rd137;
	ld.u32 	%r456, [%rd142+4];
	bar.sync 	0;
	ld.shared.u64 	%rd143, [%r6];
	add.s64 	%rd144, %rd143, %rd137;
	st.u32 	[%rd144+4], %r456;
	bar.sync 	0;
	ld.shared.u64 	%rd145, [%r25];
	add.s64 	%rd146, %rd145, %rd137;
	ld.u32 	%r457, [%rd146+8];
	bar.sync 	0;
	ld.shared.u64 	%rd147, [%r6];
	add.s64 	%rd148, %rd147, %rd137;
	st.u32 	[%rd148+8], %r457;
	bar.sync 	0;
	ld.shared.u64 	%rd149, [%r25];
	add.s64 	%rd150, %rd149, %rd137;
	ld.u32 	%r458, [%rd150+12];
	bar.sync 	0;
	ld.shared.u64 	%rd151, [%r6];
	add.s64 	%rd152, %rd151, %rd137;
	st.u32 	[%rd152+12], %r458;
	bar.sync 	0;
	ld.shared.u64 	%rd153, [%r25];
	add.s64 	%rd154, %rd153, %rd137;
	ld.u32 	%r459, [%rd154+16];
	bar.sync 	0;
	ld.shared.u64 	%rd155, [%r6];
	add.s64 	%rd156, %rd155, %rd137;
	st.u32 	[%rd156+16], %r459;
	bar.sync 	0;
	ld.shared.u64 	%rd157, [%r25];
	add.s64 	%rd158, %rd157, %rd137;
	ld.u32 	%r460, [%rd158+20];
	bar.sync 	0;
	ld.shared.u64 	%rd159, [%r6];
	add.s64 	%rd160, %rd159, %rd137;
	st.u32 	[%rd160+20], %r460;
	bar.sync 	0;
	ld.shared.u64 	%rd161, [%r25];
	add.s64 	%rd162, %rd161, %rd137;
	ld.u32 	%r461, [%rd162+24];
	bar.sync 	0;
	ld.shared.u64 	%rd163, [%r6];
	add.s64 	%rd164, %rd163, %rd137;
	st.u32 	[%rd164+24], %r461;
	bar.sync 	0;
	ld.shared.u64 	%rd165, [%r25];
	add.s64 	%rd166, %rd165, %rd137;
	ld.u32 	%r462, [%rd166+28];
	bar.sync 	0;
	ld.shared.u64 	%rd167, [%r6];
	add.s64 	%rd168, %rd167, %rd137;
	st.u32 	[%rd168+28], %r462;
	bar.sync 	0;
	ld.shared.u64 	%rd169, [%r25];
	add.s64 	%rd170, %rd169, %rd137;
	ld.u32 	%r463, [%rd170+32];
	bar.sync 	0;
	ld.shared.u64 	%rd171, [%r6];
	add.s64 	%rd172, %rd171, %rd137;
	st.u32 	[%rd172+32], %r463;
	bar.sync 	0;
	ld.shared.u64 	%rd173, [%r25];
	add.s64 	%rd174, %rd173, %rd137;
	ld.u32 	%r464, [%rd174+36];
	bar.sync 	0;
	ld.shared.u64 	%rd175, [%r6];
	add.s64 	%rd176, %rd175, %rd137;
	st.u32 	[%rd176+36], %r464;
	bar.sync 	0;
	ld.shared.u64 	%rd177, [%r25];
	add.s64 	%rd178, %rd177, %rd137;
	ld.u32 	%r465, [%rd178+40];
	bar.sync 	0;
	ld.shared.u64 	%rd179, [%r6];
	add.s64 	%rd180, %rd179, %rd137;
	st.u32 	[%rd180+40], %r465;
	bar.sync 	0;
	ld.shared.u64 	%rd181, [%r25];
	add.s64 	%rd182, %rd181, %rd137;
	ld.u32 	%r466, [%rd182+44];
	bar.sync 	0;
	ld.shared.u64 	%rd183, [%r6];
	add.s64 	%rd184, %rd183, %rd137;
	st.u32 	[%rd184+44], %r466;
	bar.sync 	0;
	ld.shared.u64 	%rd185, [%r25];
	add.s64 	%rd186, %rd185, %rd137;
	ld.u32 	%r467, [%rd186+48];
	bar.sync 	0;
	ld.shared.u64 	%rd187, [%r6];
	add.s64 	%rd188, %rd187, %rd137;
	st.u32 	[%rd188+48], %r467;
	bar.sync 	0;
	ld.shared.u64 	%rd189, [%r25];
	add.s64 	%rd190, %rd189, %rd137;
	ld.u32 	%r468, [%rd190+52];
	bar.sync 	0;
	ld.shared.u64 	%rd191, [%r6];
	add.s64 	%rd192, %rd191, %rd137;
	st.u32 	[%rd192+52], %r468;
	bar.sync 	0;
	ld.shared.u64 	%rd193, [%r25];
	add.s64 	%rd194, %rd193, %rd137;
	ld.u32 	%r469, [%rd194+56];
	bar.sync 	0;
	ld.shared.u64 	%rd195, [%r6];
	add.s64 	%rd196, %rd195, %rd137;
	st.u32 	[%rd196+56], %r469;
	bar.sync 	0;
	ld.shared.u64 	%rd197, [%r25];
	add.s64 	%rd198, %rd197, %rd137;
	ld.u32 	%r470, [%rd198+60];
	bar.sync 	0;
	ld.shared.u64 	%rd199, [%r6];
	add.s64 	%rd200, %rd199, %rd137;
	st.u32 	[%rd200+60], %r470;
	bar.sync 	0;
	add.s32 	%r1121, %r1121, 16;
	setp.ne.s32 	%p22, %r1121, %r1123;
	@%p22 bra 	$L__BB2_15;
$L__BB2_16:
	setp.eq.s32 	%p23, %r26, 0;
	@%p23 bra 	$L__BB2_25;
	and.b32  	%r31, %r277, 7;
	setp.lt.u32 	%p24, %r26, 8;
	@%p24 bra 	$L__BB2_19;
	ld.shared.u64 	%rd201, [%r25];
	mul.wide.u32 	%rd202, %r1123, 4;
	add.s64 	%rd203, %rd201, %rd202;
	ld.u32 	%r471, [%rd203];
	bar.sync 	0;
	ld.shared.u64 	%rd204, [%r6];
	add.s64 	%rd205, %rd204, %rd202;
	st.u32 	[%rd205], %r471;
	bar.sync 	0;
	ld.shared.u64 	%rd206, [%r25];
	add.s64 	%rd207, %rd206, %rd202;
	ld.u32 	%r472, [%rd207+4];
	bar.sync 	0;
	ld.shared.u64 	%rd208, [%r6];
	add.s64 	%rd209, %rd208, %rd202;
	st.u32 	[%rd209+4], %r472;
	bar.sync 	0;
	ld.shared.u64 	%rd210, [%r25];
	add.s64 	%rd211, %rd210, %rd202;
	ld.u32 	%r473, [%rd211+8];
	bar.sync 	0;
	ld.shared.u64 	%rd212, [%r6];
	add.s64 	%rd213, %rd212, %rd202;
	st.u32 	[%rd213+8], %r473;
	bar.sync 	0;
	ld.shared.u64 	%rd214, [%r25];
	add.s64 	%rd215, %rd214, %rd202;
	ld.u32 	%r474, [%rd215+12];
	bar.sync 	0;
	ld.shared.u64 	%rd216, [%r6];
	add.s64 	%rd217, %rd216, %rd202;
	st.u32 	[%rd217+12], %r474;
	bar.sync 	0;
	ld.shared.u64 	%rd218, [%r25];
	add.s64 	%rd219, %rd218, %rd202;
	ld.u32 	%r475, [%rd219+16];
	bar.sync 	0;
	ld.shared.u64 	%rd220, [%r6];
	add.s64 	%rd221, %rd220, %rd202;
	st.u32 	[%rd221+16], %r475;
	bar.sync 	0;
	ld.shared.u64 	%rd222, [%r25];
	add.s64 	%rd223, %rd222, %rd202;
	ld.u32 	%r476, [%rd223+20];
	bar.sync 	0;
	ld.shared.u64 	%rd224, [%r6];
	add.s64 	%rd225, %rd224, %rd202;
	st.u32 	[%rd225+20], %r476;
	bar.sync 	0;
	ld.shared.u64 	%rd226, [%r25];
	add.s64 	%rd227, %rd226, %rd202;
	ld.u32 	%r477, [%rd227+24];
	bar.sync 	0;
	ld.shared.u64 	%rd228, [%r6];
	add.s64 	%rd229, %rd228, %rd202;
	st.u32 	[%rd229+24], %r477;
	bar.sync 	0;
	ld.shared.u64 	%rd230, [%r25];
	add.s64 	%rd231, %rd230, %rd202;
	ld.u32 	%r478, [%rd231+28];
	bar.sync 	0;
	ld.shared.u64 	%rd232, [%r6];
	add.s64 	%rd233, %rd232, %rd202;
	st.u32 	[%rd233+28], %r478;
	bar.sync 	0;
	add.s32 	%r1123, %r1123, 8;
$L__BB2_19:
	setp.eq.s32 	%p25, %r31, 0;
	@%p25 bra 	$L__BB2_25;
	and.b32  	%r34, %r277, 3;
	setp.lt.u32 	%p26, %r31, 4;
	@%p26 bra 	$L__BB2_22;
	ld.shared.u64 	%rd234, [%r25];
	mul.wide.u32 	%rd235, %r1123, 4;
	add.s64 	%rd236, %rd234, %rd235;
	ld.u32 	%r479, [%rd236];
	bar.sync 	0;
	ld.shared.u64 	%rd237, [%r6];
	add.s64 	%rd238, %rd237, %rd235;
	st.u32 	[%rd238], %r479;
	bar.sync 	0;
	ld.shared.u64 	%rd239, [%r25];
	add.s64 	%rd240, %rd239, %rd235;
	ld.u32 	%r480, [%rd240+4];
	bar.sync 	0;
	ld.shared.u64 	%rd241, [%r6];
	add.s64 	%rd242, %rd241, %rd235;
	st.u32 	[%rd242+4], %r480;
	bar.sync 	0;
	ld.shared.u64 	%rd243, [%r25];
	add.s64 	%rd244, %rd243, %rd235;
	ld.u32 	%r481, [%rd244+8];
	bar.sync 	0;
	ld.shared.u64 	%rd245, [%r6];
	add.s64 	%rd246, %rd245, %rd235;
	st.u32 	[%rd246+8], %r481;
	bar.sync 	0;
	ld.shared.u64 	%rd247, [%r25];
	add.s64 	%rd248, %rd247, %rd235;
	ld.u32 	%r482, [%rd248+12];
	bar.sync 	0;
	ld.shared.u64 	%rd249, [%r6];
	add.s64 	%rd250, %rd249, %rd235;
	st.u32 	[%rd250+12], %r482;
	bar.sync 	0;
	add.s32 	%r1123, %r1123, 4;
$L__BB2_22:
	setp.eq.s32 	%p27, %r34, 0;
	@%p27 bra 	$L__BB2_25;
	mov.b32 	%r1126, 0;
$L__BB2_24:
	.pragma "nounroll";
	ld.shared.u64 	%rd251, [%r25];
	mul.wide.u32 	%rd252, %r1123, 4;
	add.s64 	%rd253, %rd251, %rd252;
	ld.u32 	%r484, [%rd253];
	bar.sync 	0;
	ld.shared.u64 	%rd254, [%r6];
	add.s64 	%rd255, %rd254, %rd252;
	st.u32 	[%rd255], %r484;
	bar.sync 	0;
	add.s32 	%r1123, %r1123, 1;
	add.s32 	%r1126, %r1126, 1;
	setp.ne.s32 	%p28, %r1126, %r34;
	@%p28 bra 	$L__BB2_24;
$L__BB2_25:
	setp.lt.u32 	%p29, %r277, 2;
	ld.shared.u64 	%rd6, [%r6];
	mul.wide.s32 	%rd256, %r7, 4;
	add.s64 	%rd257, %rd6, %rd256;
	ld.u32 	%r485, [%rd257];
	ld.u32 	%r1129, [%rd6];
	mad.lo.s32 	%r486, %r485, %r277, %r1129;
	mul.wide.s32 	%rd258, %r486, 8;
	add.s64 	%rd259, %rd2, %rd258;
	ld.global.f64 	%fd338, [%rd259];
	@%p29 bra 	$L__BB2_37;
	add.s32 	%r488, %r277, -2;
	and.b32  	%r42, %r7, 7;
	setp.lt.u32 	%p30, %r488, 7;
	mov.b32 	%r1131, 1;
	@%p30 bra 	$L__BB2_29;
	and.b32  	%r43, %r7, -8;
	mov.b32 	%r1128, 1;
$L__BB2_28:
	.pragma "nounroll";
	mul.wide.u32 	%rd260, %r1128, 4;
	add.s64 	%rd261, %rd6, %rd260;
	ld.u32 	%r490, [%rd261];
	mad.lo.s32 	%r491, %r490, %r277, %r1129;
	mul.wide.s32 	%rd262, %r491, 8;
	add.s64 	%rd263, %rd2, %rd262;
	ld.global.f64 	%fd139, [%rd263];
	add.f64 	%fd140, %fd338, %fd139;
	ld.u32 	%r492, [%rd261+4];
	mad.lo.s32 	%r493, %r492, %r277, %r490;
	mul.wide.s32 	%rd264, %r493, 8;
	add.s64 	%rd265, %rd2, %rd264;
	ld.global.f64 	%fd141, [%rd265];
	add.f64 	%fd142, %fd140, %fd141;
	ld.u32 	%r494, [%rd261+8];
	mad.lo.s32 	%r495, %r494, %r277, %r492;
	mul.wide.s32 	%rd266, %r495, 8;
	add.s64 	%rd267, %rd2, %rd266;
	ld.global.f64 	%fd143, [%rd267];
	add.f64 	%fd144, %fd142, %fd143;
	ld.u32 	%r496, [%rd261+12];
	mad.lo.s32 	%r497, %r496, %r277, %r494;
	mul.wide.s32 	%rd268, %r497, 8;
	add.s64 	%rd269, %rd2, %rd268;
	ld.global.f64 	%fd145, [%rd269];
	add.f64 	%fd146, %fd144, %fd145;
	ld.u32 	%r498, [%rd261+16];
	mad.lo.s32 	%r499, %r498, %r277, %r496;
	mul.wide.s32 	%rd270, %r499, 8;
	add.s64 	%rd271, %rd2, %rd270;
	ld.global.f64 	%fd147, [%rd271];
	add.f64 	%fd148, %fd146, %fd147;
	ld.u32 	%r500, [%rd261+20];
	mad.lo.s32 	%r501, %r500, %r277, %r498;
	mul.wide.s32 	%rd272, %r501, 8;
	add.s64 	%rd273, %rd2, %rd272;
	ld.global.f64 	%fd149, [%rd273];
	add.f64 	%fd150, %fd148, %fd149;
	ld.u32 	%r502, [%rd261+24];
	mad.lo.s32 	%r503, %r502, %r277, %r500;
	mul.wide.s32 	%rd274, %r503, 8;
	add.s64 	%rd275, %rd2, %rd274;
	ld.global.f64 	%fd151, [%rd275];
	add.f64 	%fd152, %fd150, %fd151;
	ld.u32 	%r1129, [%rd261+28];
	mad.lo.s32 	%r504, %r1129, %r277, %r502;
	mul.wide.s32 	%rd276, %r504, 8;
	add.s64 	%rd277, %rd2, %rd276;
	ld.global.f64 	%fd153, [%rd277];
	add.f64 	%fd338, %fd152, %fd153;
	add.s32 	%r1131, %r1128, 8;
	add.s32 	%r505, %r1128, 7;
	setp.ne.s32 	%p31, %r505, %r43;
	mov.u32 	%r1128, %r1131;
	@%p31 bra 	$L__BB2_28;
$L__BB2_29:
	setp.eq.s32 	%p32, %r42, 0;
	@%p32 bra 	$L__BB2_37;
	and.b32  	%r50, %r7, 3;
	setp.lt.u32 	%p33, %r42, 4;
	@%p33 bra 	$L__BB2_32;
	mul.wide.u32 	%rd278, %r1131, 4;
	add.s64 	%rd279, %rd6, %rd278;
	ld.u32 	%r506, [%rd279];
	mad.lo.s32 	%r507, %r506, %r277, %r1129;
	mul.wide.s32 	%rd280, %r507, 8;
	add.s64 	%rd281, %rd2, %rd280;
	ld.global.f64 	%fd155, [%rd281];
	add.f64 	%fd156, %fd338, %fd155;
	add.s32 	%r508, %r1131, 1;
	mul.wide.u32 	%rd282, %r508, 4;
	add.s64 	%rd283, %rd6, %rd282;
	ld.u32 	%r509, [%rd283];
	mad.lo.s32 	%r510, %r509, %r277, %r506;
	mul.wide.s32 	%rd284, %r510, 8;
	add.s64 	%rd285, %rd2, %rd284;
	ld.global.f64 	%fd157, [%rd285];
	add.f64 	%fd158, %fd156, %fd157;
	add.s32 	%r511, %r1131, 2;
	mul.wide.u32 	%rd286, %r511, 4;
	add.s64 	%rd287, %rd6, %rd286;
	ld.u32 	%r512, [%rd287];
	mad.lo.s32 	%r513, %r512, %r277, %r509;
	mul.wide.s32 	%rd288, %r513, 8;
	add.s64 	%rd289, %rd2, %rd288;
	ld.global.f64 	%fd159, [%rd289];
	add.f64 	%fd160, %fd158, %fd159;
	ld.u32 	%r514, [%rd279+12];
	mad.lo.s32 	%r515, %r514, %r277, %r512;
	mul.wide.s32 	%rd290, %r515, 8;
	add.s64 	%rd291, %rd2, %rd290;
	ld.global.f64 	%fd161, [%rd291];
	add.f64 	%fd338, %fd160, %fd161;
	add.s32 	%r1131, %r1131, 4;
$L__BB2_32:
	setp.eq.s32 	%p34, %r50, 0;
	@%p34 bra 	$L__BB2_37;
	setp.eq.s32 	%p35, %r50, 1;
	@%p35 bra 	$L__BB2_35;
	add.s32 	%r516, %r1131, -1;
	mul.wide.u32 	%rd292, %r1131, 4;
	add.s64 	%rd293, %rd6, %rd292;
	ld.u32 	%r517, [%rd293];
	mul.wide.u32 	%rd294, %r516, 4;
	add.s64 	%rd295, %rd6, %rd294;
	ld.u32 	%r518, [%rd295];
	mad.lo.s32 	%r519, %r517, %r277, %r518;
	mul.wide.s32 	%rd296, %r519, 8;
	add.s64 	%rd297, %rd2, %rd296;
	ld.global.f64 	%fd163, [%rd297];
	add.f64 	%fd164, %fd338, %fd163;
	ld.u32 	%r520, [%rd293+4];
	mad.lo.s32 	%r521, %r520, %r277, %r517;
	mul.wide.s32 	%rd298, %r521, 8;
	add.s64 	%rd299, %rd2, %rd298;
	ld.global.f64 	%fd165, [%rd299];
	add.f64 	%fd338, %fd164, %fd165;
	add.s32 	%r1131, %r1131, 2;
$L__BB2_35:
	and.b32  	%r522, %r7, 1;
	setp.eq.b32 	%p36, %r522, 1;
	not.pred 	%p37, %p36;
	@%p37 bra 	$L__BB2_37;
	add.s32 	%r523, %r1131, -1;
	mul.wide.u32 	%rd300, %r1131, 4;
	add.s64 	%rd301, %rd6, %rd300;
	ld.u32 	%r524, [%rd301];
	mul.wide.u32 	%rd302, %r523, 4;
	add.s64 	%rd303, %rd6, %rd302;
	ld.u32 	%r525, [%rd303];
	mad.lo.s32 	%r526, %r524, %r277, %r525;
	mul.wide.s32 	%rd304, %r526, 8;
	add.s64 	%rd305, %rd2, %rd304;
	ld.global.f64 	%fd166, [%rd305];
	add.f64 	%fd338, %fd338, %fd166;
$L__BB2_37:
	st.shared.f64 	[%r22], %fd338;
	bar.sync 	0;
	and.b32  	%r527, %r4, 31;
	setp.ne.s32 	%p38, %r527, 0;
	@%p38 bra 	$L__BB2_39;
	max.u32 	%r528, %r23, 1;
	mul.hi.u32 	%r529, %r528, -1131474031;
	shr.u32 	%r530, %r529, 15;
	mul.lo.s32 	%r531, %r530, 44488;
	sub.s32 	%r532, %r528, %r531;
	mul.lo.s32 	%r533, %r532, 48271;
	mul.lo.s32 	%r534, %r530, 3399;
	setp.lt.u32 	%p39, %r533, %r534;
	xor.b32  	%r535, %r534, 2147483647;
	neg.s32 	%r536, %r534;
	selp.b32 	%r537, %r535, %r536, %p39;
	add.s32 	%r538, %r537, %r533;
	add.s32 	%r539, %r538, -1;
	cvt.rn.f64.u32 	%fd167, %r539;
	div.rn.f64 	%fd168, %fd167, 0d41DFFFFFFF800000;
	fma.rn.f64 	%fd169, %fd168, 0d4059000000000000, 0d3FF0000000000000;
	cvt.rzi.s32.f64 	%r540, %fd169;
	cvt.s32.s16 	%r541, %r540;
	shr.u32 	%r542, %r4, 3;
	mov.u32 	%r543, warpCrossoverChance;
	add.s32 	%r544, %r543, %r542;
	st.shared.u32 	[%r544], %r541;
	mul.hi.u32 	%r545, %r538, -1131474031;
	shr.u32 	%r546, %r545, 15;
	mul.lo.s32 	%r547, %r546, 44488;
	sub.s32 	%r548, %r538, %r547;
	mul.lo.s32 	%r549, %r548, 48271;
	mul.lo.s32 	%r550, %r546, 3399;
	setp.lt.u32 	%p40, %r549, %r550;
	xor.b32  	%r551, %r550, 2147483647;
	neg.s32 	%r552, %r550;
	selp.b32 	%r553, %r551, %r552, %p40;
	add.s32 	%r554, %r549, %r553;
	add.s32 	%r555, %r554, -1;
	cvt.rn.f64.u32 	%fd170, %r555;
	div.rn.f64 	%fd171, %fd170, 0d41DFFFFFFF800000;
	fma.rn.f64 	%fd172, %fd171, 0d4059000000000000, 0d3FF0000000000000;
	cvt.rzi.s32.f64 	%r556, %fd172;
	cvt.s32.s16 	%r557, %r556;
	mov.u32 	%r558, warpMutationChance;
	add.s32 	%r559, %r558, %r542;
	st.shared.u32 	[%r559], %r557;
$L__BB2_39:
	bar.sync 	0;
	ld.global.u32 	%r560, [%rd4];
	mul.hi.u32 	%r561, %r560, 3;
	sub.s32 	%r562, %r560, %r561;
	shr.u32 	%r563, %r562, 1;
	add.s32 	%r564, %r563, %r561;
	shr.u32 	%r565, %r564, 30;
	mul.lo.s32 	%r566, %r565, 2147483647;
	sub.s32 	%r567, %r560, %r566;
	max.u32 	%r568, %r567, 1;
	mul.hi.u32 	%r569, %r568, 1581746633;
	shr.u32 	%r570, %r569, 14;
	mul.lo.s32 	%r571, %r570, 44488;
	sub.s32 	%r572, %r568, %r571;
	mul.lo.s32 	%r573, %r572, 48271;
	mul.lo.s32 	%r574, %r570, 3399;
	setp.lt.u32 	%p41, %r573, %r574;
	xor.b32  	%r575, %r574, 2147483647;
	neg.s32 	%r576, %r574;
	selp.b32 	%r577, %r575, %r576, %p41;
	add.s32 	%r578, %r573, %r577;
	add.s32 	%r579, %r578, -1;
	cvt.rn.f64.u32 	%fd173, %r579;
	div.rn.f64 	%fd174, %fd173, 0d41DFFFFFFF800000;
	fma.rn.f64 	%fd175, %fd174, 0d41E0000000000000, 0d0000000000000000;
	cvt.rzi.s32.f64 	%r580, %fd175;
	st.global.u32 	[%rd5], %r580;
	bar.sync 	0;
	shr.u32 	%r55, %r4, 5;
	shl.b32 	%r581, %r55, 2;
	mov.u32 	%r582, warpCrossoverChance;
	add.s32 	%r583, %r582, %r581;
	ld.shared.u32 	%r584, [%r583];
	setp.ge.s32 	%p42, %r584, %r280;
	@%p42 bra 	$L__BB2_123;
	setp.lt.s32 	%p43, %r277, 1;
	ld.global.u32 	%r585, [%rd5];
	mul.hi.u32 	%r586, %r585, 3;
	sub.s32 	%r587, %r585, %r586;
	shr.u32 	%r588, %r587, 1;
	add.s32 	%r589, %r588, %r586;
	shr.u32 	%r590, %r589, 30;
	mul.lo.s32 	%r591, %r590, 2147483647;
	sub.s32 	%r592, %r585, %r591;
	max.u32 	%r593, %r592, 1;
	ld.shared.u64 	%rd7, [%r6];
	mul.hi.u32 	%r594, %r593, 1581746633;
	shr.u32 	%r595, %r594, 14;
	mul.lo.s32 	%r596, %r595, 44488;
	sub.s32 	%r597, %r593, %r596;
	mul.lo.s32 	%r598, %r597, 48271;
	mul.lo.s32 	%r599, %r595, 3399;
	setp.lt.u32 	%p44, %r598, %r599;
	xor.b32  	%r600, %r599, 2147483647;
	neg.s32 	%r601, %r599;
	selp.b32 	%r602, %r600, %r601, %p44;
	add.s32 	%r603, %r598, %r602;
	add.s32 	%r604, %r603, -1;
	cvt.rn.f64.u32 	%fd176, %r604;
	div.rn.f64 	%fd177, %fd176, 0d41DFFFFFFF800000;
	fma.rn.f64 	%fd178, %fd177, %fd14, 0d0000000000000000;
	cvt.rzi.s32.f64 	%r605, %fd178;
	shl.b32 	%r606, %r605, 3;
	mov.u32 	%r607, islandPopulationChromosome;
	add.s32 	%r608, %r607, %r606;
	ld.shared.u64 	%rd8, [%r608];
	mul.wide.s32 	%rd306, %r277, 4;
	{ // callseq 2, 0
	.param .b64 param0;
	st.param.b64 	[param0], %rd306;
	.param .b64 retval0;
	call.uni (retval0), 
	malloc, 
	(
	param0
	);
	ld.param.b64 	%rd307, [retval0];
	} // callseq 2
	ld.global.u32 	%r609, [%rd5];
	mul.hi.u32 	%r610, %r609, 3;
	sub.s32 	%r611, %r609, %r610;
	shr.u32 	%r612, %r611, 1;
	add.s32 	%r613, %r612, %r610;
	shr.u32 	%r614, %r613, 30;
	mul.lo.s32 	%r615, %r614, 2147483647;
	sub.s32 	%r616, %r609, %r615;
	max.u32 	%r617, %r616, 1;
	cvt.rn.f64.s32 	%fd179, %r277;
	mul.hi.u32 	%r618, %r617, -2092037281;
	shr.u32 	%r619, %r618, 16;
	mul.lo.s32 	%r620, %r619, 127773;
	sub.s32 	%r621, %r617, %r620;
	mul.lo.s32 	%r622, %r621, 16807;
	mul.lo.s32 	%r623, %r619, 2836;
	setp.lt.u32 	%p45, %r622, %r623;
	xor.b32  	%r624, %r623, 2147483647;
	neg.s32 	%r625, %r623;
	selp.b32 	%r626, %r624, %r625, %p45;
	add.s32 	%r627, %r626, %r622;
	add.s32 	%r628, %r627, -1;
	cvt.rn.f64.u32 	%fd180, %r628;
	div.rn.f64 	%fd181, %fd180, 0d41DFFFFFFF800000;
	fma.rn.f64 	%fd182, %fd181, %fd179, 0d0000000000000000;
	cvt.rzi.s32.f64 	%r1139, %fd182;
	cvt.rn.f64.s32 	%fd183, %r1139;
	mul.hi.u32 	%r629, %r627, 110892733;
	sub.s32 	%r630, %r627, %r629;
	shr.u32 	%r631, %r630, 1;
	add.s32 	%r632, %r631, %r629;
	shr.u32 	%r633, %r632, 16;
	mul.lo.s32 	%r634, %r633, 127773;
	sub.s32 	%r635, %r627, %r634;
	mul.lo.s32 	%r636, %r635, 16807;
	mul.lo.s32 	%r637, %r633, 2836;
	setp.lt.u32 	%p46, %r636, %r637;
	xor.b32  	%r638, %r637, 2147483647;
	neg.s32 	%r639, %r637;
	selp.b32 	%r640, %r638, %r639, %p46;
	add.s32 	%r641, %r636, %r640;
	add.s32 	%r642, %r641, -1;
	cvt.rn.f64.u32 	%fd184, %r642;
	div.rn.f64 	%fd185, %fd184, 0d41DFFFFFFF800000;
	sub.f64 	%fd186, %fd179, %fd183;
	fma.rn.f64 	%fd187, %fd185, %fd186, %fd183;
	cvt.rzi.s32.f64 	%r57, %fd187;
	@%p43 bra 	$L__BB2_53;
	and.b32  	%r58, %r277, 15;
	setp.lt.u32 	%p47, %r7, 15;
	mov.b32 	%r1135, 0;
	@%p47 bra 	$L__BB2_44;
	and.b32  	%r1135, %r277, 2147483632;
	mov.b32 	%r1133, 0;
$L__BB2_43:
	.pragma "nounroll";
	mul.wide.u32 	%rd308, %r1133, 4;
	add.s64 	%rd309, %rd8, %rd308;
	ld.u32 	%r645, [%rd309];
	add.s64 	%rd310, %rd307, %rd308;
	st.u32 	[%rd310], %r645;
	ld.u32 	%r646, [%rd309+4];
	st.u32 	[%rd310+4], %r646;
	ld.u32 	%r647, [%rd309+8];
	st.u32 	[%rd310+8], %r647;
	ld.u32 	%r648, [%rd309+12];
	st.u32 	[%rd310+12], %r648;
	ld.u32 	%r649, [%rd309+16];
	st.u32 	[%rd310+16], %r649;
	ld.u32 	%r650, [%rd309+20];
	st.u32 	[%rd310+20], %r650;
	ld.u32 	%r651, [%rd309+24];
	st.u32 	[%rd310+24], %r651;
	ld.u32 	%r652, [%rd309+28];
	st.u32 	[%rd310+28], %r652;
	ld.u32 	%r653, [%rd309+32];
	st.u32 	[%rd310+32], %r653;
	ld.u32 	%r654, [%rd309+36];
	st.u32 	[%rd310+36], %r654;
	ld.u32 	%r655, [%rd309+40];
	st.u32 	[%rd310+40], %r655;
	ld.u32 	%r656, [%rd309+44];
	st.u32 	[%rd310+44], %r656;
	ld.u32 	%r657, [%rd309+48];
	st.u32 	[%rd310+48], %r657;
	ld.u32 	%r658, [%rd309+52];
	st.u32 	[%rd310+52], %r658;
	ld.u32 	%r659, [%rd309+56];
	st.u32 	[%rd310+56], %r659;
	ld.u32 	%r660, [%rd309+60];
	st.u32 	[%rd310+60], %r660;
	add.s32 	%r1133, %r1133, 16;
	setp.ne.s32 	%p48, %r1133, %r1135;
	@%p48 bra 	$L__BB2_43;
$L__BB2_44:
	setp.eq.s32 	%p49, %r58, 0;
	@%p49 bra 	$L__BB2_53;
	and.b32  	%r63, %r277, 7;
	setp.lt.u32 	%p50, %r58, 8;
	@%p50 bra 	$L__BB2_47;
	mul.wide.u32 	%rd311, %r1135, 4;
	add.s64 	%rd312, %rd8, %rd311;
	ld.u32 	%r661, [%rd312];
	add.s64 	%rd313, %rd307, %rd311;
	st.u32 	[%rd313], %r661;
	ld.u32 	%r662, [%rd312+4];
	st.u32 	[%rd313+4], %r662;
	ld.u32 	%r663, [%rd312+8];
	st.u32 	[%rd313+8], %r663;
	ld.u32 	%r664, [%rd312+12];
	st.u32 	[%rd313+12], %r664;
	ld.u32 	%r665, [%rd312+16];
	st.u32 	[%rd313+16], %r665;
	ld.u32 	%r666, [%rd312+20];
	st.u32 	[%rd313+20], %r666;
	ld.u32 	%r667, [%rd312+24];
	st.u32 	[%rd313+24], %r667;
	ld.u32 	%r668, [%rd312+28];
	st.u32 	[%rd313+28], %r668;
	add.s32 	%r1135, %r1135, 8;
$L__BB2_47:
	setp.eq.s32 	%p51, %r63, 0;
	@%p51 bra 	$L__BB2_53;
	and.b32  	%r66, %r277, 3;
	setp.lt.u32 	%p52, %r63, 4;
	@%p52 bra 	$L__BB2_50;
	mul.wide.u32 	%rd314, %r1135, 4;
	add.s64 	%rd315, %rd8, %rd314;
	ld.u32 	%r669, [%rd315];
	add.s64 	%rd316, %rd307, %rd314;
	st.u32 	[%rd316], %r669;
	ld.u32 	%r670, [%rd315+4];
	st.u32 	[%rd316+4], %r670;
	ld.u32 	%r671, [%rd315+8];
	st.u32 	[%rd316+8], %r671;
	ld.u32 	%r672, [%rd315+12];
	st.u32 	[%rd316+12], %r672;
	add.s32 	%r1135, %r1135, 4;
$L__BB2_50:
	setp.eq.s32 	%p53, %r66, 0;
	@%p53 bra 	$L__BB2_53;
	mov.b32 	%r1138, 0;
$L__BB2_52:
	.pragma "nounroll";
	mul.wide.u32 	%rd317, %r1135, 4;
	add.s64 	%rd318, %rd8, %rd317;
	ld.u32 	%r674, [%rd318];
	add.s64 	%rd319, %rd307, %rd317;
	st.u32 	[%rd319], %r674;
	add.s32 	%r1135, %r1135, 1;
	add.s32 	%r1138, %r1138, 1;
	setp.ne.s32 	%p54, %r1138, %r66;
	@%p54 bra 	$L__BB2_52;
$L__BB2_53:
	setp.lt.s32 	%p55, %r277, 1;
	bar.sync 	0;
	setp.gt.s32 	%p56, %r1139, %r57;
	or.pred  	%p57, %p56, %p55;
	@%p57 bra 	$L__BB2_96;
	and.b32  	%r73, %r277, 7;
	and.b32  	%r675, %r277, 2147483640;
	neg.s32 	%r74, %r675;
$L__BB2_55:
	mov.u32 	%r75, %r1139;
	setp.lt.u32 	%p58, %r277, 8;
	mul.wide.s32 	%rd320, %r75, 4;
	add.s64 	%rd10, %rd7, %rd320;
	add.s64 	%rd11, %rd307, %rd320;
	mov.b32 	%r1152, 0;
	@%p58 bra 	$L__BB2_74;
	add.s64 	%rd671, %rd307, 16;
	mov.u32 	%r1140, %r74;
$L__BB2_57:
	.pragma "nounroll";
	ld.u32 	%r77, [%rd671+-16];
	ld.u32 	%r1142, [%rd10];
	setp.ne.s32 	%p59, %r77, %r1142;
	@%p59 bra 	$L__BB2_59;
	ld.u32 	%r677, [%rd11];
	st.u32 	[%rd11], %r77;
	st.u32 	[%rd671+-16], %r677;
	ld.u32 	%r1142, [%rd10];
$L__BB2_59:
	ld.u32 	%r678, [%rd671+-12];
	setp.ne.s32 	%p60, %r678, %r1142;
	@%p60 bra 	$L__BB2_61;
	ld.u32 	%r679, [%rd11];
	st.u32 	[%rd11], %r1142;
	st.u32 	[%rd671+-12], %r679;
	ld.u32 	%r1142, [%rd10];
$L__BB2_61:
	ld.u32 	%r680, [%rd671+-8];
	setp.ne.s32 	%p61, %r680, %r1142;
	@%p61 bra 	$L__BB2_63;
	ld.u32 	%r681, [%rd11];
	st.u32 	[%rd11], %r1142;
	st.u32 	[%rd671+-8], %r681;
	ld.u32 	%r1142, [%rd10];
$L__BB2_63:
	ld.u32 	%r682, [%rd671+-4];
	setp.ne.s32 	%p62, %r682, %r1142;
	@%p62 bra 	$L__BB2_65;
	ld.u32 	%r683, [%rd11];
	st.u32 	[%rd11], %r1142;
	st.u32 	[%rd671+-4], %r683;
	ld.u32 	%r1142, [%rd10];
$L__BB2_65:
	ld.u32 	%r684, [%rd671];
	setp.ne.s32 	%p63, %r684, %r1142;
	@%p63 bra 	$L__BB2_67;
	ld.u32 	%r685, [%rd11];
	st.u32 	[%rd11], %r1142;
	st.u32 	[%rd671], %r685;
	ld.u32 	%r1142, [%rd10];
$L__BB2_67:
	ld.u32 	%r686, [%rd671+4];
	setp.ne.s32 	%p64, %r686, %r1142;
	@%p64 bra 	$L__BB2_69;
	ld.u32 	%r687, [%rd11];
	st.u32 	[%rd11], %r1142;
	st.u32 	[%rd671+4], %r687;
	ld.u32 	%r1142, [%rd10];
$L__BB2_69:
	ld.u32 	%r688, [%rd671+8];
	setp.ne.s32 	%p65, %r688, %r1142;
	@%p65 bra 	$L__BB2_71;
	ld.u32 	%r689, [%rd11];
	st.u32 	[%rd11], %r1142;
	st.u32 	[%rd671+8], %r689;
	ld.u32 	%r1142, [%rd10];
$L__BB2_71:
	ld.u32 	%r690, [%rd671+12];
	setp.ne.s32 	%p66, %r690, %r1142;
	@%p66 bra 	$L__BB2_73;
	ld.u32 	%r691, [%rd11];
	st.u32 	[%rd11], %r1142;
	st.u32 	[%rd671+12], %r691;
$L__BB2_73:
	and.b32  	%r1152, %r277, 2147483640;
	add.s32 	%r1140, %r1140, 8;
	add.s64 	%rd671, %rd671, 32;
	setp.ne.s32 	%p67, %r1140, 0;
	@%p67 bra 	$L__BB2_57;
$L__BB2_74:
	setp.eq.s32 	%p68, %r73, 0;
	@%p68 bra 	$L__BB2_95;
	add.s32 	%r692, %r73, -1;
	setp.lt.u32 	%p69, %r692, 3;
	@%p69 bra 	$L__BB2_85;
	mul.wide.u32 	%rd321, %r1152, 4;
	add.s64 	%rd15, %rd307, %rd321;
	ld.u32 	%r96, [%rd15];
	ld.u32 	%r1150, [%rd10];
	setp.ne.s32 	%p70, %r96, %r1150;
	@%p70 bra 	$L__BB2_78;
	ld.u32 	%r693, [%rd11];
	st.u32 	[%rd11], %r96;
	st.u32 	[%rd15], %r693;
	ld.u32 	%r1150, [%rd10];
$L__BB2_78:
	ld.u32 	%r694, [%rd15+4];
	setp.ne.s32 	%p71, %r694, %r1150;
	@%p71 bra 	$L__BB2_80;
	ld.u32 	%r695, [%rd11];
	st.u32 	[%rd11], %r1150;
	st.u32 	[%rd15+4], %r695;
	ld.u32 	%r1150, [%rd10];
$L__BB2_80:
	ld.u32 	%r696, [%rd15+8];
	setp.ne.s32 	%p72, %r696, %r1150;
	@%p72 bra 	$L__BB2_82;
	ld.u32 	%r697, [%rd11];
	st.u32 	[%rd11], %r1150;
	st.u32 	[%rd15+8], %r697;
	ld.u32 	%r1150, [%rd10];
$L__BB2_82:
	ld.u32 	%r698, [%rd15+12];
	setp.ne.s32 	%p73, %r698, %r1150;
	@%p73 bra 	$L__BB2_84;
	ld.u32 	%r699, [%rd11];
	st.u32 	[%rd11], %r1150;
	st.u32 	[%rd15+12], %r699;
$L__BB2_84:
	add.s32 	%r1152, %r1152, 4;
$L__BB2_85:
	and.b32  	%r700, %r277, 3;
	setp.eq.s32 	%p74, %r700, 0;
	@%p74 bra 	$L__BB2_95;
	setp.eq.s32 	%p75, %r700, 1;
	@%p75 bra 	$L__BB2_92;
	mul.wide.u32 	%rd322, %r1152, 4;
	add.s64 	%rd16, %rd307, %rd322;
	ld.u32 	%r106, [%rd16];
	ld.u32 	%r1153, [%rd10];
	setp.ne.s32 	%p76, %r106, %r1153;
	@%p76 bra 	$L__BB2_89;
	ld.u32 	%r701, [%rd11];
	st.u32 	[%rd11], %r106;
	st.u32 	[%rd16], %r701;
	ld.u32 	%r1153, [%rd10];
$L__BB2_89:
	ld.u32 	%r702, [%rd16+4];
	setp.ne.s32 	%p77, %r702, %r1153;
	@%p77 bra 	$L__BB2_91;
	ld.u32 	%r703, [%rd11];
	st.u32 	[%rd11], %r1153;
	st.u32 	[%rd16+4], %r703;
$L__BB2_91:
	add.s32 	%r1152, %r1152, 2;
$L__BB2_92:
	and.b32  	%r704, %r277, 1;
	setp.eq.b32 	%p78, %r704, 1;
	not.pred 	%p79, %p78;
	@%p79 bra 	$L__BB2_95;
	mul.wide.u32 	%rd323, %r1152, 4;
	add.s64 	%rd17, %rd307, %rd323;
	ld.u32 	%r112, [%rd17];
	ld.u32 	%r705, [%rd10];
	setp.ne.s32 	%p80, %r112, %r705;
	@%p80 bra 	$L__BB2_95;
	ld.u32 	%r706, [%rd11];
	st.u32 	[%rd11], %r112;
	st.u32 	[%rd17], %r706;
$L__BB2_95:
	add.s32 	%r1139, %r75, 1;
	setp.ne.s32 	%p81, %r75, %r57;
	@%p81 bra 	$L__BB2_55;
$L__BB2_96:
	setp.lt.s32 	%p82, %r277, 1;
	bar.sync 	0;
	@%p82 bra 	$L__BB2_109;
	and.b32  	%r114, %r277, 15;
	setp.lt.u32 	%p83, %r7, 15;
	mov.b32 	%r1157, 0;
	@%p83 bra 	$L__BB2_100;
	and.b32  	%r1157, %r277, 2147483632;
	neg.s32 	%r1155, %r1157;
	add.s64 	%rd673, %rd307, 32;
	add.s64 	%rd672, %rd7, 32;
$L__BB2_99:
	.pragma "nounroll";
	ld.u32 	%r708, [%rd673+-32];
	st.u32 	[%rd672+-32], %r708;
	ld.u32 	%r709, [%rd673+-28];
	st.u32 	[%rd672+-28], %r709;
	ld.u32 	%r710, [%rd673+-24];
	st.u32 	[%rd672+-24], %r710;
	ld.u32 	%r711, [%rd673+-20];
	st.u32 	[%rd672+-20], %r711;
	ld.u32 	%r712, [%rd673+-16];
	st.u32 	[%rd672+-16], %r712;
	ld.u32 	%r713, [%rd673+-12];
	st.u32 	[%rd672+-12], %r713;
	ld.u32 	%r714, [%rd673+-8];
	st.u32 	[%rd672+-8], %r714;
	ld.u32 	%r715, [%rd673+-4];
	st.u32 	[%rd672+-4], %r715;
	ld.u32 	%r716, [%rd673];
	st.u32 	[%rd672], %r716;
	ld.u32 	%r717, [%rd673+4];
	st.u32 	[%rd672+4], %r717;
	ld.u32 	%r718, [%rd673+8];
	st.u32 	[%rd672+8], %r718;
	ld.u32 	%r719, [%rd673+12];
	st.u32 	[%rd672+12], %r719;
	ld.u32 	%r720, [%rd673+16];
	st.u32 	[%rd672+16], %r720;
	ld.u32 	%r721, [%rd673+20];
	st.u32 	[%rd672+20], %r721;
	ld.u32 	%r722, [%rd673+24];
	st.u32 	[%rd672+24], %r722;
	ld.u32 	%r723, [%rd673+28];
	st.u32 	[%rd672+28], %r723;
	add.s32 	%r1155, %r1155, 16;
	add.s64 	%rd673, %rd673, 64;
	add.s64 	%rd672, %rd672, 64;
	setp.ne.s32 	%p84, %r1155, 0;
	@%p84 bra 	$L__BB2_99;
$L__BB2_100:
	setp.eq.s32 	%p85, %r114, 0;
	@%p85 bra 	$L__BB2_109;
	and.b32  	%r120, %r277, 7;
	setp.lt.u32 	%p86, %r114, 8;
	@%p86 bra 	$L__BB2_103;
	mul.wide.u32 	%rd324, %r1157, 4;
	add.s64 	%rd325, %rd307, %rd324;
	ld.u32 	%r724, [%rd325];
	add.s64 	%rd326, %rd7, %rd324;
	st.u32 	[%rd326], %r724;
	ld.u32 	%r725, [%rd325+4];
	st.u32 	[%rd326+4], %r725;
	ld.u32 	%r726, [%rd325+8];
	st.u32 	[%rd326+8], %r726;
	ld.u32 	%r727, [%rd325+12];
	st.u32 	[%rd326+12], %r727;
	ld.u32 	%r728, [%rd325+16];
	st.u32 	[%rd326+16], %r728;
	ld.u32 	%r729, [%rd325+20];
	st.u32 	[%rd326+20], %r729;
	ld.u32 	%r730, [%rd325+24];
	st.u32 	[%rd326+24], %r730;
	ld.u32 	%r731, [%rd325+28];
	st.u32 	[%rd326+28], %r731;
	add.s32 	%r1157, %r1157, 8;
$L__BB2_103:
	setp.eq.s32 	%p87, %r120, 0;
	@%p87 bra 	$L__BB2_109;
	and.b32  	%r123, %r277, 3;
	setp.lt.u32 	%p88, %r120, 4;
	@%p88 bra 	$L__BB2_106;
	mul.wide.u32 	%rd327, %r1157, 4;
	add.s64 	%rd328, %rd307, %rd327;
	ld.u32 	%r732, [%rd328];
	add.s64 	%rd329, %rd7, %rd327;
	st.u32 	[%rd329], %r732;
	ld.u32 	%r733, [%rd328+4];
	st.u32 	[%rd329+4], %r733;
	ld.u32 	%r734, [%rd328+8];
	st.u32 	[%rd329+8], %r734;
	ld.u32 	%r735, [%rd328+12];
	st.u32 	[%rd329+12], %r735;
	add.s32 	%r1157, %r1157, 4;
$L__BB2_106:
	setp.eq.s32 	%p89, %r123, 0;
	@%p89 bra 	$L__BB2_109;
	mul.wide.u32 	%rd330, %r1157, 4;
	add.s64 	%rd675, %rd7, %rd330;
	add.s64 	%rd674, %rd307, %rd330;
	neg.s32 	%r1159, %r123;
$L__BB2_108:
	.pragma "nounroll";
	ld.u32 	%r736, [%rd674];
	st.u32 	[%rd675], %r736;
	add.s64 	%rd675, %rd675, 4;
	add.s64 	%rd674, %rd674, 4;
	add.s32 	%r1159, %r1159, 1;
	setp.ne.s32 	%p90, %r1159, 0;
	@%p90 bra 	$L__BB2_108;
$L__BB2_109:
	setp.lt.u32 	%p91, %r277, 2;
	ld.shared.u64 	%rd30, [%r6];
	mul.wide.s32 	%rd331, %r7, 4;
	add.s64 	%rd332, %rd30, %rd331;
	ld.u32 	%r737, [%rd332];
	ld.u32 	%r1162, [%rd30];
	mad.lo.s32 	%r738, %r737, %r277, %r1162;
	mul.wide.s32 	%rd333, %r738, 8;
	add.s64 	%rd334, %rd2, %rd333;
	ld.global.f64 	%fd346, [%rd334];
	@%p91 bra 	$L__BB2_122;
	add.s32 	%r740, %r277, -2;
	and.b32  	%r130, %r7, 7;
	setp.lt.u32 	%p92, %r740, 7;
	mov.b32 	%r1165, 1;
	@%p92 bra 	$L__BB2_114;
	and.b32  	%r742, %r7, -8;
	neg.s32 	%r1161, %r742;
	add.s64 	%rd676, %rd30, 16;
	mov.b32 	%r1160, 0;
$L__BB2_112:
	.pragma "nounroll";
	ld.u32 	%r743, [%rd676+-12];
	mad.lo.s32 	%r744, %r743, %r277, %r1162;
	mul.wide.s32 	%rd335, %r744, 8;
	add.s64 	%rd336, %rd2, %rd335;
	ld.global.f64 	%fd189, [%rd336];
	add.f64 	%fd190, %fd346, %fd189;
	ld.u32 	%r745, [%rd676+-8];
	mad.lo.s32 	%r746, %r745, %r277, %r743;
	mul.wide.s32 	%rd337, %r746, 8;
	add.s64 	%rd338, %rd2, %rd337;
	ld.global.f64 	%fd191, [%rd338];
	add.f64 	%fd192, %fd190, %fd191;
	ld.u32 	%r747, [%rd676+-4];
	mad.lo.s32 	%r748, %r747, %r277, %r745;
	mul.wide.s32 	%rd339, %r748, 8;
	add.s64 	%rd340, %rd2, %rd339;
	ld.global.f64 	%fd193, [%rd340];
	add.f64 	%fd194, %fd192, %fd193;
	ld.u32 	%r749, [%rd676];
	mad.lo.s32 	%r750, %r749, %r277, %r747;
	mul.wide.s32 	%rd341, %r750, 8;
	add.s64 	%rd342, %rd2, %rd341;
	ld.global.f64 	%fd195, [%rd342];
	add.f64 	%fd196, %fd194, %fd195;
	ld.u32 	%r751, [%rd676+4];
	mad.lo.s32 	%r752, %r751, %r277, %r749;
	mul.wide.s32 	%rd343, %r752, 8;
	add.s64 	%rd344, %rd2, %rd343;
	ld.global.f64 	%fd197, [%rd344];
	add.f64 	%fd198, %fd196, %fd197;
	ld.u32 	%r753, [%rd676+8];
	mad.lo.s32 	%r754, %r753, %r277, %r751;
	mul.wide.s32 	%rd345, %r754, 8;
	add.s64 	%rd346, %rd2, %rd345;
	ld.global.f64 	%fd199, [%rd346];
	add.f64 	%fd200, %fd198, %fd199;
	ld.u32 	%r755, [%rd676+12];
	mad.lo.s32 	%r756, %r755, %r277, %r753;
	mul.wide.s32 	%rd347, %r756, 8;
	add.s64 	%rd348, %rd2, %rd347;
	ld.global.f64 	%fd201, [%rd348];
	add.f64 	%fd202, %fd200, %fd201;
	ld.u32 	%r1162, [%rd676+16];
	mad.lo.s32 	%r757, %r1162, %r277, %r755;
	mul.wide.s32 	%rd349, %r757, 8;
	add.s64 	%rd350, %rd2, %rd349;
	ld.global.f64 	%fd203, [%rd350];
	add.f64 	%fd346, %fd202, %fd203;
	add.s32 	%r1161, %r1161, 8;
	add.s32 	%r1160, %r1160, 8;
	add.s64 	%rd676, %rd676, 32;
	setp.ne.s32 	%p93, %r1161, 0;
	@%p93 bra 	$L__BB2_112;
	add.s32 	%r1165, %r1160, 1;
$L__BB2_114:
	setp.eq.s32 	%p94, %r130, 0;
	@%p94 bra 	$L__BB2_122;
	and.b32  	%r141, %r7, 3;
	setp.lt.u32 	%p95, %r130, 4;
	@%p95 bra 	$L__BB2_117;
	mul.wide.u32 	%rd351, %r1165, 4;
	add.s64 	%rd352, %rd30, %rd351;
	ld.u32 	%r758, [%rd352];
	mad.lo.s32 	%r759, %r758, %r277, %r1162;
	mul.wide.s32 	%rd353, %r759, 8;
	add.s64 	%rd354, %rd2, %rd353;
	ld.global.f64 	%fd205, [%rd354];
	add.f64 	%fd206, %fd346, %fd205;
	add.s32 	%r760, %r1165, 1;
	mul.wide.u32 	%rd355, %r760, 4;
	add.s64 	%rd356, %rd30, %rd355;
	ld.u32 	%r761, [%rd356];
	mad.lo.s32 	%r762, %r761, %r277, %r758;
	mul.wide.s32 	%rd357, %r762, 8;
	add.s64 	%rd358, %rd2, %rd357;
	ld.global.f64 	%fd207, [%rd358];
	add.f64 	%fd208, %fd206, %fd207;
	add.s32 	%r763, %r1165, 2;
	mul.wide.u32 	%rd359, %r763, 4;
	add.s64 	%rd360, %rd30, %rd359;
	ld.u32 	%r764, [%rd360];
	mad.lo.s32 	%r765, %r764, %r277, %r761;
	mul.wide.s32 	%rd361, %r765, 8;
	add.s64 	%rd362, %rd2, %rd361;
	ld.global.f64 	%fd209, [%rd362];
	add.f64 	%fd210, %fd208, %fd209;
	ld.u32 	%r766, [%rd352+12];
	mad.lo.s32 	%r767, %r766, %r277, %r764;
	mul.wide.s32 	%rd363, %r767, 8;
	add.s64 	%rd364, %rd2, %rd363;
	ld.global.f64 	%fd211, [%rd364];
	add.f64 	%fd346, %fd210, %fd211;
	add.s32 	%r1165, %r1165, 4;
$L__BB2_117:
	setp.eq.s32 	%p96, %r141, 0;
	@%p96 bra 	$L__BB2_122;
	setp.eq.s32 	%p97, %r141, 1;
	@%p97 bra 	$L__BB2_120;
	add.s32 	%r768, %r1165, -1;
	mul.wide.u32 	%rd365, %r1165, 4;
	add.s64 	%rd366, %rd30, %rd365;
	ld.u32 	%r769, [%rd366];
	mul.wide.u32 	%rd367, %r768, 4;
	add.s64 	%rd368, %rd30, %rd367;
	ld.u32 	%r770, [%rd368];
	mad.lo.s32 	%r771, %r769, %r277, %r770;
	mul.wide.s32 	%rd369, %r771, 8;
	add.s64 	%rd370, %rd2, %rd369;
	ld.global.f64 	%fd213, [%rd370];
	add.f64 	%fd214, %fd346, %fd213;
	ld.u32 	%r772, [%rd366+4];
	mad.lo.s32 	%r773, %r772, %r277, %r769;
	mul.wide.s32 	%rd371, %r773, 8;
	add.s64 	%rd372, %rd2, %rd371;
	ld.global.f64 	%fd215, [%rd372];
	add.f64 	%fd346, %fd214, %fd215;
	add.s32 	%r1165, %r1165, 2;
$L__BB2_120:
	and.b32  	%r774, %r7, 1;
	setp.eq.b32 	%p98, %r774, 1;
	not.pred 	%p99, %p98;
	@%p99 bra 	$L__BB2_122;
	add.s32 	%r775, %r1165, -1;
	mul.wide.u32 	%rd373, %r1165, 4;
	add.s64 	%rd374, %rd30, %rd373;
	ld.u32 	%r776, [%rd374];
	mul.wide.u32 	%rd375, %r775, 4;
	add.s64 	%rd376, %rd30, %rd375;
	ld.u32 	%r777, [%rd376];
	mad.lo.s32 	%r778, %r776, %r277, %r777;
	mul.wide.s32 	%rd377, %r778, 8;
	add.s64 	%rd378, %rd2, %rd377;
	ld.global.f64 	%fd216, [%rd378];
	add.f64 	%fd346, %fd346, %fd216;
$L__BB2_122:
	st.shared.f64 	[%r22], %fd346;
	{ // callseq 3, 0
	.param .b64 param0;
	st.param.b64 	[param0], %rd307;
	call.uni 
	free, 
	(
	param0
	);
	} // callseq 3
	bar.sync 	0;
$L__BB2_123:
	ld.global.u32 	%r779, [%rd4];
	mul.hi.u32 	%r780, %r779, 3;
	sub.s32 	%r781, %r779, %r780;
	shr.u32 	%r782, %r781, 1;
	add.s32 	%r783, %r782, %r780;
	shr.u32 	%r784, %r783, 30;
	mul.lo.s32 	%r785, %r784, 2147483647;
	sub.s32 	%r786, %r779, %r785;
	max.u32 	%r787, %r786, 1;
	mul.hi.u32 	%r788, %r787, 1581746633;
	shr.u32 	%r789, %r788, 14;
	mul.lo.s32 	%r790, %r789, 44488;
	sub.s32 	%r791, %r787, %r790;
	mul.lo.s32 	%r792, %r791, 48271;
	mul.lo.s32 	%r793, %r789, 3399;
	setp.lt.u32 	%p100, %r792, %r793;
	xor.b32  	%r794, %r793, 2147483647;
	neg.s32 	%r795, %r793;
	selp.b32 	%r796, %r794, %r795, %p100;
	add.s32 	%r797, %r792, %r796;
	add.s32 	%r798, %r797, -1;
	cvt.rn.f64.u32 	%fd217, %r798;
	div.rn.f64 	%fd218, %fd217, 0d41DFFFFFFF800000;
	fma.rn.f64 	%fd219, %fd218, 0d41E0000000000000, 0d0000000000000000;
	cvt.rzi.s32.f64 	%r799, %fd219;
	st.global.u32 	[%rd5], %r799;
	bar.sync 	0;
	mov.u32 	%r801, warpMutationChance;
	add.s32 	%r802, %r801, %r581;
	ld.shared.u32 	%r803, [%r802];
	setp.ge.s32 	%p101, %r803, %r281;
	@%p101 bra 	$L__BB2_171;
	setp.lt.s32 	%p102, %r277, 1;
	mul.wide.s32 	%rd379, %r277, 4;
	{ // callseq 4, 0
	.param .b64 param0;
	st.param.b64 	[param0], %rd379;
	.param .b64 retval0;
	call.uni (retval0), 
	malloc, 
	(
	param0
	);
	ld.param.b64 	%rd380, [retval0];
	} // callseq 4
	ld.global.u32 	%r804, [%rd5];
	mul.hi.u32 	%r805, %r804, 3;
	sub.s32 	%r806, %r804, %r805;
	shr.u32 	%r807, %r806, 1;
	add.s32 	%r808, %r807, %r805;
	shr.u32 	%r809, %r808, 30;
	mul.lo.s32 	%r810, %r809, 2147483647;
	sub.s32 	%r146, %r804, %r810;
	@%p102 bra 	$L__BB2_137;
	and.b32  	%r147, %r277, 15;
	setp.lt.u32 	%p103, %r7, 15;
	mov.b32 	%r1169, 0;
	@%p103 bra 	$L__BB2_128;
	and.b32  	%r1169, %r277, 2147483632;
	neg.s32 	%r1167, %r1169;
	mov.b64 	%rd678, 0;
	mov.u64 	%rd677, %rd380;
$L__BB2_127:
	.pragma "nounroll";
	ld.shared.u64 	%rd382, [%r6];
	add.s64 	%rd383, %rd382, %rd678;
	ld.u32 	%r812, [%rd383];
	st.u32 	[%rd677], %r812;
	ld.shared.u64 	%rd384, [%r6];
	add.s64 	%rd385, %rd384, %rd678;
	ld.u32 	%r813, [%rd385+4];
	st.u32 	[%rd677+4], %r813;
	ld.shared.u64 	%rd386, [%r6];
	add.s64 	%rd387, %rd386, %rd678;
	ld.u32 	%r814, [%rd387+8];
	st.u32 	[%rd677+8], %r814;
	ld.shared.u64 	%rd388, [%r6];
	add.s64 	%rd389, %rd388, %rd678;
	ld.u32 	%r815, [%rd389+12];
	st.u32 	[%rd677+12], %r815;
	ld.shared.u64 	%rd390, [%r6];
	add.s64 	%rd391, %rd390, %rd678;
	ld.u32 	%r816, [%rd391+16];
	st.u32 	[%rd677+16], %r816;
	ld.shared.u64 	%rd392, [%r6];
	add.s64 	%rd393, %rd392, %rd678;
	ld.u32 	%r817, [%rd393+20];
	st.u32 	[%rd677+20], %r817;
	ld.shared.u64 	%rd394, [%r6];
	add.s64 	%rd395, %rd394, %rd678;
	ld.u32 	%r818, [%rd395+24];
	st.u32 	[%rd677+24], %r818;
	ld.shared.u64 	%rd396, [%r6];
	add.s64 	%rd397, %rd396, %rd678;
	ld.u32 	%r819, [%rd397+28];
	st.u32 	[%rd677+28], %r819;
	ld.shared.u64 	%rd398, [%r6];
	add.s64 	%rd399, %rd398, %rd678;
	ld.u32 	%r820, [%rd399+32];
	st.u32 	[%rd677+32], %r820;
	ld.shared.u64 	%rd400, [%r6];
	add.s64 	%rd401, %rd400, %rd678;
	ld.u32 	%r821, [%rd401+36];
	st.u32 	[%rd677+36], %r821;
	ld.shared.u64 	%rd402, [%r6];
	add.s64 	%rd403, %rd402, %rd678;
	ld.u32 	%r822, [%rd403+40];
	st.u32 	[%rd677+40], %r822;
	ld.shared.u64 	%rd404, [%r6];
	add.s64 	%rd405, %rd404, %rd678;
	ld.u32 	%r823, [%rd405+44];
	st.u32 	[%rd677+44], %r823;
	ld.shared.u64 	%rd406, [%r6];
	add.s64 	%rd407, %rd406, %rd678;
	ld.u32 	%r824, [%rd407+48];
	st.u32 	[%rd677+48], %r824;
	ld.shared.u64 	%rd408, [%r6];
	add.s64 	%rd409, %rd408, %rd678;
	ld.u32 	%r825, [%rd409+52];
	st.u32 	[%rd677+52], %r825;
	ld.shared.u64 	%rd410, [%r6];
	add.s64 	%rd411, %rd410, %rd678;
	ld.u32 	%r826, [%rd411+56];
	st.u32 	[%rd677+56], %r826;
	ld.shared.u64 	%rd412, [%r6];
	add.s64 	%rd413, %rd412, %rd678;
	ld.u32 	%r827, [%rd413+60];
	st.u32 	[%rd677+60], %r827;
	add.s32 	%r1167, %r1167, 16;
	add.s64 	%rd678, %rd678, 64;
	add.s64 	%rd677, %rd677, 64;
	setp.ne.s32 	%p104, %r1167, 0;
	@%p104 bra 	$L__BB2_127;
$L__BB2_128:
	setp.eq.s32 	%p105, %r147, 0;
	@%p105 bra 	$L__BB2_137;
	and.b32  	%r153, %r277, 7;
	setp.lt.u32 	%p106, %r147, 8;
	@%p106 bra 	$L__BB2_131;
	ld.shared.u64 	%rd414, [%r6];
	mul.wide.u32 	%rd415, %r1169, 4;
	add.s64 	%rd416, %rd414, %rd415;
	ld.u32 	%r828, [%rd416];
	add.s64 	%rd417, %rd380, %rd415;
	st.u32 	[%rd417], %r828;
	ld.shared.u64 	%rd418, [%r6];
	add.s64 	%rd419, %rd418, %rd415;
	ld.u32 	%r829, [%rd419+4];
	st.u32 	[%rd417+4], %r829;
	ld.shared.u64 	%rd420, [%r6];
	add.s64 	%rd421, %rd420, %rd415;
	ld.u32 	%r830, [%rd421+8];
	st.u32 	[%rd417+8], %r830;
	ld.shared.u64 	%rd422, [%r6];
	add.s64 	%rd423, %rd422, %rd415;
	ld.u32 	%r831, [%rd423+12];
	st.u32 	[%rd417+12], %r831;
	ld.shared.u64 	%rd424, [%r6];
	add.s64 	%rd425, %rd424, %rd415;
	ld.u32 	%r832, [%rd425+16];
	st.u32 	[%rd417+16], %r832;
	ld.shared.u64 	%rd426, [%r6];
	add.s64 	%rd427, %rd426, %rd415;
	ld.u32 	%r833, [%rd427+20];
	st.u32 	[%rd417+20], %r833;
	ld.shared.u64 	%rd428, [%r6];
	add.s64 	%rd429, %rd428, %rd415;
	ld.u32 	%r834, [%rd429+24];
	st.u32 	[%rd417+24], %r834;
	ld.shared.u64 	%rd430, [%r6];
	add.s64 	%rd431, %rd430, %rd415;
	ld.u32 	%r835, [%rd431+28];
	st.u32 	[%rd417+28], %r835;
	add.s32 	%r1169, %r1169, 8;
$L__BB2_131:
	setp.eq.s32 	%p107, %r153, 0;
	@%p107 bra 	$L__BB2_137;
	and.b32  	%r156, %r277, 3;
	setp.lt.u32 	%p108, %r153, 4;
	@%p108 bra 	$L__BB2_134;
	ld.shared.u64 	%rd432, [%r6];
	mul.wide.u32 	%rd433, %r1169, 4;
	add.s64 	%rd434, %rd432, %rd433;
	ld.u32 	%r836, [%rd434];
	add.s64 	%rd435, %rd380, %rd433;
	st.u32 	[%rd435], %r836;
	ld.shared.u64 	%rd436, [%r6];
	add.s64 	%rd437, %rd436, %rd433;
	ld.u32 	%r837, [%rd437+4];
	st.u32 	[%rd435+4], %r837;
	ld.shared.u64 	%rd438, [%r6];
	add.s64 	%rd439, %rd438, %rd433;
	ld.u32 	%r838, [%rd439+8];
	st.u32 	[%rd435+8], %r838;
	ld.shared.u64 	%rd440, [%r6];
	add.s64 	%rd441, %rd440, %rd433;
	ld.u32 	%r839, [%rd441+12];
	st.u32 	[%rd435+12], %r839;
	add.s32 	%r1169, %r1169, 4;
$L__BB2_134:
	setp.eq.s32 	%p109, %r156, 0;
	@%p109 bra 	$L__BB2_137;
	mul.wide.u32 	%rd679, %r1169, 4;
	neg.s32 	%r1171, %r156;
$L__BB2_136:
	.pragma "nounroll";
	ld.shared.u64 	%rd442, [%r6];
	add.s64 	%rd443, %rd442, %rd679;
	ld.u32 	%r840, [%rd443];
	add.s64 	%rd444, %rd380, %rd679;
	st.u32 	[%rd444], %r840;
	add.s64 	%rd679, %rd679, 4;
	add.s32 	%r1171, %r1171, 1;
	setp.ne.s32 	%p110, %r1171, 0;
	@%p110 bra 	$L__BB2_136;
$L__BB2_137:
	max.u32 	%r841, %r146, 1;
	cvt.u16.u32 	%rs17, %r277;
	add.s16 	%rs18, %rs17, -1;
	cvt.rn.f64.s16 	%fd220, %rs18;
	add.f64 	%fd221, %fd220, 0d3FF0000000000000;
	mul.hi.u32 	%r842, %r841, 110892733;
	sub.s32 	%r843, %r841, %r842;
	shr.u32 	%r844, %r843, 1;
	add.s32 	%r845, %r844, %r842;
	shr.u32 	%r846, %r845, 16;
	mul.lo.s32 	%r847, %r846, 127773;
	sub.s32 	%r848, %r841, %r847;
	mul.lo.s32 	%r849, %r848, 16807;
	mul.lo.s32 	%r850, %r846, 2836;
	setp.lt.u32 	%p111, %r849, %r850;
	xor.b32  	%r851, %r850, 2147483647;
	neg.s32 	%r852, %r850;
	selp.b32 	%r853, %r851, %r852, %p111;
	add.s32 	%r854, %r853, %r849;
	add.s32 	%r855, %r854, -1;
	cvt.rn.f64.u32 	%fd222, %r855;
	div.rn.f64 	%fd223, %fd222, 0d41DFFFFFFF800000;
	fma.rn.f64 	%fd224, %fd221, %fd223, 0d0000000000000000;
	cvt.rzi.s32.f64 	%r162, %fd224;
	cvt.u16.u32 	%rs19, %r162;
	cvt.s32.s16 	%r163, %r162;
	cvt.rn.f64.s16 	%fd225, %rs19;
	mul.hi.u32 	%r856, %r854, 110892733;
	sub.s32 	%r857, %r854, %r856;
	shr.u32 	%r858, %r857, 1;
	add.s32 	%r859, %r858, %r856;
	shr.u32 	%r860, %r859, 16;
	mul.lo.s32 	%r861, %r860, 127773;
	sub.s32 	%r862, %r854, %r861;
	mul.lo.s32 	%r863, %r862, 16807;
	mul.lo.s32 	%r864, %r860, 2836;
	setp.lt.u32 	%p112, %r863, %r864;
	xor.b32  	%r865, %r864, 2147483647;
	neg.s32 	%r866, %r864;
	selp.b32 	%r867, %r865, %r866, %p112;
	add.s32 	%r868, %r863, %r867;
	add.s32 	%r869, %r868, -1;
	cvt.rn.f64.u32 	%fd226, %r869;
	div.rn.f64 	%fd227, %fd226, 0d41DFFFFFFF800000;
	sub.f64 	%fd228, %fd221, %fd225;
	fma.rn.f64 	%fd229, %fd227, %fd228, %fd225;
	cvt.rzi.s32.f64 	%r164, %fd229;
	cvt.s32.s16 	%r165, %r164;
	setp.lt.s32 	%p113, %r165, %r163;
	@%p113 bra 	$L__BB2_144;
	sub.s32 	%r870, %r164, %r162;
	add.s32 	%r871, %r870, 1;
	and.b32  	%r166, %r871, 3;
	setp.eq.s32 	%p114, %r166, 0;
	mov.u32 	%r1175, %r163;
	@%p114 bra 	$L__BB2_141;
	neg.s32 	%r1172, %r166;
	mov.u32 	%r1173, %r165;
	mov.u32 	%r1175, %r163;
$L__BB2_140:
	.pragma "nounroll";
	mul.wide.s32 	%rd445, %r1173, 4;
	add.s64 	%rd446, %rd380, %rd445;
	mul.wide.s32 	%rd447, %r1175, 4;
	add.s64 	%rd448, %rd380, %rd447;
	ld.u32 	%r872, [%rd448];
	ld.u32 	%r873, [%rd446];
	st.u32 	[%rd448], %r873;
	st.u32 	[%rd446], %r872;
	add.s32 	%r1175, %r1175, 1;
	add.s32 	%r1173, %r1173, -1;
	add.s32 	%r1172, %r1172, 1;
	setp.ne.s32 	%p115, %r1172, 0;
	@%p115 bra 	$L__BB2_140;
$L__BB2_141:
	sub.s32 	%r874, %r165, %r163;
	setp.lt.u32 	%p116, %r874, 3;
	@%p116 bra 	$L__BB2_144;
	sub.s32 	%r1178, %r1175, %r165;
	add.s32 	%r875, %r165, %r163;
	sub.s32 	%r1177, %r875, %r1175;
	add.s32 	%r1176, %r1175, -1;
$L__BB2_143:
	add.s32 	%r876, %r1176, 1;
	mul.wide.s32 	%rd449, %r876, 4;
	add.s64 	%rd450, %rd380, %rd449;
	ld.u32 	%r877, [%rd450];
	mul.wide.s32 	%rd451, %r1177, 4;
	add.s64 	%rd452, %rd380, %rd451;
	ld.u32 	%r878, [%rd452];
	st.u32 	[%rd450], %r878;
	st.u32 	[%rd452], %r877;
	ld.u32 	%r879, [%rd450+4];
	ld.u32 	%r880, [%rd452+-4];
	st.u32 	[%rd450+4], %r880;
	st.u32 	[%rd452+-4], %r879;
	ld.u32 	%r881, [%rd450+8];
	ld.u32 	%r882, [%rd452+-8];
	st.u32 	[%rd450+8], %r882;
	st.u32 	[%rd452+-8], %r881;
	ld.u32 	%r883, [%rd450+12];
	ld.u32 	%r884, [%rd452+-12];
	st.u32 	[%rd450+12], %r884;
	st.u32 	[%rd452+-12], %r883;
	add.s32 	%r1178, %r1178, 4;
	add.s32 	%r1177, %r1177, -4;
	add.s32 	%r1176, %r1176, 4;
	setp.ne.s32 	%p117, %r1178, 1;
	@%p117 bra 	$L__BB2_143;
$L__BB2_144:
	setp.lt.s32 	%p118, %r277, 1;
	bar.sync 	0;
	@%p118 bra 	$L__BB2_157;
	and.b32  	%r184, %r277, 15;
	setp.lt.u32 	%p119, %r7, 15;
	mov.b32 	%r1181, 0;
	@%p119 bra 	$L__BB2_148;
	and.b32  	%r1181, %r277, 2147483632;
	neg.s32 	%r1179, %r1181;
	mov.b64 	%rd681, 0;
	mov.u64 	%rd680, %rd380;
$L__BB2_147:
	.pragma "nounroll";
	ld.u32 	%r886, [%rd680];
	ld.shared.u64 	%rd454, [%r6];
	add.s64 	%rd455, %rd454, %rd681;
	st.u32 	[%rd455], %r886;
	ld.u32 	%r887, [%rd680+4];
	ld.shared.u64 	%rd456, [%r6];
	add.s64 	%rd457, %rd456, %rd681;
	st.u32 	[%rd457+4], %r887;
	ld.u32 	%r888, [%rd680+8];
	ld.shared.u64 	%rd458, [%r6];
	add.s64 	%rd459, %rd458, %rd681;
	st.u32 	[%rd459+8], %r888;
	ld.u32 	%r889, [%rd680+12];
	ld.shared.u64 	%rd460, [%r6];
	add.s64 	%rd461, %rd460, %rd681;
	st.u32 	[%rd461+12], %r889;
	ld.u32 	%r890, [%rd680+16];
	ld.shared.u64 	%rd462, [%r6];
	add.s64 	%rd463, %rd462, %rd681;
	st.u32 	[%rd463+16], %r890;
	ld.u32 	%r891, [%rd680+20];
	ld.shared.u64 	%rd464, [%r6];
	add.s64 	%rd465, %rd464, %rd681;
	st.u32 	[%rd465+20], %r891;
	ld.u32 	%r892, [%rd680+24];
	ld.shared.u64 	%rd466, [%r6];
	add.s64 	%rd467, %rd466, %rd681;
	st.u32 	[%rd467+24], %r892;
	ld.u32 	%r893, [%rd680+28];
	ld.shared.u64 	%rd468, [%r6];
	add.s64 	%rd469, %rd468, %rd681;
	st.u32 	[%rd469+28], %r893;
	ld.u32 	%r894, [%rd680+32];
	ld.shared.u64 	%rd470, [%r6];
	add.s64 	%rd471, %rd470, %rd681;
	st.u32 	[%rd471+32], %r894;
	ld.u32 	%r895, [%rd680+36];
	ld.shared.u64 	%rd472, [%r6];
	add.s64 	%rd473, %rd472, %rd681;
	st.u32 	[%rd473+36], %r895;
	ld.u32 	%r896, [%rd680+40];
	ld.shared.u64 	%rd474, [%r6];
	add.s64 	%rd475, %rd474, %rd681;
	st.u32 	[%rd475+40], %r896;
	ld.u32 	%r897, [%rd680+44];
	ld.shared.u64 	%rd476, [%r6];
	add.s64 	%rd477, %rd476, %rd681;
	st.u32 	[%rd477+44], %r897;
	ld.u32 	%r898, [%rd680+48];
	ld.shared.u64 	%rd478, [%r6];
	add.s64 	%rd479, %rd478, %rd681;
	st.u32 	[%rd479+48], %r898;
	ld.u32 	%r899, [%rd680+52];
	ld.shared.u64 	%rd480, [%r6];
	add.s64 	%rd481, %rd480, %rd681;
	st.u32 	[%rd481+52], %r899;
	ld.u32 	%r900, [%rd680+56];
	ld.shared.u64 	%rd482, [%r6];
	add.s64 	%rd483, %rd482, %rd681;
	st.u32 	[%rd483+56], %r900;
	ld.u32 	%r901, [%rd680+60];
	ld.shared.u64 	%rd484, [%r6];
	add.s64 	%rd485, %rd484, %rd681;
	st.u32 	[%rd485+60], %r901;
	add.s32 	%r1179, %r1179, 16;
	add.s64 	%rd681, %rd681, 64;
	add.s64 	%rd680, %rd680, 64;
	setp.ne.s32 	%p120, %r1179, 0;
	@%p120 bra 	$L__BB2_147;
$L__BB2_148:
	setp.eq.s32 	%p121, %r184, 0;
	@%p121 bra 	$L__BB2_157;
	and.b32  	%r190, %r277, 7;
	setp.lt.u32 	%p122, %r184, 8;
	@%p122 bra 	$L__BB2_151;
	mul.wide.u32 	%rd486, %r1181, 4;
	add.s64 	%rd487, %rd380, %rd486;
	ld.u32 	%r902, [%rd487];
	ld.shared.u64 	%rd488, [%r6];
	add.s64 	%rd489, %rd488, %rd486;
	st.u32 	[%rd489], %r902;
	ld.u32 	%r903, [%rd487+4];
	ld.shared.u64 	%rd490, [%r6];
	add.s64 	%rd491, %rd490, %rd486;
	st.u32 	[%rd491+4], %r903;
	ld.u32 	%r904, [%rd487+8];
	ld.shared.u64 	%rd492, [%r6];
	add.s64 	%rd493, %rd492, %rd486;
	st.u32 	[%rd493+8], %r904;
	ld.u32 	%r905, [%rd487+12];
	ld.shared.u64 	%rd494, [%r6];
	add.s64 	%rd495, %rd494, %rd486;
	st.u32 	[%rd495+12], %r905;
	ld.u32 	%r906, [%rd487+16];
	ld.shared.u64 	%rd496, [%r6];
	add.s64 	%rd497, %rd496, %rd486;
	st.u32 	[%rd497+16], %r906;
	ld.u32 	%r907, [%rd487+20];
	ld.shared.u64 	%rd498, [%r6];
	add.s64 	%rd499, %rd498, %rd486;
	st.u32 	[%rd499+20], %r907;
	ld.u32 	%r908, [%rd487+24];
	ld.shared.u64 	%rd500, [%r6];
	add.s64 	%rd501, %rd500, %rd486;
	st.u32 	[%rd501+24], %r908;
	ld.u32 	%r909, [%rd487+28];
	ld.shared.u64 	%rd502, [%r6];
	add.s64 	%rd503, %rd502, %rd486;
	st.u32 	[%rd503+28], %r909;
	add.s32 	%r1181, %r1181, 8;
$L__BB2_151:
	setp.eq.s32 	%p123, %r190, 0;
	@%p123 bra 	$L__BB2_157;
	and.b32  	%r193, %r277, 3;
	setp.lt.u32 	%p124, %r190, 4;
	@%p124 bra 	$L__BB2_154;
	mul.wide.u32 	%rd504, %r1181, 4;
	add.s64 	%rd505, %rd380, %rd504;
	ld.u32 	%r910, [%rd505];
	ld.shared.u64 	%rd506, [%r6];
	add.s64 	%rd507, %rd506, %rd504;
	st.u32 	[%rd507], %r910;
	ld.u32 	%r911, [%rd505+4];
	ld.shared.u64 	%rd508, [%r6];
	add.s64 	%rd509, %rd508, %rd504;
	st.u32 	[%rd509+4], %r911;
	ld.u32 	%r912, [%rd505+8];
	ld.shared.u64 	%rd510, [%r6];
	add.s64 	%rd511, %rd510, %rd504;
	st.u32 	[%rd511+8], %r912;
	ld.u32 	%r913, [%rd505+12];
	ld.shared.u64 	%rd512, [%r6];
	add.s64 	%rd513, %rd512, %rd504;
	st.u32 	[%rd513+12], %r913;
	add.s32 	%r1181, %r1181, 4;
$L__BB2_154:
	setp.eq.s32 	%p125, %r193, 0;
	@%p125 bra 	$L__BB2_157;
	mul.wide.u32 	%rd682, %r1181, 4;
	neg.s32 	%r1183, %r193;
$L__BB2_156:
	.pragma "nounroll";
	add.s64 	%rd514, %rd380, %rd682;
	ld.u32 	%r914, [%rd514];
	ld.shared.u64 	%rd515, [%r6];
	add.s64 	%rd516, %rd515, %rd682;
	st.u32 	[%rd516], %r914;
	add.s64 	%rd682, %rd682, 4;
	add.s32 	%r1183, %r1183, 1;
	setp.ne.s32 	%p126, %r1183, 0;
	@%p126 bra 	$L__BB2_156;
$L__BB2_157:
	setp.lt.u32 	%p127, %r277, 2;
	ld.shared.u64 	%rd49, [%r6];
	mul.wide.s32 	%rd517, %r7, 4;
	add.s64 	%rd518, %rd49, %rd517;
	ld.u32 	%r915, [%rd518];
	ld.u32 	%r1186, [%rd49];
	mad.lo.s32 	%r916, %r915, %r277, %r1186;
	mul.wide.s32 	%rd519, %r916, 8;
	add.s64 	%rd520, %rd2, %rd519;
	ld.global.f64 	%fd354, [%rd520];
	@%p127 bra 	$L__BB2_170;
	add.s32 	%r918, %r277, -2;
	and.b32  	%r200, %r7, 7;
	setp.lt.u32 	%p128, %r918, 7;
	mov.b32 	%r1189, 1;
	@%p128 bra 	$L__BB2_162;
	and.b32  	%r920, %r7, -8;
	neg.s32 	%r1185, %r920;
	add.s64 	%rd683, %rd49, 16;
	mov.b32 	%r1184, 0;
$L__BB2_160:
	.pragma "nounroll";
	ld.u32 	%r921, [%rd683+-12];
	mad.lo.s32 	%r922, %r921, %r277, %r1186;
	mul.wide.s32 	%rd521, %r922, 8;
	add.s64 	%rd522, %rd2, %rd521;
	ld.global.f64 	%fd231, [%rd522];
	add.f64 	%fd232, %fd354, %fd231;
	ld.u32 	%r923, [%rd683+-8];
	mad.lo.s32 	%r924, %r923, %r277, %r921;
	mul.wide.s32 	%rd523, %r924, 8;
	add.s64 	%rd524, %rd2, %rd523;
	ld.global.f64 	%fd233, [%rd524];
	add.f64 	%fd234, %fd232, %fd233;
	ld.u32 	%r925, [%rd683+-4];
	mad.lo.s32 	%r926, %r925, %r277, %r923;
	mul.wide.s32 	%rd525, %r926, 8;
	add.s64 	%rd526, %rd2, %rd525;
	ld.global.f64 	%fd235, [%rd526];
	add.f64 	%fd236, %fd234, %fd235;
	ld.u32 	%r927, [%rd683];
	mad.lo.s32 	%r928, %r927, %r277, %r925;
	mul.wide.s32 	%rd527, %r928, 8;
	add.s64 	%rd528, %rd2, %rd527;
	ld.global.f64 	%fd237, [%rd528];
	add.f64 	%fd238, %fd236, %fd237;
	ld.u32 	%r929, [%rd683+4];
	mad.lo.s32 	%r930, %r929, %r277, %r927;
	mul.wide.s32 	%rd529, %r930, 8;
	add.s64 	%rd530, %rd2, %rd529;
	ld.global.f64 	%fd239, [%rd530];
	add.f64 	%fd240, %fd238, %fd239;
	ld.u32 	%r931, [%rd683+8];
	mad.lo.s32 	%r932, %r931, %r277, %r929;
	mul.wide.s32 	%rd531, %r932, 8;
	add.s64 	%rd532, %rd2, %rd531;
	ld.global.f64 	%fd241, [%rd532];
	add.f64 	%fd242, %fd240, %fd241;
	ld.u32 	%r933, [%rd683+12];
	mad.lo.s32 	%r934, %r933, %r277, %r931;
	mul.wide.s32 	%rd533, %r934, 8;
	add.s64 	%rd534, %rd2, %rd533;
	ld.global.f64 	%fd243, [%rd534];
	add.f64 	%fd244, %fd242, %fd243;
	ld.u32 	%r1186, [%rd683+16];
	mad.lo.s32 	%r935, %r1186, %r277, %r933;
	mul.wide.s32 	%rd535, %r935, 8;
	add.s64 	%rd536, %rd2, %rd535;
	ld.global.f64 	%fd245, [%rd536];
	add.f64 	%fd354, %fd244, %fd245;
	add.s32 	%r1185, %r1185, 8;
	add.s32 	%r1184, %r1184, 8;
	add.s64 	%rd683, %rd683, 32;
	setp.ne.s32 	%p129, %r1185, 0;
	@%p129 bra 	$L__BB2_160;
	add.s32 	%r1189, %r1184, 1;
$L__BB2_162:
	setp.eq.s32 	%p130, %r200, 0;
	@%p130 bra 	$L__BB2_170;
	and.b32  	%r211, %r7, 3;
	setp.lt.u32 	%p131, %r200, 4;
	@%p131 bra 	$L__BB2_165;
	mul.wide.u32 	%rd537, %r1189, 4;
	add.s64 	%rd538, %rd49, %rd537;
	ld.u32 	%r936, [%rd538];
	mad.lo.s32 	%r937, %r936, %r277, %r1186;
	mul.wide.s32 	%rd539, %r937, 8;
	add.s64 	%rd540, %rd2, %rd539;
	ld.global.f64 	%fd247, [%rd540];
	add.f64 	%fd248, %fd354, %fd247;
	add.s32 	%r938, %r1189, 1;
	mul.wide.u32 	%rd541, %r938, 4;
	add.s64 	%rd542, %rd49, %rd541;
	ld.u32 	%r939, [%rd542];
	mad.lo.s32 	%r940, %r939, %r277, %r936;
	mul.wide.s32 	%rd543, %r940, 8;
	add.s64 	%rd544, %rd2, %rd543;
	ld.global.f64 	%fd249, [%rd544];
	add.f64 	%fd250, %fd248, %fd249;
	add.s32 	%r941, %r1189, 2;
	mul.wide.u32 	%rd545, %r941, 4;
	add.s64 	%rd546, %rd49, %rd545;
	ld.u32 	%r942, [%rd546];
	mad.lo.s32 	%r943, %r942, %r277, %r939;
	mul.wide.s32 	%rd547, %r943, 8;
	add.s64 	%rd548, %rd2, %rd547;
	ld.global.f64 	%fd251, [%rd548];
	add.f64 	%fd252, %fd250, %fd251;
	ld.u32 	%r944, [%rd538+12];
	mad.lo.s32 	%r945, %r944, %r277, %r942;
	mul.wide.s32 	%rd549, %r945, 8;
	add.s64 	%rd550, %rd2, %rd549;
	ld.global.f64 	%fd253, [%rd550];
	add.f64 	%fd354, %fd252, %fd253;
	add.s32 	%r1189, %r1189, 4;
$L__BB2_165:
	setp.eq.s32 	%p132, %r211, 0;
	@%p132 bra 	$L__BB2_170;
	setp.eq.s32 	%p133, %r211, 1;
	@%p133 bra 	$L__BB2_168;
	add.s32 	%r946, %r1189, -1;
	mul.wide.u32 	%rd551, %r1189, 4;
	add.s64 	%rd552, %rd49, %rd551;
	ld.u32 	%r947, [%rd552];
	mul.wide.u32 	%rd553, %r946, 4;
	add.s64 	%rd554, %rd49, %rd553;
	ld.u32 	%r948, [%rd554];
	mad.lo.s32 	%r949, %r947, %r277, %r948;
	mul.wide.s32 	%rd555, %r949, 8;
	add.s64 	%rd556, %rd2, %rd555;
	ld.global.f64 	%fd255, [%rd556];
	add.f64 	%fd256, %fd354, %fd255;
	ld.u32 	%r950, [%rd552+4];
	mad.lo.s32 	%r951, %r950, %r277, %r947;
	mul.wide.s32 	%rd557, %r951, 8;
	add.s64 	%rd558, %rd2, %rd557;
	ld.global.f64 	%fd257, [%rd558];
	add.f64 	%fd354, %fd256, %fd257;
	add.s32 	%r1189, %r1189, 2;
$L__BB2_168:
	and.b32  	%r952, %r7, 1;
	setp.eq.b32 	%p134, %r952, 1;
	not.pred 	%p135, %p134;
	@%p135 bra 	$L__BB2_170;
	add.s32 	%r953, %r1189, -1;
	mul.wide.u32 	%rd559, %r1189, 4;
	add.s64 	%rd560, %rd49, %rd559;
	ld.u32 	%r954, [%rd560];
	mul.wide.u32 	%rd561, %r953, 4;
	add.s64 	%rd562, %rd49, %rd561;
	ld.u32 	%r955, [%rd562];
	mad.lo.s32 	%r956, %r954, %r277, %r955;
	mul.wide.s32 	%rd563, %r956, 8;
	add.s64 	%rd564, %rd2, %rd563;
	ld.global.f64 	%fd258, [%rd564];
	add.f64 	%fd354, %fd354, %fd258;
$L__BB2_170:
	st.shared.f64 	[%r22], %fd354;
	{ // callseq 5, 0
	.param .b64 param0;
	st.param.b64 	[param0], %rd380;
	call.uni 
	free, 
	(
	param0
	);
	} // callseq 5
	bar.sync 	0;
$L__BB2_171:
	setp.lt.u32 	%p136, %r277, 2;
	ld.shared.u64 	%rd53, [%r6];
	mul.wide.s32 	%rd565, %r7, 4;
	add.s64 	%rd566, %rd53, %rd565;
	ld.u32 	%r957, [%rd566];
	ld.u32 	%r1193, [%rd53];
	mad.lo.s32 	%r958, %r957, %r277, %r1193;
	mul.wide.s32 	%rd567, %r958, 8;
	add.s64 	%rd568, %rd2, %rd567;
	ld.global.f64 	%fd362, [%rd568];
	@%p136 bra 	$L__BB2_184;
	add.s32 	%r960, %r277, -2;
	and.b32  	%r217, %r7, 7;
	setp.lt.u32 	%p137, %r960, 7;
	mov.b32 	%r1196, 1;
	@%p137 bra 	$L__BB2_176;
	and.b32  	%r962, %r7, -8;
	neg.s32 	%r1192, %r962;
	add.s64 	%rd684, %rd53, 16;
	mov.b32 	%r1191, 0;
$L__BB2_174:
	.pragma "nounroll";
	ld.u32 	%r963, [%rd684+-12];
	mad.lo.s32 	%r964, %r963, %r277, %r1193;
	mul.wide.s32 	%rd569, %r964, 8;
	add.s64 	%rd570, %rd2, %rd569;
	ld.global.f64 	%fd260, [%rd570];
	add.f64 	%fd261, %fd362, %fd260;
	ld.u32 	%r965, [%rd684+-8];
	mad.lo.s32 	%r966, %r965, %r277, %r963;
	mul.wide.s32 	%rd571, %r966, 8;
	add.s64 	%rd572, %rd2, %rd571;
	ld.global.f64 	%fd262, [%rd572];
	add.f64 	%fd263, %fd261, %fd262;
	ld.u32 	%r967, [%rd684+-4];
	mad.lo.s32 	%r968, %r967, %r277, %r965;
	mul.wide.s32 	%rd573, %r968, 8;
	add.s64 	%rd574, %rd2, %rd573;
	ld.global.f64 	%fd264, [%rd574];
	add.f64 	%fd265, %fd263, %fd264;
	ld.u32 	%r969, [%rd684];
	mad.lo.s32 	%r970, %r969, %r277, %r967;
	mul.wide.s32 	%rd575, %r970, 8;
	add.s64 	%rd576, %rd2, %rd575;
	ld.global.f64 	%fd266, [%rd576];
	add.f64 	%fd267, %fd265, %fd266;
	ld.u32 	%r971, [%rd684+4];
	mad.lo.s32 	%r972, %r971, %r277, %r969;
	mul.wide.s32 	%rd577, %r972, 8;
	add.s64 	%rd578, %rd2, %rd577;
	ld.global.f64 	%fd268, [%rd578];
	add.f64 	%fd269, %fd267, %fd268;
	ld.u32 	%r973, [%rd684+8];
	mad.lo.s32 	%r974, %r973, %r277, %r971;
	mul.wide.s32 	%rd579, %r974, 8;
	add.s64 	%rd580, %rd2, %rd579;
	ld.global.f64 	%fd270, [%rd580];
	add.f64 	%fd271, %fd269, %fd270;
	ld.u32 	%r975, [%rd684+12];
	mad.lo.s32 	%r976, %r975, %r277, %r973;
	mul.wide.s32 	%rd581, %r976, 8;
	add.s64 	%rd582, %rd2, %rd581;
	ld.global.f64 	%fd272, [%rd582];
	add.f64 	%fd273, %fd271, %fd272;
	ld.u32 	%r1193, [%rd684+16];
	mad.lo.s32 	%r977, %r1193, %r277, %r975;
	mul.wide.s32 	%rd583, %r977, 8;
	add.s64 	%rd584, %rd2, %rd583;
	ld.global.f64 	%fd274, [%rd584];
	add.f64 	%fd362, %fd273, %fd274;
	add.s32 	%r1192, %r1192, 8;
	add.s32 	%r1191, %r1191, 8;
	add.s64 	%rd684, %rd684, 32;
	setp.ne.s32 	%p138, %r1192, 0;
	@%p138 bra 	$L__BB2_174;
	add.s32 	%r1196, %r1191, 1;
$L__BB2_176:
	setp.eq.s32 	%p139, %r217, 0;
	@%p139 bra 	$L__BB2_184;
	and.b32  	%r228, %r7, 3;
	setp.lt.u32 	%p140, %r217, 4;
	@%p140 bra 	$L__BB2_179;
	mul.wide.u32 	%rd585, %r1196, 4;
	add.s64 	%rd586, %rd53, %rd585;
	ld.u32 	%r978, [%rd586];
	mad.lo.s32 	%r979, %r978, %r277, %r1193;
	mul.wide.s32 	%rd587, %r979, 8;
	add.s64 	%rd588, %rd2, %rd587;
	ld.global.f64 	%fd276, [%rd588];
	add.f64 	%fd277, %fd362, %fd276;
	add.s32 	%r980, %r1196, 1;
	mul.wide.u32 	%rd589, %r980, 4;
	add.s64 	%rd590, %rd53, %rd589;
	ld.u32 	%r981, [%rd590];
	mad.lo.s32 	%r982, %r981, %r277, %r978;
	mul.wide.s32 	%rd591, %r982, 8;
	add.s64 	%rd592, %rd2, %rd591;
	ld.global.f64 	%fd278, [%rd592];
	add.f64 	%fd279, %fd277, %fd278;
	add.s32 	%r983, %r1196, 2;
	mul.wide.u32 	%rd593, %r983, 4;
	add.s64 	%rd594, %rd53, %rd593;
	ld.u32 	%r984, [%rd594];
	mad.lo.s32 	%r985, %r984, %r277, %r981;
	mul.wide.s32 	%rd595, %r985, 8;
	add.s64 	%rd596, %rd2, %rd595;
	ld.global.f64 	%fd280, [%rd596];
	add.f64 	%fd281, %fd279, %fd280;
	ld.u32 	%r986, [%rd586+12];
	mad.lo.s32 	%r987, %r986, %r277, %r984;
	mul.wide.s32 	%rd597, %r987, 8;
	add.s64 	%rd598, %rd2, %rd597;
	ld.global.f64 	%fd282, [%rd598];
	add.f64 	%fd362, %fd281, %fd282;
	add.s32 	%r1196, %r1196, 4;
$L__BB2_179:
	setp.eq.s32 	%p141, %r228, 0;
	@%p141 bra 	$L__BB2_184;
	setp.eq.s32 	%p142, %r228, 1;
	@%p142 bra 	$L__BB2_182;
	add.s32 	%r988, %r1196, -1;
	mul.wide.u32 	%rd599, %r1196, 4;
	add.s64 	%rd600, %rd53, %rd599;
	ld.u32 	%r989, [%rd600];
	mul.wide.u32 	%rd601, %r988, 4;
	add.s64 	%rd602, %rd53, %rd601;
	ld.u32 	%r990, [%rd602];
	mad.lo.s32 	%r991, %r989, %r277, %r990;
	mul.wide.s32 	%rd603, %r991, 8;
	add.s64 	%rd604, %rd2, %rd603;
	ld.global.f64 	%fd284, [%rd604];
	add.f64 	%fd285, %fd362, %fd284;
	ld.u32 	%r992, [%rd600+4];
	mad.lo.s32 	%r993, %r992, %r277, %r989;
	mul.wide.s32 	%rd605, %r993, 8;
	add.s64 	%rd606, %rd2, %rd605;
	ld.global.f64 	%fd286, [%rd606];
	add.f64 	%fd362, %fd285, %fd286;
	add.s32 	%r1196, %r1196, 2;
$L__BB2_182:
	and.b32  	%r994, %r7, 1;
	setp.eq.b32 	%p143, %r994, 1;
	not.pred 	%p144, %p143;
	@%p144 bra 	$L__BB2_184;
	add.s32 	%r995, %r1196, -1;
	mul.wide.u32 	%rd607, %r1196, 4;
	add.s64 	%rd608, %rd53, %rd607;
	ld.u32 	%r996, [%rd608];
	mul.wide.u32 	%rd609, %r995, 4;
	add.s64 	%rd610, %rd53, %rd609;
	ld.u32 	%r997, [%rd610];
	mad.lo.s32 	%r998, %r996, %r277, %r997;
	mul.wide.s32 	%rd611, %r998, 8;
	add.s64 	%rd612, %rd2, %rd611;
	ld.global.f64 	%fd287, [%rd612];
	add.f64 	%fd362, %fd362, %fd287;
$L__BB2_184:
	st.shared.f64 	[%r22], %fd362;
	bar.sync 	0;
	ld.global.u32 	%r999, [%rd4];
	mul.hi.u32 	%r1000, %r999, 3;
	sub.s32 	%r1001, %r999, %r1000;
	shr.u32 	%r1002, %r1001, 1;
	add.s32 	%r1003, %r1002, %r1000;
	shr.u32 	%r1004, %r1003, 30;
	mul.lo.s32 	%r1005, %r1004, 2147483647;
	sub.s32 	%r1006, %r999, %r1005;
	max.u32 	%r1007, %r1006, 1;
	mul.hi.u32 	%r1008, %r1007, 1581746633;
	shr.u32 	%r1009, %r1008, 14;
	mul.lo.s32 	%r1010, %r1009, 44488;
	sub.s32 	%r1011, %r1007, %r1010;
	mul.lo.s32 	%r1012, %r1011, 48271;
	mul.lo.s32 	%r1013, %r1009, 3399;
	setp.lt.u32 	%p145, %r1012, %r1013;
	xor.b32  	%r1014, %r1013, 2147483647;
	neg.s32 	%r1015, %r1013;
	selp.b32 	%r1016, %r1014, %r1015, %p145;
	add.s32 	%r1017, %r1012, %r1016;
	add.s32 	%r1018, %r1017, -1;
	cvt.rn.f64.u32 	%fd288, %r1018;
	div.rn.f64 	%fd289, %fd288, 0d41DFFFFFFF800000;
	fma.rn.f64 	%fd290, %fd289, 0d41E0000000000000, 0d0000000000000000;
	cvt.rzi.s32.f64 	%r1019, %fd290;
	st.global.u32 	[%rd5], %r1019;
	bar.sync 	0;
	shl.b32 	%r1020, %r4, 2;
	mov.u32 	%r1021, _ZZN16geneticAlgorithm4sortEvE4rank;
	add.s32 	%r233, %r1021, %r1020;
	st.shared.u32 	[%r233], %r4;
	setp.lt.s32 	%p146, %r279, 2;
	@%p146 bra 	$L__BB2_196;
	mov.b32 	%r1198, 2;
$L__BB2_186:
	bar.sync 	0;
	shr.s32 	%r1199, %r1198, 1;
	setp.lt.s32 	%p147, %r1199, 1;
	@%p147 bra 	$L__BB2_195;
	and.b32  	%r237, %r1198, %r4;
$L__BB2_188:
	mov.u32 	%r238, %r1199;
	bar.sync 	0;
	xor.b32  	%r239, %r238, %r4;
	setp.le.u32 	%p148, %r239, %r4;
	@%p148 bra 	$L__BB2_194;
	setp.ne.s32 	%p149, %r237, 0;
	@%p149 bra 	$L__BB2_192;
	ld.shared.f64 	%fd67, [%r22];
	shl.b32 	%r1031, %r239, 3;
	mov.u32 	%r1032, islandPopulationDistance;
	add.s32 	%r240, %r1032, %r1031;
	ld.shared.f64 	%fd68, [%r240];
	setp.leu.f64 	%p151, %fd67, %fd68;
	@%p151 bra 	$L__BB2_194;
	ld.shared.u32 	%r1033, [%r233];
	cvt.rn.f64.s32 	%fd292, %r1033;
	st.shared.f64 	[%r22], %fd68;
	shl.b32 	%r1034, %r239, 2;
	add.s32 	%r1036, %r1021, %r1034;
	ld.shared.u32 	%r1037, [%r1036];
	st.shared.u32 	[%r233], %r1037;
	st.shared.f64 	[%r240], %fd67;
	cvt.rzi.s32.f64 	%r1038, %fd292;
	st.shared.u32 	[%r1036], %r1038;
	bra.uni 	$L__BB2_194;
$L__BB2_192:
	ld.shared.f64 	%fd69, [%r22];
	shl.b32 	%r1023, %r239, 3;
	mov.u32 	%r1024, islandPopulationDistance;
	add.s32 	%r241, %r1024, %r1023;
	ld.shared.f64 	%fd70, [%r241];
	setp.geu.f64 	%p150, %fd69, %fd70;
	@%p150 bra 	$L__BB2_194;
	ld.shared.u32 	%r1025, [%r233];
	cvt.rn.f64.s32 	%fd291, %r1025;
	st.shared.f64 	[%r22], %fd70;
	shl.b32 	%r1026, %r239, 2;
	add.s32 	%r1028, %r1021, %r1026;
	ld.shared.u32 	%r1029, [%r1028];
	st.shared.u32 	[%r233], %r1029;
	st.shared.f64 	[%r241], %fd69;
	cvt.rzi.s32.f64 	%r1030, %fd291;
	st.shared.u32 	[%r1028], %r1030;
$L__BB2_194:
	bar.sync 	0;
	shr.u32 	%r1199, %r238, 1;
	setp.gt.u32 	%p152, %r238, 1;
	@%p152 bra 	$L__BB2_188;
$L__BB2_195:
	shl.b32 	%r1198, %r1198, 1;
	setp.le.s32 	%p153, %r1198, %r279;
	@%p153 bra 	$L__BB2_186;
$L__BB2_196:
	setp.lt.s32 	%p154, %r277, 1;
	bar.sync 	0;
	ld.shared.u64 	%rd57, [%r6];
	ld.shared.u32 	%r1039, [%r233];
	shl.b32 	%r1040, %r1039, 3;
	mov.u32 	%r1041, islandPopulationChromosome;
	add.s32 	%r1042, %r1041, %r1040;
	ld.shared.u64 	%rd58, [%r1042];
	@%p154 bra 	$L__BB2_209;
	and.b32  	%r244, %r277, 15;
	setp.lt.u32 	%p155, %r7, 15;
	mov.b32 	%r1202, 0;
	@%p155 bra 	$L__BB2_200;
	and.b32  	%r1202, %r277, 2147483632;
	neg.s32 	%r1200, %r1202;
	add.s64 	%rd686, %rd58, 32;
	add.s64 	%rd685, %rd57, 32;
$L__BB2_199:
	.pragma "nounroll";
	ld.u32 	%r1044, [%rd686+-32];
	bar.sync 	0;
	st.u32 	[%rd685+-32], %r1044;
	ld.u32 	%r1045, [%rd686+-28];
	bar.sync 	0;
	st.u32 	[%rd685+-28], %r1045;
	ld.u32 	%r1046, [%rd686+-24];
	bar.sync 	0;
	st.u32 	[%rd685+-24], %r1046;
	ld.u32 	%r1047, [%rd686+-20];
	bar.sync 	0;
	st.u32 	[%rd685+-20], %r1047;
	ld.u32 	%r1048, [%rd686+-16];
	bar.sync 	0;
	st.u32 	[%rd685+-16], %r1048;
	ld.u32 	%r1049, [%rd686+-12];
	bar.sync 	0;
	st.u32 	[%rd685+-12], %r1049;
	ld.u32 	%r1050, [%rd686+-8];
	bar.sync 	0;
	st.u32 	[%rd685+-8], %r1050;
	ld.u32 	%r1051, [%rd686+-4];
	bar.sync 	0;
	st.u32 	[%rd685+-4], %r1051;
	ld.u32 	%r1052, [%rd686];
	bar.sync 	0;
	st.u32 	[%rd685], %r1052;
	ld.u32 	%r1053, [%rd686+4];
	bar.sync 	0;
	st.u32 	[%rd685+4], %r1053;
	ld.u32 	%r1054, [%rd686+8];
	bar.sync 	0;
	st.u32 	[%rd685+8], %r1054;
	ld.u32 	%r1055, [%rd686+12];
	bar.sync 	0;
	st.u32 	[%rd685+12], %r1055;
	ld.u32 	%r1056, [%rd686+16];
	bar.sync 	0;
	st.u32 	[%rd685+16], %r1056;
	ld.u32 	%r1057, [%rd686+20];
	bar.sync 	0;
	st.u32 	[%rd685+20], %r1057;
	ld.u32 	%r1058, [%rd686+24];
	bar.sync 	0;
	st.u32 	[%rd685+24], %r1058;
	ld.u32 	%r1059, [%rd686+28];
	bar.sync 	0;
	st.u32 	[%rd685+28], %r1059;
	add.s32 	%r1200, %r1200, 16;
	add.s64 	%rd686, %rd686, 64;
	add.s64 	%rd685, %rd685, 64;
	setp.ne.s32 	%p156, %r1200, 0;
	@%p156 bra 	$L__BB2_199;
$L__BB2_200:
	setp.eq.s32 	%p157, %r244, 0;
	@%p157 bra 	$L__BB2_209;
	and.b32  	%r250, %r277, 7;
	setp.lt.u32 	%p158, %r244, 8;
	@%p158 bra 	$L__BB2_203;
	mul.wide.u32 	%rd613, %r1202, 4;
	add.s64 	%rd614, %rd58, %rd613;
	ld.u32 	%r1060, [%rd614];
	bar.sync 	0;
	add.s64 	%rd615, %rd57, %rd613;
	st.u32 	[%rd615], %r1060;
	ld.u32 	%r1061, [%rd614+4];
	bar.sync 	0;
	st.u32 	[%rd615+4], %r1061;
	ld.u32 	%r1062, [%rd614+8];
	bar.sync 	0;
	st.u32 	[%rd615+8], %r1062;
	ld.u32 	%r1063, [%rd614+12];
	bar.sync 	0;
	st.u32 	[%rd615+12], %r1063;
	ld.u32 	%r1064, [%rd614+16];
	bar.sync 	0;
	st.u32 	[%rd615+16], %r1064;
	ld.u32 	%r1065, [%rd614+20];
	bar.sync 	0;
	st.u32 	[%rd615+20], %r1065;
	ld.u32 	%r1066, [%rd614+24];
	bar.sync 	0;
	st.u32 	[%rd615+24], %r1066;
	ld.u32 	%r1067, [%rd614+28];
	bar.sync 	0;
	st.u32 	[%rd615+28], %r1067;
	add.s32 	%r1202, %r1202, 8;
$L__BB2_203:
	setp.eq.s32 	%p159, %r250, 0;
	@%p159 bra 	$L__BB2_209;
	and.b32  	%r253, %r277, 3;
	setp.lt.u32 	%p160, %r250, 4;
	@%p160 bra 	$L__BB2_206;
	mul.wide.u32 	%rd616, %r1202, 4;
	add.s64 	%rd617, %rd58, %rd616;
	ld.u32 	%r1068, [%rd617];
	bar.sync 	0;
	add.s64 	%rd618, %rd57, %rd616;
	st.u32 	[%rd618], %r1068;
	ld.u32 	%r1069, [%rd617+4];
	bar.sync 	0;
	st.u32 	[%rd618+4], %r1069;
	ld.u32 	%r1070, [%rd617+8];
	bar.sync 	0;
	st.u32 	[%rd618+8], %r1070;
	ld.u32 	%r1071, [%rd617+12];
	bar.sync 	0;
	st.u32 	[%rd618+12], %r1071;
	add.s32 	%r1202, %r1202, 4;
$L__BB2_206:
	setp.eq.s32 	%p161, %r253, 0;
	@%p161 bra 	$L__BB2_209;
	mul.wide.u32 	%rd619, %r1202, 4;
	add.s64 	%rd688, %rd57, %rd619;
	add.s64 	%rd687, %rd58, %rd619;
	neg.s32 	%r1204, %r253;
$L__BB2_208:
	.pragma "nounroll";
	ld.u32 	%r1072, [%rd687];
	bar.sync 	0;
	st.u32 	[%rd688], %r1072;
	add.s64 	%rd688, %rd688, 4;
	add.s64 	%rd687, %rd687, 4;
	add.s32 	%r1204, %r1204, 1;
	setp.ne.s32 	%p162, %r1204, 0;
	@%p162 bra 	$L__BB2_208;
$L__BB2_209:
	setp.lt.u32 	%p163, %r277, 2;
	bar.sync 	0;
	ld.shared.u64 	%rd71, [%r6];
	add.s64 	%rd621, %rd71, %rd565;
	ld.u32 	%r1073, [%rd621];
	ld.u32 	%r1207, [%rd71];
	mad.lo.s32 	%r1074, %r1073, %r277, %r1207;
	mul.wide.s32 	%rd622, %r1074, 8;
	add.s64 	%rd623, %rd2, %rd622;
	ld.global.f64 	%fd370, [%rd623];
	@%p163 bra 	$L__BB2_222;
	add.s32 	%r1076, %r277, -2;
	and.b32  	%r260, %r7, 7;
	setp.lt.u32 	%p164, %r1076, 7;
	mov.b32 	%r1210, 1;
	@%p164 bra 	$L__BB2_214;
	and.b32  	%r1078, %r7, -8;
	neg.s32 	%r1206, %r1078;
	add.s64 	%rd689, %rd71, 16;
	mov.b32 	%r1205, 0;
$L__BB2_212:
	.pragma "nounroll";
	ld.u32 	%r1079, [%rd689+-12];
	mad.lo.s32 	%r1080, %r1079, %r277, %r1207;
	mul.wide.s32 	%rd624, %r1080, 8;
	add.s64 	%rd625, %rd2, %rd624;
	ld.global.f64 	%fd294, [%rd625];
	add.f64 	%fd295, %fd370, %fd294;
	ld.u32 	%r1081, [%rd689+-8];
	mad.lo.s32 	%r1082, %r1081, %r277, %r1079;
	mul.wide.s32 	%rd626, %r1082, 8;
	add.s64 	%rd627, %rd2, %rd626;
	ld.global.f64 	%fd296, [%rd627];
	add.f64 	%fd297, %fd295, %fd296;
	ld.u32 	%r1083, [%rd689+-4];
	mad.lo.s32 	%r1084, %r1083, %r277, %r1081;
	mul.wide.s32 	%rd628, %r1084, 8;
	add.s64 	%rd629, %rd2, %rd628;
	ld.global.f64 	%fd298, [%rd629];
	add.f64 	%fd299, %fd297, %fd298;
	ld.u32 	%r1085, [%rd689];
	mad.lo.s32 	%r1086, %r1085, %r277, %r1083;
	mul.wide.s32 	%rd630, %r1086, 8;
	add.s64 	%rd631, %rd2, %rd630;
	ld.global.f64 	%fd300, [%rd631];
	add.f64 	%fd301, %fd299, %fd300;
	ld.u32 	%r1087, [%rd689+4];
	mad.lo.s32 	%r1088, %r1087, %r277, %r1085;
	mul.wide.s32 	%rd632, %r1088, 8;
	add.s64 	%rd633, %rd2, %rd632;
	ld.global.f64 	%fd302, [%rd633];
	add.f64 	%fd303, %fd301, %fd302;
	ld.u32 	%r1089, [%rd689+8];
	mad.lo.s32 	%r1090, %r1089, %r277, %r1087;
	mul.wide.s32 	%rd634, %r1090, 8;
	add.s64 	%rd635, %rd2, %rd634;
	ld.global.f64 	%fd304, [%rd635];
	add.f64 	%fd305, %fd303, %fd304;
	ld.u32 	%r1091, [%rd689+12];
	mad.lo.s32 	%r1092, %r1091, %r277, %r1089;
	mul.wide.s32 	%rd636, %r1092, 8;
	add.s64 	%rd637, %rd2, %rd636;
	ld.global.f64 	%fd306, [%rd637];
	add.f64 	%fd307, %fd305, %fd306;
	ld.u32 	%r1207, [%rd689+16];
	mad.lo.s32 	%r1093, %r1207, %r277, %r1091;
	mul.wide.s32 	%rd638, %r1093, 8;
	add.s64 	%rd639, %rd2, %rd638;
	ld.global.f64 	%fd308, [%rd639];
	add.f64 	%fd370, %fd307, %fd308;
	add.s32 	%r1206, %r1206, 8;
	add.s32 	%r1205, %r1205, 8;
	add.s64 	%rd689, %rd689, 32;
	setp.ne.s32 	%p165, %r1206, 0;
	@%p165 bra 	$L__BB2_212;
	add.s32 	%r1210, %r1205, 1;
$L__BB2_214:
	setp.eq.s32 	%p166, %r260, 0;
	@%p166 bra 	$L__BB2_222;
	and.b32  	%r271, %r7, 3;
	setp.lt.u32 	%p167, %r260, 4;
	@%p167 bra 	$L__BB2_217;
	mul.wide.u32 	%rd640, %r1210, 4;
	add.s64 	%rd641, %rd71, %rd640;
	ld.u32 	%r1094, [%rd641];
	mad.lo.s32 	%r1095, %r1094, %r277, %r1207;
	mul.wide.s32 	%rd642, %r1095, 8;
	add.s64 	%rd643, %rd2, %rd642;
	ld.global.f64 	%fd310, [%rd643];
	add.f64 	%fd311, %fd370, %fd310;
	add.s32 	%r1096, %r1210, 1;
	mul.wide.u32 	%rd644, %r1096, 4;
	add.s64 	%rd645, %rd71, %rd644;
	ld.u32 	%r1097, [%rd645];
	mad.lo.s32 	%r1098, %r1097, %r277, %r1094;
	mul.wide.s32 	%rd646, %r1098, 8;
	add.s64 	%rd647, %rd2, %rd646;
	ld.global.f64 	%fd312, [%rd647];
	add.f64 	%fd313, %fd311, %fd312;
	add.s32 	%r1099, %r1210, 2;
	mul.wide.u32 	%rd648, %r1099, 4;
	add.s64 	%rd649, %rd71, %rd648;
	ld.u32 	%r1100, [%rd649];
	mad.lo.s32 	%r1101, %r1100, %r277, %r1097;
	mul.wide.s32 	%rd650, %r1101, 8;
	add.s64 	%rd651, %rd2, %rd650;
	ld.global.f64 	%fd314, [%rd651];
	add.f64 	%fd315, %fd313, %fd314;
	ld.u32 	%r1102, [%rd641+12];
	mad.lo.s32 	%r1103, %r1102, %r277, %r1100;
	mul.wide.s32 	%rd652, %r1103, 8;
	add.s64 	%rd653, %rd2, %rd652;
	ld.global.f64 	%fd316, [%rd653];
	add.f64 	%fd370, %fd315, %fd316;
	add.s32 	%r1210, %r1210, 4;
$L__BB2_217:
	setp.eq.s32 	%p168, %r271, 0;
	@%p168 bra 	$L__BB2_222;
	setp.eq.s32 	%p169, %r271, 1;
	@%p169 bra 	$L__BB2_220;
	add.s32 	%r1104, %r1210, -1;
	mul.wide.u32 	%rd654, %r1210, 4;
	add.s64 	%rd655, %rd71, %rd654;
	ld.u32 	%r1105, [%rd655];
	mul.wide.u32 	%rd656, %r1104, 4;
	add.s64 	%rd657, %rd71, %rd656;
	ld.u32 	%r1106, [%rd657];
	mad.lo.s32 	%r1107, %r1105, %r277, %r1106;
	mul.wide.s32 	%rd658, %r1107, 8;
	add.s64 	%rd659, %rd2, %rd658;
	ld.global.f64 	%fd318, [%rd659];
	add.f64 	%fd319, %fd370, %fd318;
	ld.u32 	%r1108, [%rd655+4];
	mad.lo.s32 	%r1109, %r1108, %r277, %r1105;
	mul.wide.s32 	%rd660, %r1109, 8;
	add.s64 	%rd661, %rd2, %rd660;
	ld.global.f64 	%fd320, [%rd661];
	add.f64 	%fd370, %fd319, %fd320;
	add.s32 	%r1210, %r1210, 2;
$L__BB2_220:
	and.b32  	%r1110, %r7, 1;
	setp.eq.b32 	%p170, %r1110, 1;
	not.pred 	%p171, %p170;
	@%p171 bra 	$L__BB2_222;
	add.s32 	%r1111, %r1210, -1;
	mul.wide.u32 	%rd662, %r1210, 4;
	add.s64 	%rd663, %rd71, %rd662;
	ld.u32 	%r1112, [%rd663];
	mul.wide.u32 	%rd664, %r1111, 4;
	add.s64 	%rd665, %rd71, %rd664;
	ld.u32 	%r1113, [%rd665];
	mad.lo.s32 	%r1114, %r1112, %r277, %r1113;
	mul.wide.s32 	%rd666, %r1114, 8;
	add.s64 	%rd667, %rd2, %rd666;
	ld.global.f64 	%fd321, [%rd667];
	add.f64 	%fd370, %fd370, %fd321;
$L__BB2_222:
	cvta.to.global.u64 	%rd668, %rd79;
	st.shared.f64 	[%r22], %fd370;
	bar.sync 	0;
	ld.shared.f64 	%fd322, [%r22];
	mul.wide.s32 	%rd669, %r5, 8;
	add.s64 	%rd670, %rd668, %rd669;
	st.global.f64 	[%rd670], %fd322;
	bar.sync 	0;
	ret;

}
	// .globl	_Z15runOneMigration16geneticAlgorithm
.visible .entry _Z15runOneMigration16geneticAlgorithm(
	.param .align 8 .b8 _Z15runOneMigration16geneticAlgorithm_param_0[88]
)
{
	.reg .pred 	%p<7>;
	.reg .b16 	%rs<22>;
	.reg .b32 	%r<82>;
	.reg .b64 	%rd<21>;
	.reg .b64 	%fd<2>;

	ld.param.u64 	%rd7, [_Z15runOneMigration16geneticAlgorithm_param_0+64];
	ld.param.v2.u32 	{%r28, %r29}, [_Z15runOneMigration16geneticAlgorithm_param_0];
	ld.param.v2.u32 	{%r30, %r31}, [_Z15runOneMigration16geneticAlgorithm_param_0+8];
	ld.param.u64 	%rd6, [_Z15runOneMigration16geneticAlgorithm_param_0+56];
	cvta.to.global.u64 	%rd1, %rd6;
	mov.u32 	%r2, %tid.x;
	mov.u32 	%r3, %ctaid.x;
	mov.u32 	%r4, %ntid.x;
	mad.lo.s32 	%r5, %r3, %r4, %r2;
	shr.s32 	%r56, %r31, 31;
	shr.u32 	%r57, %r56, 30;
	add.s32 	%r58, %r31, %r57;
	shr.s32 	%r6, %r58, 2;
	setp.lt.u32 	%p1, %r2, %r6;
	@%p1 bra 	$L__BB3_8;
	cvta.to.global.u64 	%rd8, %rd7;
	cvt.u16.u32 	%rs17, %r2;
	cvt.u16.u32 	%rs18, %r6;
	div.u16 	%rs19, %rs17, %rs18;
	cvt.u32.u16 	%r59, %rs19;
	add.s32 	%r60, %r3, %r59;
	mul.hi.u32 	%r61, %r60, -1431655765;
	shr.u32 	%r62, %r61, 3;
	mul.lo.s32 	%r63, %r62, 12;
	sub.s32 	%r64, %r60, %r63;
	mul.lo.s16 	%rs20, %rs19, %rs18;
	sub.s16 	%rs21, %rs17, %rs20;
	cvt.u32.u16 	%r65, %rs21;
	mad.lo.s32 	%r7, %r64, %r4, %r65;
	mul.wide.u32 	%rd9, %r7, 8;
	add.s64 	%rd10, %rd8, %rd9;
	ld.global.f64 	%fd1, [%rd10];
	mul.wide.s32 	%rd11, %r5, 8;
	add.s64 	%rd12, %rd8, %rd11;
	st.global.f64 	[%rd12], %fd1;
	setp.lt.s32 	%p2, %r29, 1;
	@%p2 bra 	$L__BB3_8;
	mul.lo.s32 	%r8, %r29, %r7;
	mul.lo.s32 	%r9, %r29, %r5;
	and.b32  	%r10, %r29, 3;
	setp.lt.u32 	%p3, %r29, 4;
	mov.b32 	%r81, 0;
	@%p3 bra 	$L__BB3_5;
	and.b32  	%r81, %r29, 2147483644;
	neg.s32 	%r76, %r81;
	add.s64 	%rd2, %rd1, 8;
	mov.b32 	%r77, 0;
	mov.u32 	%r75, %r9;
$L__BB3_4:
	mul.wide.s32 	%rd13, %r75, 4;
	add.s64 	%rd14, %rd2, %rd13;
	add.s32 	%r68, %r8, %r77;
	mul.wide.u32 	%rd15, %r68, 4;
	add.s64 	%rd16, %rd1, %rd15;
	ld.global.u32 	%r69, [%rd16];
	st.global.u32 	[%rd14+-8], %r69;
	ld.global.u32 	%r70, [%rd16+4];
	st.global.u32 	[%rd14+-4], %r70;
	ld.global.u32 	%r71, [%rd16+8];
	st.global.u32 	[%rd14], %r71;
	ld.global.u32 	%r72, [%rd16+12];
	st.global.u32 	[%rd14+4], %r72;
	add.s32 	%r77, %r77, 4;
	add.s32 	%r76, %r76, 4;
	add.s32 	%r75, %r75, 4;
	setp.ne.s32 	%p4, %r76, 0;
	@%p4 bra 	$L__BB3_4;
$L__BB3_5:
	setp.eq.s32 	%p5, %r10, 0;
	@%p5 bra 	$L__BB3_8;
	add.s32 	%r80, %r81, %r9;
	neg.s32 	%r79, %r10;
$L__BB3_7:
	.pragma "nounroll";
	mul.wide.s32 	%rd17, %r80, 4;
	add.s64 	%rd18, %rd1, %rd17;
	add.s32 	%r73, %r8, %r81;
	mul.wide.s32 	%rd19, %r73, 4;
	add.s64 	%rd20, %rd1, %rd19;
	ld.global.u32 	%r74, [%rd20];
	st.global.u32 	[%rd18], %r74;
	add.s32 	%r81, %r81, 1;
	add.s32 	%r80, %r80, 1;
	add.s32 	%r79, %r79, 1;
	setp.ne.s32 	%p6, %r79, 0;
	@%p6 bra 	$L__BB3_7;
$L__BB3_8:
	bar.sync 	0;
	ret;

}


// ===== COMPILED SASS (sm_100) =====

	.target	sm_100

	.elftype	@"ET_EXEC"


//--------------------- .note.nv.tkinfo           --------------------------
	.section	.note.nv.tkinfo,"",@"SHT_NOTE"
	.sectionflags	@"SHF_NOTE_NV_TKINFO"
	.tkinfo
        /*0018*/ 	.word	0x00000002
        /*0030*/ 	.string	""
        /*0030*/ 	.string	"ptxas"
        /*0030*/ 	.string	"Cuda compilation tools, release 13.0, V13.0.88"
        /*0030*/ 	.string	"Build cuda_13.0.r13.0/compiler.36424714_0"
        /*0030*/ 	.string	"-arch sm_100 -m 64 "



//--------------------- .note.nv.cuinfo           --------------------------
	.section	.note.nv.cuinfo,"",@"SHT_NOTE"
	.sectionflags	@"SHF_NOTE_NV_CUINFO"
        /*0018*/ 	.short	0x0002
        /*001a*/ 	.short	0x0064
        /*001c*/ 	.short	0x0082
	.zero		2


//--------------------- .nv.info                  --------------------------
	.section	.nv.info,"",@"SHT_CUDA_INFO"
	.align	4


	//----- nvinfo : EIATTR_REGCOUNT
	.align		4
        /*0000*/ 	.byte	0x04, 0x2f
        /*0002*/ 	.short	(.L_10 - .L_9)
	.align		4
.L_9:
        /*0004*/ 	.word	index@(_Z23createRandomPermutation16geneticAlgorithm)
        /*0008*/ 	.word	0x00000026


	//----- nvinfo : EIATTR_FRAME_SIZE
	.align		4
.L_10:
        /*000c*/ 	.byte	0x04, 0x11
        /*000e*/ 	.short	(.L_12 - .L_11)
	.align		4
.L_11:
        /*0010*/ 	.word	index@($__internal_3_$__cuda_sm20_div_rn_f64_full)
        /*0014*/ 	.word	0x00000000


	//----- nvinfo : EIATTR_FRAME_SIZE
	.align		4
.L_12:
        /*0018*/ 	.byte	0x04, 0x11
        /*001a*/ 	.short	(.L_14 - .L_13)
	.align		4
.L_13:
        /*001c*/ 	.word	index@(_Z23createRandomPermutation16geneticAlgorithm)
        /*0020*/ 	.word	0x00000000


	//----- nvinfo : EIATTR_REGCOUNT
	.align		4
.L_14:
        /*0024*/ 	.byte	0x04, 0x2f
        /*0026*/ 	.short	(.L_16 - .L_15)
	.align		4
.L_15:
        /*0028*/ 	.word	index@(_Z17createRandomSeeds16geneticAlgorithml)
        /*002c*/ 	.word	0x00000017


	//----- nvinfo : EIATTR_FRAME_SIZE
	.align		4
.L_16:
        /*0030*/ 	.byte	0x04, 0x11
        /*0032*/ 	.short	(.L_18 - .L_17)
	.align		4
.L_17:
        /*0034*/ 	.word	index@($__internal_2_$__cuda_sm20_div_rn_f64_full)
        /*0038*/ 	.word	0x00000000


	//----- nvinfo : EIATTR_FRAME_SIZE
	.align		4
.L_18:
        /*003c*/ 	.byte	0x04, 0x11
        /*003e*/ 	.short	(.L_20 - .L_19)
	.align		4
.L_19:
        /*0040*/ 	.word	index@(_Z17createRandomSeeds16geneticAlgorithml)
        /*0044*/ 	.word	0x00000000


	//----- nvinfo : EIATTR_REGCOUNT
	.align		4
.L_20:
        /*0048*/ 	.byte	0x04, 0x2f
        /*004a*/ 	.short	(.L_22 - .L_21)
	.align		4
.L_21:
        /*004c*/ 	.word	index@(_Z16runOneGeneration16geneticAlgorithm)
        /*0050*/ 	.word	0x00000032


	//----- nvinfo : EIATTR_FRAME_SIZE
	.align		4
.L_22:
        /*0054*/ 	.byte	0x04, 0x11
        /*0056*/ 	.short	(.L_24 - .L_23)
	.align		4
.L_23:
        /*0058*/ 	.word	index@($__internal_1_$__cuda_sm20_div_rn_f64_full)
        /*005c*/ 	.word	0x00000000


	//----- nvinfo : EIATTR_FRAME_SIZE
	.align		4
.L_24:
        /*0060*/ 	.byte	0x04, 0x11
        /*0062*/ 	.short	(.L_26 - .L_25)
	.align		4
.L_25:
        /*0064*/ 	.word	index@(_Z16runOneGeneration16geneticAlgorithm)
        /*0068*/ 	.word	0x00000000


	//----- nvinfo : EIATTR_REGCOUNT
	.align		4
.L_26:
        /*006c*/ 	.byte	0x04, 0x2f
        /*006e*/ 	.short	(.L_28 - .L_27)
	.align		4
.L_27:
        /*0070*/ 	.word	index@(_Z15runOneMigration16geneticAlgorithm)
        /*0074*/ 	.word	0x00000020


	//----- nvinfo : EIATTR_FRAME_SIZE
	.align		4
.L_28:
        /*0078*/ 	.byte	0x04, 0x11
        /*007a*/ 	.short	(.L_30 - .L_29)
	.align		4
.L_29:
        /*007c*/ 	.word	index@($__internal_0_$__cuda_sm20_div_u16)
        /*0080*/ 	.word	0x00000000


	//----- nvinfo : EIATTR_FRAME_SIZE
	.align		4
.L_30:
        /*0084*/ 	.byte	0x04, 0x11
        /*0086*/ 	.short	(.L_32 - .L_31)
	.align		4
.L_31:
        /*0088*/ 	.word	index@(_Z15runOneMigration16geneticAlgorithm)
        /*008c*/ 	.word	0x00000000


	//----- nvinfo : EIATTR_MIN_STACK_SIZE
	.align		4
.L_32:
        /*0090*/ 	.byte	0x04, 0x12
        /*0092*/ 	.short	(.L_34 - .L_33)
	.align		4
.L_33:
        /*0094*/ 	.word	index@(_Z15runOneMigration16geneticAlgorithm)
        /*0098*/ 	.word	0x00000000


	//----- nvinfo : EIATTR_MIN_STACK_SIZE
	.align		4
.L_34:
        /*009c*/ 	.byte	0x04, 0x12
        /*009e*/ 	.short	(.L_36 - .L_35)
	.align		4
.L_35:
        /*00a0*/ 	.word	index@(_Z16runOneGeneration16geneticAlgorithm)
        /*00a4*/ 	.word	0x00000000


	//----- nvinfo : EIATTR_MIN_STACK_SIZE
	.align		4
.L_36:
        /*00a8*/ 	.byte	0x04, 0x12
        /*00aa*/ 	.short	(.L_38 - .L_37)
	.align		4
.L_37:
        /*00ac*/ 	.word	index@(_Z17createRandomSeeds16geneticAlgorithml)
        /*00b0*/ 	.word	0x00000000


	//----- nvinfo : EIATTR_MIN_STACK_SIZE
	.align		4
.L_38:
        /*00b4*/ 	.byte	0x04, 0x12
        /*00b6*/ 	.short	(.L_40 - .L_39)
	.align		4
.L_39:
        /*00b8*/ 	.word	index@(_Z23createRandomPermutation16geneticAlgorithm)
        /*00bc*/ 	.word	0x00000000
.L_40:


//--------------------- .nv.compat                --------------------------
	.section	.nv.compat,"",@"SHT_CUDA_COMPAT_INFO"
	.align	4
        /*0000*/ 	.byte	0x02, 0x09, 0x00, 0x00, 0x02, 0x02, 0x01, 0x00, 0x02, 0x05, 0x05, 0x00, 0x03, 0x07, 0x01, 0x01
        /*0010*/ 	.byte	0x02, 0x03, 0x00, 0x00, 0x02, 0x06, 0x01, 0x00, 0x04, 0x0b, 0x08, 0x00, 0x01, 0x00, 0x00, 0x00
        /*0020*/ 	.byte	0x00, 0x00, 0x00, 0x00


//--------------------- .nv.info._Z15runOneMigration16geneticAlgorithm --------------------------
	.section	.nv.info._Z15runOneMigration16geneticAlgorithm,"",@"SHT_CUDA_INFO"
	.sectionflags	@""
	.align	4


	//----- nvinfo : EIATTR_CUDA_API_VERSION
	.align		4
        /*0000*/ 	.byte	0x04, 0x37
        /*0002*/ 	.short	(.L_42 - .L_41)
.L_41:
        /*0004*/ 	.word	0x00000082


	//----- nvinfo : EIATTR_KPARAM_INFO
	.align		4
.L_42:
        /*0008*/ 	.byte	0x04, 0x17
        /*000a*/ 	.short	(.L_44 - .L_43)
.L_43:
        /*000c*/ 	.word	0x00000000
        /*0010*/ 	.short	0x0000
        /*0012*/ 	.short	0x0000
        /*0014*/ 	.byte	0x00, 0xf0, 0x61, 0x01


	//----- nvinfo : EIATTR_SPARSE_MMA_MASK
	.align		4
.L_44:
        /*0018*/ 	.byte	0x03, 0x50
        /*001a*/ 	.short	0x0000


	//----- nvinfo : EIATTR_MAXREG_COUNT
	.align		4
        /*001c*/ 	.byte	0x03, 0x1b
        /*001e*/ 	.short	0x00ff


	//----- nvinfo : EIATTR_NUM_BARRIERS
	.align		4
        /*0020*/ 	.byte	0x02, 0x4c
        /*0022*/ 	.byte	0x01
	.zero		1


	//----- nvinfo : EIATTR_MERCURY_ISA_VERSION
	.align		4
        /*0024*/ 	.byte	0x03, 0x5f
        /*0026*/ 	.short	0x0101


	//----- nvinfo : EIATTR_VRC_CTA_INIT_COUNT
	.align		4
        /*0028*/ 	.byte	0x02, 0x4a
	.zero		1
	.zero		1


	//----- nvinfo : EIATTR_EXIT_INSTR_OFFSETS
	.align		4
        /*002c*/ 	.byte	0x04, 0x1c
        /*002e*/ 	.short	(.L_46 - .L_45)


	//   ....[0]....
.L_45:
        /*0030*/ 	.word	0x00000c80


	//----- nvinfo : EIATTR_CRS_STACK_SIZE
	.align		4
.L_46:
        /*0034*/ 	.byte	0x04, 0x1e
        /*0036*/ 	.short	(.L_48 - .L_47)
.L_47:
        /*0038*/ 	.word	0x00000000


	//----- nvinfo : EIATTR_CBANK_PARAM_SIZE
	.align		4
.L_48:
        /*003c*/ 	.byte	0x03, 0x19
        /*003e*/ 	.short	0x0058


	//----- nvinfo : EIATTR_PARAM_CBANK
	.align		4
        /*0040*/ 	.byte	0x04, 0x0a
        /*0042*/ 	.short	(.L_50 - .L_49)
	.align		4
.L_49:
        /*0044*/ 	.word	index@(.nv.constant0._Z15runOneMigration16geneticAlgorithm)
        /*0048*/ 	.short	0x0380
        /*004a*/ 	.short	0x0058


	//----- nvinfo : EIATTR_SW_WAR
	.align		4
.L_50:
        /*004c*/ 	.byte	0x04, 0x36
        /*004e*/ 	.short	(.L_52 - .L_51)
.L_51:
        /*0050*/ 	.word	0x00000008
.L_52:


//--------------------- .nv.info._Z16runOneGeneration16geneticAlgorithm --------------------------
	.section	.nv.info._Z16runOneGeneration16geneticAlgorithm,"",@"SHT_CUDA_INFO"
	.sectionflags	@""
	.align	4


	//----- nvinfo : EIATTR_CUDA_API_VERSION
	.align		4
        /*0000*/ 	.byte	0x04, 0x37
        /*0002*/ 	.short	(.L_54 - .L_53)
.L_53:
        /*0004*/ 	.word	0x00000082


	//----- nvinfo : EIATTR_KPARAM_INFO
	.align		4
.L_54:
        /*0008*/ 	.byte	0x04, 0x17
        /*000a*/ 	.short	(.L_56 - .L_55)
.L_55:
        /*000c*/ 	.word	0x00000000
        /*0010*/ 	.short	0x0000
        /*0012*/ 	.short	0x0000
        /*0014*/ 	.byte	0x00, 0xf0, 0x61, 0x01


	//----- nvinfo : EIATTR_SPARSE_MMA_MASK
	.align		4
.L_56:
        /*0018*/ 	.byte	0x03, 0x50
        /*001a*/ 	.short	0x0000


	//----- nvinfo : EIATTR_MAXREG_COUNT
	.align		4
        /*001c*/ 	.byte	0x03, 0x1b
        /*001e*/ 	.short	0x00ff


	//----- nvinfo : EIATTR_NUM_BARRIERS
	.align		4
        /*0020*/ 	.byte	0x02, 0x4c
        /*0022*/ 	.byte	0x01
	.zero		1


	//----- nvinfo : EIATTR_EXTERNS
	.align		4
        /*0024*/ 	.byte	0x04, 0x0f
        /*0026*/ 	.short	(.L_58 - .L_57)


	//   ....[0]....
	.align		4
.L_57:
        /*0028*/ 	.word	index@(malloc)


	//   ....[1]....
	.align		4
        /*002c*/ 	.word	index@(free)


	//----- nvinfo : EIATTR_MERCURY_ISA_VERSION
	.align		4
.L_58:
        /*0030*/ 	.byte	0x03, 0x5f
        /*0032*/ 	.short	0x0101


	//----- nvinfo : EIATTR_VRC_CTA_INIT_COUNT
	.align		4
        /*0034*/ 	.byte	0x02, 0x4a
	.zero		1
	.zero		1


	//----- nvinfo : EIATTR_SYSCALL_OFFSETS
	.align		4
        /*0038*/ 	.byte	0x04, 0x46
        /*003a*/ 	.short	(.L_60 - .L_59)


	//   ....[0]....
.L_59:
        /*003c*/ 	.word	0x00003c20


	//   ....[1]....
        /*0040*/ 	.word	0x00006060


	//   ....[2]....
        /*0044*/ 	.word	0x00006430


	//   ....[3]....
        /*0048*/ 	.word	0x00008c30


	//----- nvinfo : EIATTR_EXIT_INSTR_OFFSETS
	.align		4
.L_60:
        /*004c*/ 	.byte	0x04, 0x1c
        /*004e*/ 	.short	(.L_62 - .L_61)


	//   ....[0]....
.L_61:
        /*0050*/ 	.word	0x0000adb0


	//----- nvinfo : EIATTR_CRS_STACK_SIZE
	.align		4
.L_62:
        /*0054*/ 	.byte	0x04, 0x1e
        /*0056*/ 	.short	(.L_64 - .L_63)
.L_63:
        /*0058*/ 	.word	0x00000000


	//----- nvinfo : EIATTR_CBANK_PARAM_SIZE
	.align		4
.L_64:
        /*005c*/ 	.byte	0x03, 0x19
        /*005e*/ 	.short	0x0058


	//----- nvinfo : EIATTR_PARAM_CBANK
	.align		4
        /*0060*/ 	.byte	0x04, 0x0a
        /*0062*/ 	.short	(.L_66 - .L_65)
	.align		4
.L_65:
        /*0064*/ 	.word	index@(.nv.constant0._Z16runOneGeneration16geneticAlgorithm)
        /*0068*/ 	.short	0x0380
        /*006a*/ 	.short	0x0058


	//----- nvinfo : EIATTR_SW_WAR
	.align		4
.L_66:
        /*006c*/ 	.byte	0x04, 0x36
        /*006e*/ 	.short	(.L_68 - .L_67)
.L_67:
        /*0070*/ 	.word	0x00000008
.L_68:


//--------------------- .nv.info._Z17createRandomSeeds16geneticAlgorithml --------------------------
	.section	.nv.info._Z17createRandomSeeds16geneticAlgorithml,"",@"SHT_CUDA_INFO"
	.sectionflags	@""
	.align	4


	//----- nvinfo : EIATTR_CUDA_API_VERSION
	.align		4
        /*0000*/ 	.byte	0x04, 0x37
        /*0002*/ 	.short	(.L_70 - .L_69)
.L_69:
        /*0004*/ 	.word	0x00000082


	//----- nvinfo : EIATTR_KPARAM_INFO
	.align		4
.L_70:
        /*0008*/ 	.byte	0x04, 0x17
        /*000a*/ 	.short	(.L_72 - .L_71)
.L_71:
        /*000c*/ 	.word	0x00000000
        /*0010*/ 	.short	0x0001
        /*0012*/ 	.short	0x0058
        /*0014*/ 	.byte	0x00, 0xf0, 0x21, 0x00


	//----- nvinfo : EIATTR_KPARAM_INFO
	.align		4
.L_72:
        /*0018*/ 	.byte	0x04, 0x17
        /*001a*/ 	.short	(.L_74 - .L_73)
.L_73:
        /*001c*/ 	.word	0x00000000
        /*0020*/ 	.short	0x0000
        /*0022*/ 	.short	0x0000
        /*0024*/ 	.byte	0x00, 0xf0, 0x61, 0x01


	//----- nvinfo : EIATTR_SPARSE_MMA_MASK
	.align		4
.L_74:
        /*0028*/ 	.byte	0x03, 0x50
        /*002a*/ 	.short	0x0000


	//----- nvinfo : EIATTR_MAXREG_COUNT
	.align		4
        /*002c*/ 	.byte	0x03, 0x1b
        /*002e*/ 	.short	0x00ff


	//----- nvinfo : EIATTR_MERCURY_ISA_VERSION
	.align		4
        /*0030*/ 	.byte	0x03, 0x5f
        /*0032*/ 	.short	0x0101


	//----- nvinfo : EIATTR_VRC_CTA_INIT_COUNT
	.align		4
        /*0034*/ 	.byte	0x02, 0x4a
	.zero		1
	.zero		1


	//----- nvinfo : EIATTR_EXIT_INSTR_OFFSETS
	.align		4
        /*0038*/ 	.byte	0x04, 0x1c
        /*003a*/ 	.short	(.L_76 - .L_75)


	//   ....[0]....
.L_75:
        /*003c*/ 	.word	0x00000310


	//----- nvinfo : EIATTR_CRS_STACK_SIZE
	.align		4
.L_76:
        /*0040*/ 	.byte	0x04, 0x1e
        /*0042*/ 	.short	(.L_78 - .L_77)
.L_77:
        /*0044*/ 	.word	0x00000000


	//----- nvinfo : EIATTR_CBANK_PARAM_SIZE
	.align		4
.L_78:
        /*0048*/ 	.byte	0x03, 0x19
        /*004a*/ 	.short	0x0060


	//----- nvinfo : EIATTR_PARAM_CBANK
	.align		4
        /*004c*/ 	.byte	0x04, 0x0a
        /*004e*/ 	.short	(.L_80 - .L_79)
	.align		4
.L_79:
        /*0050*/ 	.word	index@(.nv.constant0._Z17createRandomSeeds16geneticAlgorithml)
        /*0054*/ 	.short	0x0380
        /*0056*/ 	.short	0x0060


	//----- nvinfo : EIATTR_SW_WAR
	.align		4
.L_80:
        /*0058*/ 	.byte	0x04, 0x36
        /*005a*/ 	.short	(.L_82 - .L_81)
.L_81:
        /*005c*/ 	.word	0x00000008
.L_82:


//--------------------- .nv.info._Z23createRandomPermutation16geneticAlgorithm --------------------------
	.section	.nv.info._Z23createRandomPermutation16geneticAlgorithm,"",@"SHT_CUDA_INFO"
	.sectionflags	@""
	.align	4


	//----- nvinfo : EIATTR_CUDA_API_VERSION
	.align		4
        /*0000*/ 	.byte	0x04, 0x37
        /*0002*/ 	.short	(.L_84 - .L_83)
.L_83:
        /*0004*/ 	.word	0x00000082


	//----- nvinfo : EIATTR_KPARAM_INFO
	.align		4
.L_84:
        /*0008*/ 	.byte	0x04, 0x17
        /*000a*/ 	.short	(.L_86 - .L_85)
.L_85:
        /*000c*/ 	.word	0x00000000
        /*0010*/ 	.short	0x0000
        /*0012*/ 	.short	0x0000
        /*0014*/ 	.byte	0x00, 0xf0, 0x61, 0x01


	//----- nvinfo : EIATTR_SPARSE_MMA_MASK
	.align		4
.L_86:
        /*0018*/ 	.byte	0x03, 0x50
        /*001a*/ 	.short	0x0000


	//----- nvinfo : EIATTR_MAXREG_COUNT
	.align		4
        /*001c*/ 	.byte	0x03, 0x1b
        /*001e*/ 	.short	0x00ff


	//----- nvinfo : EIATTR_NUM_BARRIERS
	.align		4
        /*0020*/ 	.byte	0x02, 0x4c
        /*0022*/ 	.byte	0x01
	.zero		1


	//----- nvinfo : EIATTR_EXTERNS
	.align		4
        /*0024*/ 	.byte	0x04, 0x0f
        /*0026*/ 	.short	(.L_88 - .L_87)


	//   ....[0]....
	.align		4
.L_87:
        /*0028*/ 	.word	index@(malloc)


	//   ....[1]....
	.align		4
        /*002c*/ 	.word	index@(free)


	//----- nvinfo : EIATTR_MERCURY_ISA_VERSION
	.align		4
.L_88:
        /*0030*/ 	.byte	0x03, 0x5f
        /*0032*/ 	.short	0x0101


	//----- nvinfo : EIATTR_VRC_CTA_INIT_COUNT
	.align		4
        /*0034*/ 	.byte	0x02, 0x4a
	.zero		1
	.zero		1


	//----- nvinfo : EIATTR_SYSCALL_OFFSETS
	.align		4
        /*0038*/ 	.byte	0x04, 0x46
        /*003a*/ 	.short	(.L_90 - .L_89)


	//   ....[0]....
.L_89:
        /*003c*/ 	.word	0x000000c0


	//   ....[1]....
        /*0040*/ 	.word	0x00002fb0


	//----- nvinfo : EIATTR_EXIT_INSTR_OFFSETS
	.align		4
.L_90:
        /*0044*/ 	.byte	0x04, 0x1c
        /*0046*/ 	.short	(.L_92 - .L_91)


	//   ....[0]....
.L_91:
        /*0048*/ 	.word	0x00002f70


	//   ....[1]....
        /*004c*/ 	.word	0x00002fc0


	//----- nvinfo : EIATTR_CRS_STACK_SIZE
	.align		4
.L_92:
        /*0050*/ 	.byte	0x04, 0x1e
        /*0052*/ 	.short	(.L_94 - .L_93)
.L_93:
        /*0054*/ 	.word	0x00000000


	//----- nvinfo : EIATTR_CBANK_PARAM_SIZE
	.align		4
.L_94:
        /*0058*/ 	.byte	0x03, 0x19
        /*005a*/ 	.short	0x0058


	//----- nvinfo : EIATTR_PARAM_CBANK
	.align		4
        /*005c*/ 	.byte	0x04, 0x0a
        /*005e*/ 	.short	(.L_96 - .L_95)
	.align		4
.L_95:
        /*0060*/ 	.word	index@(.nv.constant0._Z23createRandomPermutation16geneticAlgorithm)
        /*0064*/ 	.short	0x0380
        /*0066*/ 	.short	0x0058


	//----- nvinfo : EIATTR_SW_WAR
	.align		4
.L_96:
        /*0068*/ 	.byte	0x04, 0x36
        /*006a*/ 	.short	(.L_98 - .L_97)
.L_97:
        /*006c*/ 	.word	0x00000008
.L_98:


//--------------------- .nv.callgraph             --------------------------
	.section	.nv.callgraph,"",@"SHT_CUDA_CALLGRAPH"
	.align	4
	.sectionentsize	8
	.align		4
        /*0000*/ 	.word	0x00000000
	.align		4
        /*0004*/ 	.word	0xffffffff
	.align		4
        /*0008*/ 	.word	index@(_Z16runOneGeneration16geneticAlgorithm)
	.align		4
        /*000c*/ 	.word	index@(free)
	.align		4
        /*0010*/ 	.word	index@(_Z16runOneGeneration16geneticAlgorithm)
	.align		4
        /*0014*/ 	.word	index@(malloc)
	.align		4
        /*0018*/ 	.word	index@(_Z23createRandomPermutation16geneticAlgorithm)
	.align		4
        /*001c*/ 	.word	index@(free)
	.align		4
        /*0020*/ 	.word	index@(_Z23createRandomPermutation16geneticAlgorithm)
	.align		4
        /*0024*/ 	.word	index@(malloc)
	.align		4
        /*0028*/ 	.word	0x00000000
	.align		4
        /*002c*/ 	.word	0xfffffffe
	.align		4
        /*0030*/ 	.word	0x00000000
	.align		4
        /*0034*/ 	.word	0xfffffffd
	.align		4
        /*0038*/ 	.word	0x00000000
	.align		4
        /*003c*/ 	.word	0xfffffffc


//--------------------- .nv.constant4             --------------------------
	.section	.nv.constant4,"a",@progbits
	.align	8
	.align		8
.nv.constant4:
        /*0000*/ 	.dword	_ZN34_INTERNAL_5b3f7706_4_k_cu_f21a5aa34cuda3std3__45__cpo5beginE
	.align		8
        /*0008*/ 	.dword	_ZN34_INTERNAL_5b3f7706_4_k_cu_f21a5aa34cuda3std3__45__cpo3endE
	.align		8
        /*0010*/ 	.dword	_ZN34_INTERNAL_5b3f7706_4_k_cu_f21a5aa34cuda3std3__45__cpo6cbeginE
	.align		8
        /*0018*/ 	.dword	_ZN34_INTERNAL_5b3f7706_4_k_cu_f21a5aa34cuda3std3__45__cpo4cendE
	.align		8
        /*0020*/ 	.dword	_ZN34_INTERNAL_5b3f7706_4_k_cu_f21a5aa34cuda3std3__436_GLOBAL__N__5b3f7706_4_k_cu_f21a5aa36ignoreE
	.align		8
        /*0028*/ 	.dword	_ZN34_INTERNAL_5b3f7706_4_k_cu_f21a5aa34cuda3std3__419piecewise_constructE
	.align		8
        /*0030*/ 	.dword	_ZN34_INTERNAL_5b3f7706_4_k_cu_f21a5aa34cuda3std3__48in_placeE
	.align		8
        /*0038*/ 	.dword	_ZN34_INTERNAL_5b3f7706_4_k_cu_f21a5aa34cuda3std6ranges3__45__cpo4swapE
	.align		8
        /*0040*/ 	.dword	_ZN34_INTERNAL_5b3f7706_4_k_cu_f21a5aa34cuda3std6ranges3__45__cpo9iter_moveE
	.align		8
        /*0048*/ 	.dword	malloc
	.align		8
        /*0050*/ 	.dword	free


//--------------------- .text._Z15runOneMigration16geneticAlgorithm --------------------------
	.section	.text._Z15runOneMigration16geneticAlgorithm,"ax",@progbits
	.align	128
        .global         _Z15runOneMigration16geneticAlgorithm
        .type           _Z15runOneMigration16geneticAlgorithm,@function
        .size           _Z15runOneMigration16geneticAlgorithm,(.L_x_190 - _Z15runOneMigration16geneticAlgorithm)
        .other          _Z15runOneMigration16geneticAlgorithm,@"STO_CUDA_ENTRY STV_DEFAULT"
_Z15runOneMigration16geneticAlgorithm:
.text._Z15runOneMigration16geneticAlgorithm:
[----:B------:R-:W-:Y:S08]  /*0000*/  LDC R1, c[0x0][0x37c] ;  /* 0x0000df00ff017b82 */ /* 0x000ff00000000800 */
[----:B------:R-:W0:Y:S01]  /*0010*/  LDC R3, c[0x0][0x38c] ;  /* 0x0000e300ff037b82 */ /* 0x000e220000000800 */
[----:B------:R-:W1:Y:S01]  /*0020*/  S2R R0, SR_TID.X ;  /* 0x0000000000007919 */ /* 0x000e620000002100 */
[----:B------:R-:W2:Y:S01]  /*0030*/  LDCU UR8, c[0x0][0x360] ;  /* 0x00006c00ff0877ac */ /* 0x000ea20008000800 */
[----:B------:R-:W-:Y:S01]  /*0040*/  BSSY.RECONVERGENT B0, `(.L_x_0) ;  /* 0x00000c2000007945 */ /* 0x000fe20003800200 */
[----:B0-----:R-:W-:-:S04]  /*0050*/  SHF.R.S32.HI R2, RZ, 0x1f, R3 ;  /* 0x0000001fff027819 */ /* 0x001fc80000011403 */
[----:B------:R-:W-:-:S04]  /*0060*/  LEA.HI R2, R2, R3, RZ, 0x2 ;  /* 0x0000000302027211 */ /* 0x000fc800078f10ff */
[----:B------:R-:W-:-:S04]  /*0070*/  SHF.R.S32.HI R5, RZ, 0x2, R2 ;  /* 0x00000002ff057819 */ /* 0x000fc80000011402 */
[----:B-1----:R-:W-:-:S13]  /*0080*/  ISETP.GE.U32.AND P0, PT, R0, R5, PT ;  /* 0x000000050000720c */ /* 0x002fda0003f06070 */
[----:B--2---:R-:W-:Y:S05]  /*0090*/  @!P0 BRA `(.L_x_1) ;  /* 0x0000000800f08947 */ /* 0x004fea0003800000 */
[----:B------:R-:W0:Y:S01]  /*00a0*/  S2R R9, SR_CTAID.X ;  /* 0x0000000000097919 */ /* 0x000e220000002500 */
[----:B------:R-:W1:Y:S01]  /*00b0*/  LDC.64 R18, c[0x0][0x358] ;  /* 0x0000d600ff127b82 */ /* 0x000e620000000a00 */
[----:B------:R-:W-:Y:S02]  /*00c0*/  LOP3.LUT R2, R0, 0xffff, RZ, 0xc0, !PT ;  /* 0x0000ffff00027812 */ /* 0x000fe400078ec0ff */
[----:B------:R-:W-:Y:S02]  /*00d0*/  LOP3.LUT R3, R5, 0xffff, RZ, 0xc0, !PT ;  /* 0x0000ffff05037812 */ /* 0x000fe400078ec0ff */
[----:B------:R-:W-:Y:S01]  /*00e0*/  MOV R10, 0x110 ;  /* 0x00000110000a7802 */ /* 0x000fe20000000f00 */
[----:B0-----:R-:W-:-:S07]  /*00f0*/  IMAD R6, R9, UR8, R0 ;  /* 0x0000000809067c24 */ /* 0x001fce000f8e0200 */
[----:B-1----:R-:W-:Y:S05]  /*0100*/  CALL.REL.NOINC `($__internal_0_$__cuda_sm20_div_u16) ;  /* 0x0000000800e07944 */ /* 0x002fea0003c00000 */
[----:B------:R-:W-:Y:S01]  /*0110*/  PRMT R5, R5, 0x9910, RZ ;  /* 0x0000991005057816 */ /* 0x000fe200000000ff */
[----:B------:R-:W0:Y:S01]  /*0120*/  LDCU UR9, c[0x0][0x384] ;  /* 0x00007080ff0977ac */ /* 0x000e220008000800 */
[C---:B------:R-:W-:Y:S02]  /*0130*/  PRMT R4, R8.reuse, 0x9910, RZ ;  /* 0x0000991008047816 */ /* 0x040fe400000000ff */
[----:B------:R-:W-:Y:S02]  /*0140*/  LOP3.LUT R2, R8, 0xffff, RZ, 0xc0, !PT ;  /* 0x0000ffff08027812 */ /* 0x000fe400078ec0ff */
[----:B------:R-:W-:Y:S01]  /*0150*/  R2UR UR4, R18 ;  /* 0x00000000120472ca */ /* 0x000fe200000e0000 */
[----:B------:R-:W-:Y:S01]  /*0160*/  IMAD R5, R5, R4, RZ ;  /* 0x0000000405057224 */ /* 0x000fe200078e02ff */
[----:B------:R-:W-:Y:S01]  /*0170*/  R2UR UR5, R19 ;  /* 0x00000000130572ca */ /* 0x000fe200000e0000 */
[----:B------:R-:W-:Y:S02]  /*0180*/  IMAD.IADD R4, R2, 0x1, R9 ;  /* 0x0000000102047824 */ /* 0x000fe400078e0209 */
[----:B------:R-:W1:Y:S01]  /*0190*/  LDC.64 R2, c[0x0][0x3c0] ;  /* 0x0000f000ff027b82 */ /* 0x000e620000000a00 */
[----:B------:R-:W-:Y:S01]  /*01a0*/  IADD3 R7, PT, PT, RZ, -R5, RZ ;  /* 0x80000005ff077210 */ /* 0x000fe20007ffe0ff */
[----:B------:R-:W-:-:S03]  /*01b0*/  IMAD.HI.U32 R5, R4, -0x55555555, RZ ;  /* 0xaaaaaaab04057827 */ /* 0x000fc600078e00ff */
[----:B------:R-:W-:Y:S02]  /*01c0*/  PRMT R7, R7, 0x7710, RZ ;  /* 0x0000771007077816 */ /* 0x000fe400000000ff */
[----:B------:R-:W-:-:S03]  /*01d0*/  SHF.R.U32.HI R5, RZ, 0x3, R5 ;  /* 0x00000003ff057819 */ /* 0x000fc60000011605 */
[----:B------:R-:W-:Y:S02]  /*01e0*/  IMAD.IADD R7, R7, 0x1, R0 ;  /* 0x0000000107077824 */ /* 0x000fe400078e0200 */
[----:B------:R-:W-:-:S03]  /*01f0*/  IMAD R0, R5, -0xc, R4 ;  /* 0xfffffff405007824 */ /* 0x000fc600078e0204 */
[----:B------:R-:W-:-:S05]  /*0200*/  LOP3.LUT R7, R7, 0xffff, RZ, 0xc0, !PT ;  /* 0x0000ffff07077812 */ /* 0x000fca00078ec0ff */
[----:B------:R-:W-:-:S04]  /*0210*/  IMAD R0, R0, UR8, R7 ;  /* 0x0000000800007c24 */ /* 0x000fc8000f8e0207 */
[----:B-1----:R-:W-:-:S06]  /*0220*/  IMAD.WIDE.U32 R4, R0, 0x8, R2 ;  /* 0x0000000800047825 */ /* 0x002fcc00078e0002 */
[----:B------:R-:W2:Y:S01]  /*0230*/  LDG.E.64 R4, desc[UR4][R4.64] ;  /* 0x0000000404047981 */ /* 0x000ea2000c1e1b00 */
[----:B------:R-:W-:Y:S01]  /*0240*/  IMAD.WIDE R2, R6, 0x8, R2 ;  /* 0x0000000806027825 */ /* 0x000fe200078e0202 */
[----:B0-----:R-:W-:-:S04]  /*0250*/  UISETP.GE.AND UP0, UPT, UR9, 0x1, UPT ;  /* 0x000000010900788c */ /* 0x001fc8000bf06270 */
[----:B--2---:R0:W-:Y:S05]  /*0260*/  STG.E.64 desc[UR4][R2.64], R4 ;  /* 0x0000000402007986 */ /* 0x0041ea000c101b04 */
[----:B------:R-:W-:Y:S05]  /*0270*/  BRA.U !UP0, `(.L_x_1) ;  /* 0x0000000908787547 */ /* 0x000fea000b800000 */
[----:B------:R-:W-:Y:S01]  /*0280*/  UISETP.GE.U32.AND UP0, UPT, UR9, 0x4, UPT ;  /* 0x000000040900788c */ /* 0x000fe2000bf06070 */
[----:B------:R-:W-:Y:S02]  /*0290*/  HFMA2 R7, -RZ, RZ, 0, 0 ;  /* 0x00000000ff077431 */ /* 0x000fe400000001ff */
[----:B------:R-:W-:Y:S01]  /*02a0*/  IMAD R6, R6, UR9, RZ ;  /* 0x0000000906067c24 */ /* 0x000fe2000f8e02ff */
[----:B------:R-:W-:-:S05]  /*02b0*/  ULOP3.LUT UR4, UR9, 0x3, URZ, 0xc0, !UPT ;  /* 0x0000000309047892 */ /* 0x000fca000f8ec0ff */
[----:B------:R-:W-:Y:S07]  /*02c0*/  BRA.U !UP0, `(.L_x_2) ;  /* 0x0000000908207547 */ /* 0x000fee000b800000 */
[----:B------:R-:W1:Y:S01]  /*02d0*/  LDCU.64 UR6, c[0x0][0x3b8] ;  /* 0x00007700ff0677ac */ /* 0x000e620008000a00 */
[----:B0-----:R-:W0:Y:S01]  /*02e0*/  LDC.64 R2, c[0x0][0x3b8] ;  /* 0x0000ee00ff027b82 */ /* 0x001e220000000a00 */
[----:B------:R-:W-:Y:S01]  /*02f0*/  IMAD.MOV.U32 R11, RZ, RZ, RZ ;  /* 0x000000ffff0b7224 */ /* 0x000fe200078e00ff */
[----:B------:R-:W-:Y:S01]  /*0300*/  MOV R9, R6 ;  /* 0x0000000600097202 */ /* 0x000fe20000000f00 */
[----:B------:R-:W-:-:S04]  /*0310*/  ULOP3.LUT UR11, UR9, 0x7ffffffc, URZ, 0xc0, !UPT ;  /* 0x7ffffffc090b7892 */ /* 0x000fc8000f8ec0ff */
[----:B------:R-:W-:Y:S02]  /*0320*/  UIADD3 UR10, UPT, UPT, -UR11, URZ, URZ ;  /* 0x000000ff0b0a7290 */ /* 0x000fe4000fffe1ff */
[----:B------:R-:W-:Y:S01]  /*0330*/  IMAD.U32 R7, RZ, RZ, UR11 ;  /* 0x0000000bff077e24 */ /* 0x000fe2000f8e00ff */
[----:B-1----:R-:W-:-:S04]  /*0340*/  UIADD3 UR5, UP0, UPT, UR6, 0x8, URZ ;  /* 0x0000000806057890 */ /* 0x002fc8000ff1e0ff */
[----:B------:R-:W-:Y:S02]  /*0350*/  UIADD3.X UR6, UPT, UPT, URZ, UR7, URZ, UP0, !UPT ;  /* 0x00000007ff067290 */ /* 0x000fe400087fe4ff */
[----:B------:R-:W-:Y:S01]  /*0360*/  UISETP.GE.AND UP0, UPT, UR10, URZ, UPT ;  /* 0x000000ff0a00728c */ /* 0x000fe2000bf06270 */
[----:B------:R-:W-:-:S03]  /*0370*/  IMAD.U32 R4, RZ, RZ, UR5 ;  /* 0x00000005ff047e24 */ /* 0x000fc6000f8e00ff */
[----:B------:R-:W-:-:S05]  /*0380*/  MOV R5, UR6 ;  /* 0x0000000600057c02 */ /* 0x000fca0008000f00 */
[----:B------:R-:W-:Y:S05]  /*0390*/  BRA.U UP0, `(.L_x_3) ;  /* 0x00000005009c7547 */ /* 0x000fea000b800000 */
[----:B------:R-:W-:Y:S02]  /*03a0*/  UIADD3 UR5, UPT, UPT, -UR10, URZ, URZ ;  /* 0x000000ff0a057290 */ /* 0x000fe4000fffe1ff */
[----:B------:R-:W-:Y:S02]  /*03b0*/  UPLOP3.LUT UP0, UPT, UPT, UPT, UPT, 0x80, 0x8 ;  /* 0x000000000008789c */ /* 0x000fe40003f0f070 */
[----:B------:R-:W-:-:S09]  /*03c0*/  UISETP.GT.AND UP1, UPT, UR5, 0xc, UPT ;  /* 0x0000000c0500788c */ /* 0x000fd2000bf24270 */
[----:B------:R-:W-:Y:S05]  /*03d0*/  BRA.U !UP1, `(.L_x_4) ;  /* 0x0000000109f47547 */ /* 0x000fea000b800000 */
[----:B------:R-:W-:-:S11]  /*03e0*/  UPLOP3.LUT UP0, UPT, UPT, UPT, UPT, 0x40, 0x4 ;  /* 0x000000000004789c */ /* 0x000fd60003f0e870 */
.L_x_5:
[----:B------:R-:W1:Y:S01]  /*03f0*/  LDC.64 R12, c[0x0][0x3b8] ;  /* 0x0000ee00ff0c7b82 */ /* 0x000e620000000a00 */
[----:B------:R-:W-:Y:S01]  /*0400*/  R2UR UR6, R18 ;  /* 0x00000000120672ca */ /* 0x000fe200000e0000 */
[----:B--2---:R-:W-:Y:S01]  /*0410*/  IMAD R21, R0, UR9, R11 ;  /* 0x0000000900157c24 */ /* 0x004fe2000f8e020b */
[----:B------:R-:W-:-:S03]  /*0420*/  R2UR UR7, R19 ;  /* 0x00000000130772ca */ /* 0x000fc600000e0000 */
[----:B-1----:R-:W-:-:S10]  /*0430*/  IMAD.WIDE.U32 R20, R21, 0x4, R12 ;  /* 0x0000000415147825 */ /* 0x002fd400078e000c */
[----:B------:R-:W2:Y:S01]  /*0440*/  LDG.E R17, desc[UR6][R20.64] ;  /* 0x0000000614117981 */ /* 0x000ea2000c1e1900 */
[----:B------:R-:W-:Y:S01]  /*0450*/  R2UR UR12, R18 ;  /* 0x00000000120c72ca */ /* 0x000fe200000e0000 */
[----:B------:R-:W-:Y:S01]  /*0460*/  IMAD.WIDE R14, R9, 0x4, R4 ;  /* 0x00000004090e7825 */ /* 0x000fe200078e0204 */
[----:B------:R-:W-:-:S04]  /*0470*/  R2UR UR13, R19 ;  /* 0x00000000130d72ca */ /* 0x000fc800000e0000 */
[----:B--2---:R1:W-:Y:S09]  /*0480*/  STG.E desc[UR6][R14.64+-0x8], R17 ;  /* 0xfffff8110e007986 */ /* 0x0043f2000c101906 */
[----:B------:R-:W2:Y:S04]  /*0490*/  LDG.E R23, desc[UR12][R20.64+0x4] ;  /* 0x0000040c14177981 */ /* 0x000ea8000c1e1900 */
[----:B--2---:R2:W-:Y:S04]  /*04a0*/  STG.E desc[UR6][R14.64+-0x4], R23 ;  /* 0xfffffc170e007986 */ /* 0x0045e8000c101906 */
[----:B------:R-:W3:Y:S01]  /*04b0*/  LDG.E R25, desc[UR12][R20.64+0x8] ;  /* 0x0000080c14197981 */ /* 0x000ee2000c1e1900 */
[----:B-1----:R-:W-:-:S05]  /*04c0*/  IADD3 R17, PT, PT, R11, 0x4, RZ ;  /* 0x000000040b117810 */ /* 0x002fca0007ffe0ff */
[----:B------:R-:W-:Y:S01]  /*04d0*/  IMAD R17, R0, UR9, R17 ;  /* 0x0000000900117c24 */ /* 0x000fe2000f8e0211 */
[----:B---3--:R1:W-:Y:S04]  /*04e0*/  STG.E desc[UR6][R14.64], R25 ;  /* 0x000000190e007986 */ /* 0x0083e8000c101906 */
[----:B------:R-:W3:Y:S01]  /*04f0*/  LDG.E R27, desc[UR12][R20.64+0xc] ;  /* 0x00000c0c141b7981 */ /* 0x000ee2000c1e1900 */
[----:B------:R-:W-:-:S04]  /*0500*/  IMAD.WIDE.U32 R16, R17, 0x4, R12 ;  /* 0x0000000411107825 */ /* 0x000fc800078e000c */
[----:B--2---:R-:W-:Y:S01]  /*0510*/  VIADD R23, R9, 0x4 ;  /* 0x0000000409177836 */ /* 0x004fe20000000000 */
[----:B---3--:R2:W-:Y:S04]  /*0520*/  STG.E desc[UR6][R14.64+0x4], R27 ;  /* 0x0000041b0e007986 */ /* 0x0085e8000c101906 */
[----:B------:R-:W3:Y:S01]  /*0530*/  LDG.E R29, desc[UR12][R16.64] ;  /* 0x0000000c101d7981 */ /* 0x000ee2000c1e1900 */
[----:B------:R-:W-:-:S05]  /*0540*/  IMAD.WIDE R20, R23, 0x4, R4 ;  /* 0x0000000417147825 */ /* 0x000fca00078e0204 */
[----:B---3--:R-:W-:Y:S04]  /*0550*/  STG.E desc[UR6][R20.64+-0x8], R29 ;  /* 0xfffff81d14007986 */ /* 0x008fe8000c101906 */
[----:B------:R-:W3:Y:S04]  /*0560*/  LDG.E R23, desc[UR12][R16.64+0x4] ;  /* 0x0000040c10177981 */ /* 0x000ee8000c1e1900 */
[----:B---3--:R3:W-:Y:S04]  /*0570*/  STG.E desc[UR6][R20.64+-0x4], R23 ;  /* 0xfffffc1714007986 */ /* 0x0087e8000c101906 */
[----:B-1----:R-:W4:Y:S01]  /*0580*/  LDG.E R25, desc[UR12][R16.64+0x8] ;  /* 0x0000080c10197981 */ /* 0x002f22000c1e1900 */
[----:B--2---:R-:W-:-:S05]  /*0590*/  IADD3 R15, PT, PT, R11, 0x8, RZ ;  /* 0x000000080b0f7810 */ /* 0x004fca0007ffe0ff */
[----:B------:R-:W-:Y:S01]  /*05a0*/  IMAD R15, R0, UR9, R15 ;  /* 0x00000009000f7c24 */ /* 0x000fe2000f8e020f */
[----:B----4-:R-:W-:Y:S04]  /*05b0*/  STG.E desc[UR6][R20.64], R25 ;  /* 0x0000001914007986 */ /* 0x010fe8000c101906 */
[----:B------:R-:W2:Y:S01]  /*05c0*/  LDG.E R27, desc[UR12][R16.64+0xc] ;  /* 0x00000c0c101b7981 */ /* 0x000ea2000c1e1900 */
[----:B------:R-:W-:-:S04]  /*05d0*/  IMAD.WIDE.U32 R14, R15, 0x4, R12 ;  /* 0x000000040f0e7825 */ /* 0x000fc800078e000c */
[----:B---3--:R-:W-:Y:S01]  /*05e0*/  VIADD R23, R9, 0x8 ;  /* 0x0000000809177836 */ /* 0x008fe20000000000 */
[----:B--2---:R1:W-:Y:S04]  /*05f0*/  STG.E desc[UR6][R20.64+0x4], R27 ;  /* 0x0000041b14007986 */ /* 0x0043e8000c101906 */
[----:B------:R-:W2:Y:S01]  /*0600*/  LDG.E R29, desc[UR12][R14.64] ;  /* 0x0000000c0e1d7981 */ /* 0x000ea2000c1e1900 */
[----:B------:R-:W-:-:S05]  /*0610*/  IMAD.WIDE R16, R23, 0x4, R4 ;  /* 0x0000000417107825 */ /* 0x000fca00078e0204 */
[----:B--2---:R-:W-:Y:S04]  /*0620*/  STG.E desc[UR6][R16.64+-0x8], R29 ;  /* 0xfffff81d10007986 */ /* 0x004fe8000c101906 */
[----:B------:R-:W2:Y:S04]  /*0630*/  LDG.E R23, desc[UR12][R14.64+0x4] ;  /* 0x0000040c0e177981 */ /* 0x000ea8000c1e1900 */
[----:B--2---:R-:W-:Y:S04]  /*0640*/  STG.E desc[UR6][R16.64+-0x4], R23 ;  /* 0xfffffc1710007986 */ /* 0x004fe8000c101906 */
[----:B-1----:R-:W2:Y:S01]  /*0650*/  LDG.E R21, desc[UR12][R14.64+0x8] ;  /* 0x0000080c0e157981 */ /* 0x002ea2000c1e1900 */
[----:B------:R-:W-:-:S05]  /*0660*/  IADD3 R27, PT, PT, R11, 0xc, RZ ;  /* 0x0000000c0b1b7810 */ /* 0x000fca0007ffe0ff */
[----:B------:R-:W-:Y:S01]  /*0670*/  IMAD R27, R0, UR9, R27 ;  /* 0x00000009001b7c24 */ /* 0x000fe2000f8e021b */
[----:B--2---:R1:W-:Y:S04]  /*0680*/  STG.E desc[UR6][R16.64], R21 ;  /* 0x0000001510007986 */ /* 0x0043e8000c101906 */
[----:B------:R-:W2:Y:S01]  /*0690*/  LDG.E R25, desc[UR12][R14.64+0xc] ;  /* 0x00000c0c0e197981 */ /* 0x000ea2000c1e1900 */
[----:B------:R-:W-:-:S04]  /*06a0*/  IMAD.WIDE.U32 R12, R27, 0x4, R12 ;  /* 0x000000041b0c7825 */ /* 0x000fc800078e000c */
[----:B-1----:R-:W-:Y:S01]  /*06b0*/  VIADD R21, R9, 0xc ;  /* 0x0000000c09157836 */ /* 0x002fe20000000000 */
[----:B--2---:R1:W-:Y:S04]  /*06c0*/  STG.E desc[UR6][R16.64+0x4], R25 ;  /* 0x0000041910007986 */ /* 0x0043e8000c101906 */
[----:B------:R-:W2:Y:S01]  /*06d0*/  LDG.E R23, desc[UR12][R12.64] ;  /* 0x0000000c0c177981 */ /* 0x000ea2000c1e1900 */
[----:B------:R-:W-:-:S05]  /*06e0*/  IMAD.WIDE R14, R21, 0x4, R4 ;  /* 0x00000004150e7825 */ /* 0x000fca00078e0204 */
[----:B--2---:R2:W-:Y:S04]  /*06f0*/  STG.E desc[UR6][R14.64+-0x8], R23 ;  /* 0xfffff8170e007986 */ /* 0x0045e8000c101906 */
[----:B------:R-:W3:Y:S04]  /*0700*/  LDG.E R21, desc[UR12][R12.64+0x4] ;  /* 0x0000040c0c157981 */ /* 0x000ee8000c1e1900 */
[----:B---3--:R2:W-:Y:S04]  /*0710*/  STG.E desc[UR6][R14.64+-0x4], R21 ;  /* 0xfffffc150e007986 */ /* 0x0085e8000c101906 */
[----:B-1----:R-:W3:Y:S04]  /*0720*/  LDG.E R17, desc[UR12][R12.64+0x8] ;  /* 0x0000080c0c117981 */ /* 0x002ee8000c1e1900 */
[----:B---3--:R2:W-:Y:S04]  /*0730*/  STG.E desc[UR6][R14.64], R17 ;  /* 0x000000110e007986 */ /* 0x0085e8000c101906 */
[----:B------:R-:W3:Y:S01]  /*0740*/  LDG.E R25, desc[UR12][R12.64+0xc] ;  /* 0x00000c0c0c197981 */ /* 0x000ee2000c1e1900 */
[----:B------:R-:W-:Y:S01]  /*0750*/  UIADD3 UR10, UPT, UPT, UR10, 0x10, URZ ;  /* 0x000000100a0a7890 */ /* 0x000fe2000fffe0ff */
[----:B------:R-:W-:Y:S01]  /*0760*/  IADD3 R11, PT, PT, R11, 0x10, RZ ;  /* 0x000000100b0b7810 */ /* 0x000fe20007ffe0ff */
[----:B------:R-:W-:-:S02]  /*0770*/  VIADD R9, R9, 0x10 ;  /* 0x0000001009097836 */ /* 0x000fc40000000000 */
[----:B------:R-:W-:Y:S01]  /*0780*/  UISETP.GE.AND UP1, UPT, UR10, -0xc, UPT ;  /* 0xfffffff40a00788c */ /* 0x000fe2000bf26270 */
[----:B---3--:R2:W-:Y:S08]  /*0790*/  STG.E desc[UR6][R14.64+0x4], R25 ;  /* 0x000004190e007986 */ /* 0x0085f0000c101906 */
[----:B------:R-:W-:Y:S05]  /*07a0*/  BRA.U !UP1, `(.L_x_5) ;  /* 0xfffffffd09107547 */ /* 0x000fea000b83ffff */
.L_x_4:
[----:B------:R-:W-:-:S04]  /*07b0*/  UIADD3 UR5, UPT, UPT, -UR10, URZ, URZ ;  /* 0x000000ff0a057290 */ /* 0x000fc8000fffe1ff */
[----:B------:R-:W-:-:S09]  /*07c0*/  UISETP.GT.AND UP1, UPT, UR5, 0x4, UPT ;  /* 0x000000040500788c */ /* 0x000fd2000bf24270 */
[----:B------:R-:W-:Y:S05]  /*07d0*/  BRA.U !UP1, `(.L_x_6) ;  /* 0x0000000109847547 */ /* 0x000fea000b800000 */
[----:B--2---:R-:W1:Y:S01]  /*07e0*/  LDC.64 R14, c[0x0][0x3b8] ;  /* 0x0000ee00ff0e7b82 */ /* 0x004e620000000a00 */
[----:B------:R-:W-:Y:S01]  /*07f0*/  R2UR UR6, R18 ;  /* 0x00000000120672ca */ /* 0x000fe200000e0000 */
[----:B------:R-:W-:Y:S01]  /*0800*/  IMAD R17, R0, UR9, R11 ;  /* 0x0000000900117c24 */ /* 0x000fe2000f8e020b */
        /* <DEDUP_REMOVED lines=12> */
[----:B---3--:R-:W-:Y:S04]  /*08d0*/  STG.E desc[UR6][R12.64], R25 ;  /* 0x000000190c007986 */ /* 0x008fe8000c101906 */
[----:B------:R-:W3:Y:S01]  /*08e0*/  LDG.E R27, desc[UR12][R16.64+0xc] ;  /* 0x00000c0c101b7981 */ /* 0x000ee2000c1e1900 */
[----:B------:R-:W-:-:S04]  /*08f0*/  IMAD.WIDE.U32 R14, R21, 0x4, R14 ;  /* 0x00000004150e7825 */ /* 0x000fc800078e000e */
[----:B------:R-:W-:Y:S01]  /*0900*/  VIADD R21, R9, 0x4 ;  /* 0x0000000409157836 */ /* 0x000fe20000000000 */
[----:B---3--:R1:W-:Y:S04]  /*0910*/  STG.E desc[UR6][R12.64+0x4], R27 ;  /* 0x0000041b0c007986 */ /* 0x0083e8000c101906 */
[----:B--2---:R-:W2:Y:S01]  /*0920*/  LDG.E R23, desc[UR12][R14.64] ;  /* 0x0000000c0e177981 */ /* 0x004ea2000c1e1900 */
[----:B------:R-:W-:-:S05]  /*0930*/  IMAD.WIDE R16, R21, 0x4, R4 ;  /* 0x0000000415107825 */ /* 0x000fca00078e0204 */
[----:B--2---:R3:W-:Y:S04]  /*0940*/  STG.E desc[UR6][R16.64+-0x8], R23 ;  /* 0xfffff81710007986 */ /* 0x0047e8000c101906 */
[----:B------:R-:W2:Y:S04]  /*0950*/  LDG.E R21, desc[UR12][R14.64+0x4] ;  /* 0x0000040c0e157981 */ /* 0x000ea8000c1e1900 */
[----:B--2---:R3:W-:Y:S04]  /*0960*/  STG.E desc[UR6][R16.64+-0x4], R21 ;  /* 0xfffffc1510007986 */ /* 0x0047e8000c101906 */
[----:B-1----:R-:W2:Y:S04]  /*0970*/  LDG.E R13, desc[UR12][R14.64+0x8] ;  /* 0x0000080c0e0d7981 */ /* 0x002ea8000c1e1900 */
[----:B--2---:R3:W-:Y:S04]  /*0980*/  STG.E desc[UR6][R16.64], R13 ;  /* 0x0000000d10007986 */ /* 0x0047e8000c101906 */
[----:B------:R-:W2:Y:S01]  /*0990*/  LDG.E R25, desc[UR12][R14.64+0xc] ;  /* 0x00000c0c0e197981 */ /* 0x000ea2000c1e1900 */
[----:B------:R-:W-:Y:S01]  /*09a0*/  IADD3 R11, PT, PT, R11, 0x8, RZ ;  /* 0x000000080b0b7810 */ /* 0x000fe20007ffe0ff */
[----:B------:R-:W-:Y:S01]  /*09b0*/  VIADD R9, R9, 0x8 ;  /* 0x0000000809097836 */ /* 0x000fe20000000000 */
[----:B------:R-:W-:-:S02]  /*09c0*/  UIADD3 UR10, UPT, UPT, UR10, 0x8, URZ ;  /* 0x000000080a0a7890 */ /* 0x000fc4000fffe0ff */
[----:B------:R-:W-:Y:S01]  /*09d0*/  UPLOP3.LUT UP0, UPT, UPT, UPT, UPT, 0x40, 0x4 ;  /* 0x000000000004789c */ /* 0x000fe20003f0e870 */
[----:B--2---:R3:W-:Y:S10]  /*09e0*/  STG.E desc[UR6][R16.64+0x4], R25 ;  /* 0x0000041910007986 */ /* 0x0047f4000c101906 */
.L_x_6:
[----:B------:R-:W-:-:S09]  /*09f0*/  UISETP.NE.OR UP0, UPT, UR10, URZ, UP0 ;  /* 0x000000ff0a00728c */ /* 0x000fd20008705670 */
[----:B------:R-:W-:Y:S05]  /*0a00*/  BRA.U !UP0, `(.L_x_2) ;  /* 0x0000000108507547 */ /* 0x000fea000b800000 */
.L_x_3:
[----:B------:R-:W-:Y:S01]  /*0a10*/  R2UR UR6, R18 ;  /* 0x00000000120672ca */ /* 0x000fe200000e0000 */
[----:B--2---:R-:W-:Y:S01]  /*0a20*/  IMAD R15, R0, UR9, R11 ;  /* 0x00000009000f7c24 */ /* 0x004fe2000f8e020b */
[----:B------:R-:W-:-:S03]  /*0a30*/  R2UR UR7, R19 ;  /* 0x00000000130772ca */ /* 0x000fc600000e0000 */
[----:B0-----:R-:W-:-:S10]  /*0a40*/  IMAD.WIDE.U32 R14, R15, 0x4, R2 ;  /* 0x000000040f0e7825 */ /* 0x001fd400078e0002 */
[----:B-1-3--:R-:W2:Y:S01]  /*0a50*/  LDG.E R17, desc[UR6][R14.64] ;  /* 0x000000060e117981 */ /* 0x00aea2000c1e1900 */
[----:B------:R-:W-:Y:S01]  /*0a60*/  R2UR UR12, R18 ;  /* 0x00000000120c72ca */ /* 0x000fe200000e0000 */
[----:B------:R-:W-:Y:S01]  /*0a70*/  IMAD.WIDE R12, R9, 0x4, R4 ;  /* 0x00000004090c7825 */ /* 0x000fe200078e0204 */
[----:B------:R-:W-:-:S04]  /*0a80*/  R2UR UR13, R19 ;  /* 0x00000000130d72ca */ /* 0x000fc800000e0000 */
[----:B--2---:R1:W-:Y:S09]  /*0a90*/  STG.E desc[UR6][R12.64+-0x8], R17 ;  /* 0xfffff8110c007986 */ /* 0x0043f2000c101906 */
[----:B------:R-:W2:Y:S04]  /*0aa0*/  LDG.E R21, desc[UR12][R14.64+0x4] ;  /* 0x0000040c0e157981 */ /* 0x000ea8000c1e1900 */
[----:B--2---:R1:W-:Y:S04]  /*0ab0*/  STG.E desc[UR6][R12.64+-0x4], R21 ;  /* 0xfffffc150c007986 */ /* 0x0043e8000c101906 */
[----:B------:R-:W2:Y:S04]  /*0ac0*/  LDG.E R23, desc[UR12][R14.64+0x8] ;  /* 0x0000080c0e177981 */ /* 0x000ea8000c1e1900 */
[----:B--2---:R1:W-:Y:S04]  /*0ad0*/  STG.E desc[UR6][R12.64], R23 ;  /* 0x000000170c007986 */ /* 0x0043e8000c101906 */
[----:B------:R-:W2:Y:S01]  /*0ae0*/  LDG.E R25, desc[UR12][R14.64+0xc] ;  /* 0x00000c0c0e197981 */ /* 0x000ea2000c1e1900 */
[----:B------:R-:W-:Y:S01]  /*0af0*/  UIADD3 UR10, UPT, UPT, UR10, 0x4, URZ ;  /* 0x000000040a0a7890 */ /* 0x000fe2000fffe0ff */
[----:B------:R-:W-:Y:S01]  /*0b00*/  IADD3 R9, PT, PT, R9, 0x4, RZ ;  /* 0x0000000409097810 */ /* 0x000fe20007ffe0ff */
[----:B------:R-:W-:-:S02]  /*0b10*/  VIADD R11, R11, 0x4 ;  /* 0x000000040b0b7836 */ /* 0x000fc40000000000 */
[----:B------:R-:W-:Y:S01]  /*0b20*/  UISETP.NE.AND UP0, UPT, UR10, URZ, UPT ;  /* 0x000000ff0a00728c */ /* 0x000fe2000bf05270 */
[----:B--2---:R1:W-:Y:S08]  /*0b30*/  STG.E desc[UR6][R12.64+0x4], R25 ;  /* 0x000004190c007986 */ /* 0x0043f0000c101906 */
[----:B------:R-:W-:Y:S05]  /*0b40*/  BRA.U UP0, `(.L_x_3) ;  /* 0xfffffffd00b07547 */ /* 0x000fea000b83ffff */
.L_x_2:
[----:B------:R-:W-:-:S09]  /*0b50*/  UISETP.NE.AND UP0, UPT, UR4, URZ, UPT ;  /* 0x000000ff0400728c */ /* 0x000fd2000bf05270 */
[----:B------:R-:W-:Y:S05]  /*0b60*/  BRA.U !UP0, `(.L_x_1) ;  /* 0x00000001083c7547 */ /* 0x000fea000b800000 */
[----:B------:R-:W4:Y:S01]  /*0b70*/  LDC.64 R8, c[0x0][0x3b8] ;  /* 0x0000ee00ff087b82 */ /* 0x000f220000000a00 */
[----:B------:R-:W-:Y:S01]  /*0b80*/  IADD3 R11, PT, PT, R6, R7, RZ ;  /* 0x00000007060b7210 */ /* 0x000fe20007ffe0ff */
[----:B------:R-:W-:-:S12]  /*0b90*/  UIADD3 UR4, UPT, UPT, -UR4, URZ, URZ ;  /* 0x000000ff04047290 */ /* 0x000fd8000fffe1ff */
.L_x_7:
[----:B------:R-:W-:Y:S01]  /*0ba0*/  R2UR UR6, R18 ;  /* 0x00000000120672ca */ /* 0x000fe200000e0000 */
[----:B0-----:R-:W-:Y:S01]  /*0bb0*/  IMAD R5, R0, UR9, R7 ;  /* 0x0000000900057c24 */ /* 0x001fe2000f8e0207 */
[----:B------:R-:W-:-:S03]  /*0bc0*/  R2UR UR7, R19 ;  /* 0x00000000130772ca */ /* 0x000fc600000e0000 */
[----:B----4-:R-:W-:-:S10]  /*0bd0*/  IMAD.WIDE R4, R5, 0x4, R8 ;  /* 0x0000000405047825 */ /* 0x010fd400078e0208 */
[----:B------:R-:W4:Y:S01]  /*0be0*/  LDG.E R5, desc[UR6][R4.64] ;  /* 0x0000000604057981 */ /* 0x000f22000c1e1900 */
[C---:B------:R-:W-:Y:S01]  /*0bf0*/  IMAD.WIDE R2, R11.reuse, 0x4, R8 ;  /* 0x000000040b027825 */ /* 0x040fe200078e0208 */
[----:B------:R-:W-:Y:S01]  /*0c00*/  UIADD3 UR4, UPT, UPT, UR4, 0x1, URZ ;  /* 0x0000000104047890 */ /* 0x000fe2000fffe0ff */
[----:B------:R-:W-:Y:S02]  /*0c10*/  IADD3 R11, PT, PT, R11, 0x1, RZ ;  /* 0x000000010b0b7810 */ /* 0x000fe40007ffe0ff */
[----:B------:R-:W-:Y:S01]  /*0c20*/  VIADD R7, R7, 0x1 ;  /* 0x0000000107077836 */ /* 0x000fe20000000000 */
[----:B------:R-:W-:Y:S01]  /*0c30*/  UISETP.NE.AND UP0, UPT, UR4, URZ, UPT ;  /* 0x000000ff0400728c */ /* 0x000fe2000bf05270 */
[----:B----4-:R0:W-:Y:S08]  /*0c40*/  STG.E desc[UR6][R2.64], R5 ;  /* 0x0000000502007986 */ /* 0x0101f0000c101906 */
[----:B------:R-:W-:Y:S05]  /*0c50*/  BRA.U UP0, `(.L_x_7) ;  /* 0xfffffffd00d07547 */ /* 0x000fea000b83ffff */
.L_x_1:
[----:B------:R-:W-:Y:S05]  /*0c60*/  BSYNC.RECONVERGENT B0 ;  /* 0x0000000000007941 */ /* 0x000fea0003800200 */
.L_x_0:
[----:B------:R-:W-:Y:S06]  /*0c70*/  BAR.SYNC.DEFER_BLOCKING 0x0 ;  /* 0x0000000000007b1d */ /* 0x000fec0000010000 */
[----:B------:R-:W-:Y:S05]  /*0c80*/  EXIT ;  /* 0x000000000000794d */ /* 0x000fea0003800000 */
        .weak           $__internal_0_$__cuda_sm20_div_u16
        .type           $__internal_0_$__cuda_sm20_div_u16,@function
        .size           $__internal_0_$__cuda_sm20_div_u16,(.L_x_190 - $__internal_0_$__cuda_sm20_div_u16)
$__internal_0_$__cuda_sm20_div_u16:
[----:B------:R-:W0:Y:S01]  /*0c90*/  I2F.U16 R4, R3 ;  /* 0x0000000300047306 */ /* 0x000e220000101000 */
[----:B------:R-:W-:Y:S01]  /*0ca0*/  IMAD.MOV.U32 R7, RZ, RZ, 0x4b800000 ;  /* 0x4b800000ff077424 */ /* 0x000fe200078e00ff */
[----:B------:R-:W-:Y:S02]  /*0cb0*/  I2FP.F32.U32.RZ R2, R2 ;  /* 0x0000000200027245 */ /* 0x000fe4000020d000 */
[C---:B0-----:R-:W-:Y:S02]  /*0cc0*/  FSETP.GEU.AND P1, PT, |R4|.reuse, 1.175494350822287508e-38, PT ;  /* 0x008000000400780b */ /* 0x041fe40003f2e200 */
[----:B------:R-:W-:Y:S02]  /*0cd0*/  FSETP.GT.AND P0, PT, |R4|, 8.50705917302346158658e+37, PT ;  /* 0x7e8000000400780b */ /* 0x000fe40003f04200 */
[----:B------:R-:W-:-:S04]  /*0ce0*/  FSEL R7, R7, 1, !P1 ;  /* 0x3f80000007077808 */ /* 0x000fc80004800000 */
[----:B------:R-:W-:Y:S02]  /*0cf0*/  FSEL R7, R7, 0.25, !P0 ;  /* 0x3e80000007077808 */ /* 0x000fe40004000000 */
[----:B------:R-:W-:Y:S01]  /*0d00*/  ISETP.NE.U32.AND P0, PT, R3, RZ, PT ;  /* 0x000000ff0300720c */ /* 0x000fe20003f05070 */
[----:B------:R-:W-:Y:S02]  /*0d10*/  IMAD.MOV.U32 R3, RZ, RZ, 0x0 ;  /* 0x00000000ff037424 */ /* 0x000fe400078e00ff */
[----:B------:R-:W-:-:S06]  /*0d20*/  FMUL R4, R4, R7 ;  /* 0x0000000704047220 */ /* 0x000fcc0000400000 */
[----:B------:R-:W0:Y:S02]  /*0d30*/  MUFU.RCP R4, R4 ;  /* 0x0000000400047308 */ /* 0x000e240000001000 */
[----:B0-----:R-:W-:-:S05]  /*0d40*/  FMUL R7, R7, R4 ;  /* 0x0000000407077220 */ /* 0x001fca0000400000 */
[----:B------:R-:W-:-:S05]  /*0d50*/  IADD3 R7, PT, PT, R7, 0x2, RZ ;  /* 0x0000000207077810 */ /* 0x000fca0007ffe0ff */
[----:B------:R-:W-:Y:S01]  /*0d60*/  FMUL.RZ R7, R2, R7 ;  /* 0x0000000702077220 */ /* 0x000fe2000040c000 */
[----:B------:R-:W-:-:S05]  /*0d70*/  MOV R2, R10 ;  /* 0x0000000a00027202 */ /* 0x000fca0000000f00 */
[----:B------:R-:W0:Y:S02]  /*0d80*/  F2I.U32.TRUNC.NTZ R7, R7 ;  /* 0x0000000700077305 */ /* 0x000e24000020f000 */
[----:B0-----:R-:W-:Y:S01]  /*0d90*/  LOP3.LUT R8, R7, 0xffff, RZ, 0xc0, !PT ;  /* 0x0000ffff07087812 */ /* 0x001fe200078ec0ff */
[----:B------:R-:W-:Y:S01]  /*0da0*/  @!P0 IMAD.MOV.U32 R8, RZ, RZ, -0x1 ;  /* 0xffffffffff088424 */ /* 0x000fe200078e00ff */
[----:B------:R-:W-:Y:S06]  /*0db0*/  RET.REL.NODEC R2 `(_Z15runOneMigration16geneticAlgorithm) ;  /* 0xfffffff002907950 */ /* 0x000fec0003c3ffff */
.L_x_8:
[----:B------:R-:W-:-:S00]  /*0dc0*/  BRA `(.L_x_8) ;  /* 0xfffffffc00fc7947 */ /* 0x000fc0000383ffff */
[----:B------:R-:W-:-:S00]  /*0dd0*/  NOP ;  /* 0x0000000000007918 */ /* 0x000fc00000000000 */
        /* <DEDUP_REMOVED lines=10> */
.L_x_190:


//--------------------- .text._Z16runOneGeneration16geneticAlgorithm --------------------------
	.section	.text._Z16runOneGeneration16geneticAlgorithm,"ax",@progbits
	.align	128
        .global         _Z16runOneGeneration16geneticAlgorithm
        .type           _Z16runOneGeneration16geneticAlgorithm,@function
        .size           _Z16runOneGeneration16geneticAlgorithm,(.L_x_191 - _Z16runOneGeneration16geneticAlgorithm)
        .other          _Z16runOneGeneration16geneticAlgorithm,@"STO_CUDA_ENTRY STV_DEFAULT"
_Z16runOneGeneration16geneticAlgorithm:
.text._Z16runOneGeneration16geneticAlgorithm:
[----:B------:R-:W0:Y:S01]  /*0000*/  LDC R1, c[0x0][0x37c] ;  /* 0x0000df00ff017b82 */ /* 0x000e220000000800 */
[----:B------:R-:W1:Y:S07]  /*0010*/  S2R R30, SR_TID.X ;  /* 0x00000000001e7919 */ /* 0x000e6e0000002100 */
[----:B------:R-:W2:Y:S01]  /*0020*/  LDC R0, c[0x0][0x384] ;  /* 0x0000e100ff007b82 */ /* 0x000ea20000000800 */
[----:B------:R-:W1:Y:S01]  /*0030*/  LDCU UR4, c[0x0][0x360] ;  /* 0x00006c00ff0477ac */ /* 0x000e620008000800 */
[----:B------:R-:W1:Y:S01]  /*0040*/  S2R R19, SR_CTAID.X ;  /* 0x0000000000137919 */ /* 0x000e620000002500 */
[----:B------:R-:W3:Y:S05]  /*0050*/  LDCU.64 UR36, c[0x0][0x358] ;  /* 0x00006b00ff2477ac */ /* 0x000eea0008000a00 */
[----:B------:R-:W4:Y:S01]  /*0060*/  LDC.64 R2, c[0x0][0x3b8] ;  /* 0x0000ee00ff027b82 */ /* 0x000f220000000a00 */
[----:B--2---:R-:W-:Y:S01]  /*0070*/  IADD3 R18, PT, PT, R0, -0x1, RZ ;  /* 0xffffffff00127810 */ /* 0x004fe20007ffe0ff */
[----:B-1----:R-:W-:-:S04]  /*0080*/  IMAD R19, R19, UR4, R30 ;  /* 0x0000000413137c24 */ /* 0x002fc8000f8e021e */
[----:B------:R-:W-:-:S04]  /*0090*/  IMAD R5, R19, R0, RZ ;  /* 0x0000000013057224 */ /* 0x000fc800078e02ff */
[----:B----4-:R-:W-:Y:S02]  /*00a0*/  IMAD.WIDE R2, R5, 0x4, R2 ;  /* 0x0000000405027825 */ /* 0x010fe400078e0202 */
[----:B------:R-:W1:Y:S03]  /*00b0*/  LDC.64 R4, c[0x0][0x3b0] ;  /* 0x0000ec00ff047b82 */ /* 0x000e660000000a00 */
[----:B---3--:R-:W2:Y:S01]  /*00c0*/  LDG.E R10, desc[UR36][R2.64] ;  /* 0x00000024020a7981 */ /* 0x008ea2000c1e1900 */
[----:B------:R-:W-:-:S06]  /*00d0*/  IMAD.WIDE R8, R18, 0x4, R2 ;  /* 0x0000000412087825 */ /* 0x000fcc00078e0202 */
[----:B------:R-:W2:Y:S01]  /*00e0*/  LDG.E R9, desc[UR36][R8.64] ;  /* 0x0000002408097981 */ /* 0x000ea2000c1e1900 */
[----:B------:R-:W3:Y:S01]  /*00f0*/  S2UR UR5, SR_CgaCtaId ;  /* 0x00000000000579c3 */ /* 0x000ee20000008800 */
[----:B------:R-:W-:Y:S01]  /*0100*/  UMOV UR4, 0x400 ;  /* 0x0000040000047882 */ /* 0x000fe20000000000 */
[----:B------:R-:W-:Y:S01]  /*0110*/  ISETP.GE.U32.AND P0, PT, R0, 0x2, PT ;  /* 0x000000020000780c */ /* 0x000fe20003f06070 */
[----:B---3--:R-:W-:Y:S01]  /*0120*/  ULEA UR6, UR5, UR4, 0x18 ;  /* 0x0000000405067291 */ /* 0x008fe2000f8ec0ff */
[----:B--2---:R-:W-:-:S04]  /*0130*/  IMAD R7, R9, R0, R10 ;  /* 0x0000000009077224 */ /* 0x004fc800078e020a */
[----:B-1----:R-:W-:-:S06]  /*0140*/  IMAD.WIDE R6, R7, 0x8, R4 ;  /* 0x0000000807067825 */ /* 0x002fcc00078e0204 */
[----:B------:R-:W5:Y:S01]  /*0150*/  LDG.E.64 R6, desc[UR36][R6.64] ;  /* 0x0000002406067981 */ /* 0x000f62000c1e1b00 */
[----:B------:R-:W-:-:S05]  /*0160*/  LEA R16, R30, UR6, 0x3 ;  /* 0x000000061e107c11 */ /* 0x000fca000f8e18ff */
[----:B------:R1:W-:Y:S01]  /*0170*/  STS.64 [R16], R2 ;  /* 0x0000000210007388 */ /* 0x0003e20000000a00 */
[----:B0-----:R-:W-:Y:S05]  /*0180*/  @!P0 BRA `(.L_x_9) ;  /* 0x0000000400c48947 */ /* 0x001fea0003800000 */
[----:B------:R-:W-:Y:S01]  /*0190*/  VIADD R8, R0, 0xfffffffe ;  /* 0xfffffffe00087836 */ /* 0x000fe20000000000 */
[----:B------:R-:W-:Y:S01]  /*01a0*/  MOV R9, R10 ;  /* 0x0000000a00097202 */ /* 0x000fe20000000f00 */
[----:B------:R-:W-:Y:S01]  /*01b0*/  IMAD.MOV.U32 R11, RZ, RZ, 0x1 ;  /* 0x00000001ff0b7424 */ /* 0x000fe200078e00ff */
[----:B------:R-:W-:Y:S02]  /*01c0*/  LOP3.LUT R10, R18, 0x7, RZ, 0xc0, !PT ;  /* 0x00000007120a7812 */ /* 0x000fe400078ec0ff */
[----:B------:R-:W-:-:S13]  /*01d0*/  ISETP.GE.U32.AND P0, PT, R8, 0x7, PT ;  /* 0x000000070800780c */ /* 0x000fda0003f06070 */
[----:B------:R-:W-:Y:S05]  /*01e0*/  @!P0 BRA `(.L_x_10) ;  /* 0x0000000000bc8947 */ /* 0x000fea0003800000 */
[----:B------:R-:W-:Y:S01]  /*01f0*/  HFMA2 R11, -RZ, RZ, 0, 5.9604644775390625e-08 ;  /* 0x00000001ff0b7431 */ /* 0x000fe200000001ff */
[----:B------:R-:W-:-:S07]  /*0200*/  LOP3.LUT R8, R18, 0xfffffff8, RZ, 0xc0, !PT ;  /* 0xfffffff812087812 */ /* 0x000fce00078ec0ff */
.L_x_11:
[----:B------:R-:W-:-:S05]  /*0210*/  IMAD.WIDE.U32 R12, R11, 0x4, R2 ;  /* 0x000000040b0c7825 */ /* 0x000fca00078e0002 */
[----:B------:R-:W2:Y:S04]  /*0220*/  LDG.E R15, desc[UR36][R12.64] ;  /* 0x000000240c0f7981 */ /* 0x000ea8000c1e1900 */
[----:B------:R-:W3:Y:S04]  /*0230*/  LDG.E R21, desc[UR36][R12.64+0x4] ;  /* 0x000004240c157981 */ /* 0x000ee8000c1e1900 */
[----:B------:R-:W4:Y:S04]  /*0240*/  LDG.E R29, desc[UR36][R12.64+0x8] ;  /* 0x000008240c1d7981 */ /* 0x000f28000c1e1900 */
[----:B------:R-:W4:Y:S04]  /*0250*/  LDG.E R31, desc[UR36][R12.64+0xc] ;  /* 0x00000c240c1f7981 */ /* 0x000f28000c1e1900 */
[----:B------:R-:W4:Y:S04]  /*0260*/  LDG.E R33, desc[UR36][R12.64+0x10] ;  /* 0x000010240c217981 */ /* 0x000f28000c1e1900 */
[----:B------:R-:W4:Y:S04]  /*0270*/  LDG.E R28, desc[UR36][R12.64+0x14] ;  /* 0x000014240c1c7981 */ /* 0x000f28000c1e1900 */
[----:B------:R-:W4:Y:S01]  /*0280*/  LDG.E R17, desc[UR36][R12.64+0x18] ;  /* 0x000018240c117981 */ /* 0x000f22000c1e1900 */
[----:B--2---:R-:W-:-:S03]  /*0290*/  IMAD R27, R15, R0, R9 ;  /* 0x000000000f1b7224 */ /* 0x004fc600078e0209 */
[----:B------:R0:W2:Y:S01]  /*02a0*/  LDG.E R9, desc[UR36][R12.64+0x1c] ;  /* 0x00001c240c097981 */ /* 0x0000a2000c1e1900 */
[----:B------:R-:W-:-:S04]  /*02b0*/  IMAD.WIDE R26, R27, 0x8, R4 ;  /* 0x000000081b1a7825 */ /* 0x000fc800078e0204 */
[-C--:B---3--:R-:W-:Y:S02]  /*02c0*/  IMAD R25, R21, R0.reuse, R15 ;  /* 0x0000000015197224 */ /* 0x088fe400078e020f */
[----:B------:R-:W3:Y:S01]  /*02d0*/  LDG.E.64 R26, desc[UR36][R26.64] ;  /* 0x000000241a1a7981 */ /* 0x000ee2000c1e1b00 */
[----:B----4-:R-:W-:Y:S02]  /*02e0*/  IMAD R23, R29, R0, R21 ;  /* 0x000000001d177224 */ /* 0x010fe400078e0215 */
[----:B------:R-:W-:-:S04]  /*02f0*/  IMAD.WIDE R24, R25, 0x8, R4 ;  /* 0x0000000819187825 */ /* 0x000fc800078e0204 */
[----:B------:R-:W-:Y:S02]  /*0300*/  IMAD.WIDE R22, R23, 0x8, R4 ;  /* 0x0000000817167825 */ /* 0x000fe400078e0204 */
[----:B------:R-:W4:Y:S02]  /*0310*/  LDG.E.64 R24, desc[UR36][R24.64] ;  /* 0x0000002418187981 */ /* 0x000f24000c1e1b00 */
[-C--:B------:R-:W-:Y:S02]  /*0320*/  IMAD R21, R31, R0.reuse, R29 ;  /* 0x000000001f157224 */ /* 0x080fe400078e021d */
[----:B------:R-:W4:Y:S01]  /*0330*/  LDG.E.64 R22, desc[UR36][R22.64] ;  /* 0x0000002416167981 */ /* 0x000f22000c1e1b00 */
[----:B------:R-:W-:Y:S02]  /*0340*/  IMAD R15, R33, R0, R31 ;  /* 0x00000000210f7224 */ /* 0x000fe400078e021f */
[----:B------:R-:W-:-:S04]  /*0350*/  IMAD.WIDE R20, R21, 0x8, R4 ;  /* 0x0000000815147825 */ /* 0x000fc800078e0204 */
[----:B------:R-:W-:Y:S02]  /*0360*/  IMAD.WIDE R14, R15, 0x8, R4 ;  /* 0x000000080f0e7825 */ /* 0x000fe400078e0204 */
[----:B------:R-:W4:Y:S02]  /*0370*/  LDG.E.64 R20, desc[UR36][R20.64] ;  /* 0x0000002414147981 */ /* 0x000f24000c1e1b00 */
[-C--:B0-----:R-:W-:Y:S02]  /*0380*/  IMAD R13, R28, R0.reuse, R33 ;  /* 0x000000001c0d7224 */ /* 0x081fe400078e0221 */
[----:B------:R-:W4:Y:S01]  /*0390*/  LDG.E.64 R14, desc[UR36][R14.64] ;  /* 0x000000240e0e7981 */ /* 0x000f22000c1e1b00 */
[----:B------:R-:W-:Y:S02]  /*03a0*/  IMAD R33, R17, R0, R28 ;  /* 0x0000000011217224 */ /* 0x000fe400078e021c */
[----:B------:R-:W-:-:S04]  /*03b0*/  IMAD.WIDE R12, R13, 0x8, R4 ;  /* 0x000000080d0c7825 */ /* 0x000fc800078e0204 */
[----:B------:R-:W-:Y:S02]  /*03c0*/  IMAD.WIDE R32, R33, 0x8, R4 ;  /* 0x0000000821207825 */ /* 0x000fe400078e0204 */
[----:B------:R-:W4:Y:S04]  /*03d0*/  LDG.E.64 R12, desc[UR36][R12.64] ;  /* 0x000000240c0c7981 */ /* 0x000f28000c1e1b00 */
[----:B------:R-:W4:Y:S01]  /*03e0*/  LDG.E.64 R32, desc[UR36][R32.64] ;  /* 0x0000002420207981 */ /* 0x000f22000c1e1b00 */
[----:B--2---:R-:W-:-:S04]  /*03f0*/  IMAD R29, R9, R0, R17 ;  /* 0x00000000091d7224 */ /* 0x004fc800078e0211 */
[----:B------:R-:W-:-:S06]  /*0400*/  IMAD.WIDE R28, R29, 0x8, R4 ;  /* 0x000000081d1c7825 */ /* 0x000fcc00078e0204 */
[----:B------:R-:W2:Y:S01]  /*0410*/  LDG.E.64 R28, desc[UR36][R28.64] ;  /* 0x000000241c1c7981 */ /* 0x000ea2000c1e1b00 */
[----:B---3-5:R-:W-:-:S08]  /*0420*/  DADD R26, R26, R6 ;  /* 0x000000001a1a7229 */ /* 0x028fd00000000006 */
[----:B----4-:R-:W-:-:S08]  /*0430*/  DADD R24, R26, R24 ;  /* 0x000000001a187229 */ /* 0x010fd00000000018 */
[----:B------:R-:W-:-:S08]  /*0440*/  DADD R22, R24, R22 ;  /* 0x0000000018167229 */ /* 0x000fd00000000016 */
[----:B------:R-:W-:Y:S01]  /*0450*/  DADD R20, R22, R20 ;  /* 0x0000000016147229 */ /* 0x000fe20000000014 */
[----:B------:R-:W-:-:S07]  /*0460*/  VIADD R7, R11, 0x7 ;  /* 0x000000070b077836 */ /* 0x000fce0000000000 */
[----:B------:R-:W-:Y:S01]  /*0470*/  DADD R14, R20, R14 ;  /* 0x00000000140e7229 */ /* 0x000fe2000000000e */
[----:B------:R-:W-:-:S07]  /*0480*/  ISETP.NE.AND P0, PT, R7, R8, PT ;  /* 0x000000080700720c */ /* 0x000fce0003f05270 */
[----:B------:R-:W-:-:S08]  /*0490*/  DADD R12, R14, R12 ;  /* 0x000000000e0c7229 */ /* 0x000fd0000000000c */
[----:B------:R-:W-:Y:S01]  /*04a0*/  DADD R12, R12, R32 ;  /* 0x000000000c0c7229 */ /* 0x000fe20000000020 */
[----:B------:R-:W-:-:S07]  /*04b0*/  IADD3 R11, PT, PT, R11, 0x8, RZ ;  /* 0x000000080b0b7810 */ /* 0x000fce0007ffe0ff */
[----:B--2---:R-:W-:Y:S01]  /*04c0*/  DADD R6, R12, R28 ;  /* 0x000000000c067229 */ /* 0x004fe2000000001c */
[----:B------:R-:W-:Y:S10]  /*04d0*/  @P0 BRA `(.L_x_11) ;  /* 0xfffffffc004c0947 */ /* 0x000ff4000383ffff */
.L_x_10:
[----:B------:R-:W-:-:S13]  /*04e0*/  ISETP.NE.AND P0, PT, R10, RZ, PT ;  /* 0x000000ff0a00720c */ /* 0x000fda0003f05270 */
[----:B------:R-:W-:Y:S05]  /*04f0*/  @!P0 BRA `(.L_x_9) ;  /* 0x0000000000e88947 */ /* 0x000fea0003800000 */
[----:B------:R-:W-:Y:S02]  /*0500*/  ISETP.GE.U32.AND P0, PT, R10, 0x4, PT ;  /* 0x000000040a00780c */ /* 0x000fe40003f06070 */
[----:B------:R-:W-:-:S04]  /*0510*/  LOP3.LUT R24, R18, 0x3, RZ, 0xc0, !PT ;  /* 0x0000000312187812 */ /* 0x000fc800078ec0ff */
[----:B------:R-:W-:-:S07]  /*0520*/  ISETP.NE.AND P1, PT, R24, RZ, PT ;  /* 0x000000ff1800720c */ /* 0x000fce0003f25270 */
[----:B------:R-:W-:Y:S06]  /*0530*/  @!P0 BRA `(.L_x_12) ;  /* 0x0000000000688947 */ /* 0x000fec0003800000 */
[----:B------:R-:W-:-:S04]  /*0540*/  IMAD.WIDE.U32 R12, R11, 0x4, R2 ;  /* 0x000000040b0c7825 */ /* 0x000fc800078e0002 */
[C---:B------:R-:W-:Y:S01]  /*0550*/  VIADD R15, R11.reuse, 0x1 ;  /* 0x000000010b0f7836 */ /* 0x040fe20000000000 */
[----:B------:R-:W2:Y:S01]  /*0560*/  LDG.E R17, desc[UR36][R12.64] ;  /* 0x000000240c117981 */ /* 0x000ea2000c1e1900 */
[----:B------:R-:W-:Y:S02]  /*0570*/  IADD3 R23, PT, PT, R11, 0x2, RZ ;  /* 0x000000020b177810 */ /* 0x000fe40007ffe0ff */
[--C-:B------:R-:W-:Y:S01]  /*0580*/  IMAD.WIDE.U32 R14, R15, 0x4, R2.reuse ;  /* 0x000000040f0e7825 */ /* 0x100fe200078e0002 */
[----:B------:R-:W3:Y:S03]  /*0590*/  LDG.E R10, desc[UR36][R12.64+0xc] ;  /* 0x00000c240c0a7981 */ /* 0x000ee6000c1e1900 */
[----:B------:R-:W-:Y:S02]  /*05a0*/  IMAD.WIDE.U32 R22, R23, 0x4, R2 ;  /* 0x0000000417167825 */ /* 0x000fe400078e0002 */
[----:B------:R-:W4:Y:S04]  /*05b0*/  LDG.E R15, desc[UR36][R14.64] ;  /* 0x000000240e0f7981 */ /* 0x000f28000c1e1900 */
[----:B------:R-:W3:Y:S01]  /*05c0*/  LDG.E R23, desc[UR36][R22.64] ;  /* 0x0000002416177981 */ /* 0x000ee2000c1e1900 */
[----:B--2---:R-:W-:-:S04]  /*05d0*/  IMAD R9, R17, R0, R9 ;  /* 0x0000000011097224 */ /* 0x004fc800078e0209 */
[----:B------:R-:W-:-:S04]  /*05e0*/  IMAD.WIDE R8, R9, 0x8, R4 ;  /* 0x0000000809087825 */ /* 0x000fc800078e0204 */
[----:B----4-:R-:W-:Y:S02]  /*05f0*/  IMAD R21, R15, R0, R17 ;  /* 0x000000000f157224 */ /* 0x010fe400078e0211 */
[----:B------:R-:W2:Y:S02]  /*0600*/  LDG.E.64 R8, desc[UR36][R8.64] ;  /* 0x0000002408087981 */ /* 0x000ea4000c1e1b00 */
[----:B------:R-:W-:-:S04]  /*0610*/  IMAD.WIDE R20, R21, 0x8, R4 ;  /* 0x0000000815147825 */ /* 0x000fc800078e0204 */
[----:B---3--:R-:W-:Y:S02]  /*0620*/  IMAD R17, R23, R0, R15 ;  /* 0x0000000017117224 */ /* 0x008fe400078e020f */
[----:B------:R-:W3:Y:S02]  /*0630*/  LDG.E.64 R20, desc[UR36][R20.64] ;  /* 0x0000002414147981 */ /* 0x000ee4000c1e1b00 */
[----:B------:R-:W-:-:S04]  /*0640*/  IMAD.WIDE R14, R17, 0x8, R4 ;  /* 0x00000008110e7825 */ /* 0x000fc800078e0204 */
[----:B------:R-:W-:Y:S02]  /*0650*/  IMAD R17, R10, R0, R23 ;  /* 0x000000000a117224 */ /* 0x000fe400078e0217 */
[----:B------:R-:W4:Y:S02]  /*0660*/  LDG.E.64 R14, desc[UR36][R14.64] ;  /* 0x000000240e0e7981 */ /* 0x000f24000c1e1b00 */
[----:B------:R-:W-:-:S06]  /*0670*/  IMAD.WIDE R12, R17, 0x8, R4 ;  /* 0x00000008110c7825 */ /* 0x000fcc00078e0204 */
[----:B------:R-:W4:Y:S01]  /*0680*/  LDG.E.64 R12, desc[UR36][R12.64] ;  /* 0x000000240c0c7981 */ /* 0x000f22000c1e1b00 */
[----:B------:R-:W-:Y:S01]  /*0690*/  VIADD R11, R11, 0x4 ;  /* 0x000000040b0b7836 */ /* 0x000fe20000000000 */
[----:B--2--5:R-:W-:-:S08]  /*06a0*/  DADD R6, R6, R8 ;  /* 0x0000000006067229 */ /* 0x024fd00000000008 */
[----:B---3--:R-:W-:-:S08]  /*06b0*/  DADD R6, R6, R20 ;  /* 0x0000000006067229 */ /* 0x008fd00000000014 */
[----:B----4-:R-:W-:-:S08]  /*06c0*/  DADD R6, R6, R14 ;  /* 0x0000000006067229 */ /* 0x010fd0000000000e */
[----:B------:R-:W-:-:S11]  /*06d0*/  DADD R6, R6, R12 ;  /* 0x0000000006067229 */ /* 0x000fd6000000000c */
.L_x_12:
[----:B------:R-:W-:Y:S05]  /*06e0*/  @!P1 BRA `(.L_x_9) ;  /* 0x00000000006c9947 */ /* 0x000fea0003800000 */
[----:B------:R-:W-:Y:S02]  /*06f0*/  ISETP.NE.AND P0, PT, R24, 0x1, PT ;  /* 0x000000011800780c */ /* 0x000fe40003f05270 */
[----:B------:R-:W-:-:S04]  /*0700*/  LOP3.LUT R8, R18, 0x1, RZ, 0xc0, !PT ;  /* 0x0000000112087812 */ /* 0x000fc800078ec0ff */
[----:B------:R-:W-:-:S07]  /*0710*/  ISETP.NE.U32.AND P1, PT, R8, 0x1, PT ;  /* 0x000000010800780c */ /* 0x000fce0003f25070 */
[C---:B------:R-:W-:Y:S01]  /*0720*/  @P0 IADD3 R9, PT, PT, R11.reuse, -0x1, RZ ;  /* 0xffffffff0b090810 */ /* 0x040fe20007ffe0ff */
[----:B------:R-:W-:-:S04]  /*0730*/  @P0 IMAD.WIDE.U32 R14, R11, 0x4, R2 ;  /* 0x000000040b0e0825 */ /* 0x000fc800078e0002 */
[--C-:B------:R-:W-:Y:S01]  /*0740*/  @P0 IMAD.WIDE.U32 R8, R9, 0x4, R2.reuse ;  /* 0x0000000409080825 */ /* 0x100fe200078e0002 */
[----:B------:R-:W1:Y:S03]  /*0750*/  @P0 LDG.E R20, desc[UR36][R14.64] ;  /* 0x000000240e140981 */ /* 0x000e66000c1e1900 */
[----:B------:R-:W-:Y:S01]  /*0760*/  @P0 VIADD R11, R11, 0x2 ;  /* 0x000000020b0b0836 */ /* 0x000fe20000000000 */
[----:B------:R-:W2:Y:S04]  /*0770*/  @P0 LDG.E R17, desc[UR36][R14.64+0x4] ;  /* 0x000004240e110981 */ /* 0x000ea8000c1e1900 */
[----:B------:R-:W1:Y:S01]  /*0780*/  @P0 LDG.E R9, desc[UR36][R8.64] ;  /* 0x0000002408090981 */ /* 0x000e62000c1e1900 */
[C---:B------:R-:W-:Y:S01]  /*0790*/  @!P1 IADD3 R13, PT, PT, R11.reuse, -0x1, RZ ;  /* 0xffffffff0b0d9810 */ /* 0x040fe20007ffe0ff */
[----:B------:R-:W-:-:S04]  /*07a0*/  @!P1 IMAD.WIDE.U32 R10, R11, 0x4, R2 ;  /* 0x000000040b0a9825 */ /* 0x000fc800078e0002 */
[----:B------:R-:W-:Y:S02]  /*07b0*/  @!P1 IMAD.WIDE.U32 R12, R13, 0x4, R2 ;  /* 0x000000040d0c9825 */ /* 0x000fe400078e0002 */
[----:B------:R-:W3:Y:S04]  /*07c0*/  @!P1 LDG.E R11, desc[UR36][R10.64] ;  /* 0x000000240a0b9981 */ /* 0x000ee8000c1e1900 */
[----:B------:R-:W3:Y:S01]  /*07d0*/  @!P1 LDG.E R12, desc[UR36][R12.64] ;  /* 0x000000240c0c9981 */ /* 0x000ee2000c1e1900 */
[----:B-1----:R-:W-:-:S04]  /*07e0*/  @P0 IMAD R3, R20, R0, R9 ;  /* 0x0000000014030224 */ /* 0x002fc800078e0209 */
[----:B------:R-:W-:-:S04]  /*07f0*/  @P0 IMAD.WIDE R2, R3, 0x8, R4 ;  /* 0x0000000803020825 */ /* 0x000fc800078e0204 */
[----:B--2---:R-:W-:Y:S02]  /*0800*/  @P0 IMAD R17, R17, R0, R20 ;  /* 0x0000000011110224 */ /* 0x004fe400078e0214 */
[----:B------:R-:W2:Y:S02]  /*0810*/  @P0 LDG.E.64 R2, desc[UR36][R2.64] ;  /* 0x0000002402020981 */ /* 0x000ea4000c1e1b00 */
[----:B------:R-:W-:-:S04]  /*0820*/  @P0 IMAD.WIDE R8, R17, 0x8, R4 ;  /* 0x0000000811080825 */ /* 0x000fc800078e0204 */
[----:B---3--:R-:W-:Y:S02]  /*0830*/  @!P1 IMAD R17, R11, R0, R12 ;  /* 0x000000000b119224 */ /* 0x008fe400078e020c */
[----:B------:R-:W3:Y:S02]  /*0840*/  @P0 LDG.E.64 R8, desc[UR36][R8.64] ;  /* 0x0000002408080981 */ /* 0x000ee4000c1e1b00 */
[----:B------:R-:W-:-:S06]  /*0850*/  @!P1 IMAD.WIDE R14, R17, 0x8, R4 ;  /* 0x00000008110e9825 */ /* 0x000fcc00078e0204 */
[----:B------:R-:W4:Y:S01]  /*0860*/  @!P1 LDG.E.64 R14, desc[UR36][R14.64] ;  /* 0x000000240e0e9981 */ /* 0x000f22000c1e1b00 */
[----:B--2--5:R-:W-:-:S08]  /*0870*/  @P0 DADD R4, R6, R2 ;  /* 0x0000000006040229 */ /* 0x024fd00000000002 */
[----:B---3--:R-:W-:-:S08]  /*0880*/  @P0 DADD R6, R4, R8 ;  /* 0x0000000004060229 */ /* 0x008fd00000000008 */
[----:B----4-:R-:W-:-:S11]  /*0890*/  @!P1 DADD R6, R6, R14 ;  /* 0x0000000006069229 */ /* 0x010fd6000000000e */
.L_x_9:
[----:B------:R-:W-:Y:S01]  /*08a0*/  UIADD3 UR4, UPT, UPT, UR4, 0x1000, URZ ;  /* 0x0000100004047890 */ /* 0x000fe2000fffe0ff */
[----:B------:R-:W0:Y:S03]  /*08b0*/  LDC.64 R22, c[0x0][0x3a8] ;  /* 0x0000ea00ff167b82 */ /* 0x000e260000000a00 */
[----:B------:R-:W-:Y:S01]  /*08c0*/  ULEA UR4, UR5, UR4, 0x18 ;  /* 0x0000000405047291 */ /* 0x000fe2000f8ec0ff */
[----:B------:R-:W-:Y:S01]  /*08d0*/  MOV R12, 0xff800000 ;  /* 0xff800000000c7802 */ /* 0x000fe20000000f00 */
[----:B------:R-:W-:Y:S01]  /*08e0*/  IMAD.MOV.U32 R13, RZ, RZ, 0x41dfffff ;  /* 0x41dfffffff0d7424 */ /* 0x000fe200078e00ff */
[----:B------:R-:W2:Y:S03]  /*08f0*/  LDCU UR5, c[0x0][0x38c] ;  /* 0x00007180ff0577ac */ /* 0x000ea60008000800 */
[----:B-1----:R-:W-:-:S05]  /*0900*/  LEA R2, R30, UR4, 0x3 ;  /* 0x000000041e027c11 */ /* 0x002fca000f8e18ff */
[----:B-----5:R1:W-:Y:S01]  /*0910*/  STS.64 [R2], R6 ;  /* 0x0000000602007388 */ /* 0x0203e20000000a00 */
[C-C-:B0-----:R-:W-:Y:S01]  /*0920*/  IMAD.WIDE.U32 R24, R19.reuse, 0x4, R22.reuse ;  /* 0x0000000413187825 */ /* 0x141fe200078e0016 */
[----:B------:R-:W-:Y:S06]  /*0930*/  BAR.SYNC.DEFER_BLOCKING 0x0 ;  /* 0x0000000000007b1d */ /* 0x000fec0000010000 */
[----:B------:R-:W3:Y:S01]  /*0940*/  LDG.E R3, desc[UR36][R24.64] ;  /* 0x0000002418037981 */ /* 0x000ee2000c1e1900 */
[----:B------:R-:W-:-:S05]  /*0950*/  IMAD.WIDE R22, R19, 0x4, R22 ;  /* 0x0000000413167825 */ /* 0x000fca00078e0216 */
[----:B------:R-:W4:Y:S01]  /*0960*/  LDG.E R0, desc[UR36][R22.64] ;  /* 0x0000002416007981 */ /* 0x000f22000c1e1900 */
[----:B------:R-:W-:Y:S01]  /*0970*/  UMOV UR38, 0xff800000 ;  /* 0xff80000000267882 */ /* 0x000fe20000000000 */
[----:B------:R-:W-:Y:S01]  /*0980*/  BSSY.RECONVERGENT B1, `(.L_x_13) ;  /* 0x000002b000017945 */ /* 0x000fe20003800200 */
[----:B------:R-:W-:Y:S02]  /*0990*/  IMAD.MOV.U32 R17, RZ, RZ, 0x41dfffff ;  /* 0x41dfffffff117424 */ /* 0x000fe400078e00ff */
[----:B---3--:R-:W-:-:S04]  /*09a0*/  IMAD.HI.U32 R4, R3, 0x3, RZ ;  /* 0x0000000303047827 */ /* 0x008fc800078e00ff */
[----:B------:R-:W-:-:S05]  /*09b0*/  IMAD.IADD R5, R3, 0x1, -R4 ;  /* 0x0000000103057824 */ /* 0x000fca00078e0a04 */
[----:B------:R-:W-:-:S04]  /*09c0*/  LEA.HI R5, R5, R4, RZ, 0x1f ;  /* 0x0000000405057211 */ /* 0x000fc800078ff8ff */
[----:B------:R-:W-:Y:S02]  /*09d0*/  SHF.R.U32.HI R4, RZ, 0x1e, R5 ;  /* 0x0000001eff047819 */ /* 0x000fe40000011605 */
[----:B------:R-:W1:Y:S03]  /*09e0*/  MUFU.RCP64H R5, 2.14748262400000000000e+09 ;  /* 0x41dfffff00057908 */ /* 0x000e660000001800 */
[----:B------:R-:W-:-:S05]  /*09f0*/  IMAD R4, R4, -0x7fffffff, R3 ;  /* 0x8000000104047824 */ /* 0x000fca00078e0203 */
[----:B------:R-:W-:-:S05]  /*0a00*/  VIMNMX.U32 R4, PT, PT, R4, 0x1, !PT ;  /* 0x0000000104047848 */ /* 0x000fca0007fe0000 */
[----:B------:R-:W-:-:S05]  /*0a10*/  IMAD.HI.U32 R3, R4, 0x5e4789c9, RZ ;  /* 0x5e4789c904037827 */ /* 0x000fca00078e00ff */
[----:B------:R-:W-:-:S05]  /*0a20*/  SHF.R.U32.HI R3, RZ, 0xe, R3 ;  /* 0x0000000eff037819 */ /* 0x000fca0000011603 */
[C---:B------:R-:W-:Y:S02]  /*0a30*/  IMAD R4, R3.reuse, -0xadc8, R4 ;  /* 0xffff523803047824 */ /* 0x040fe400078e0204 */
[----:B------:R-:W-:Y:S02]  /*0a40*/  IMAD R3, R3, 0xd47, RZ ;  /* 0x00000d4703037824 */ /* 0x000fe400078e02ff */
[----:B------:R-:W-:Y:S01]  /*0a50*/  IMAD R10, R4, 0xbc8f, RZ ;  /* 0x0000bc8f040a7824 */ /* 0x000fe200078e02ff */
[----:B------:R-:W-:Y:S02]  /*0a60*/  MOV R4, 0x1 ;  /* 0x0000000100047802 */ /* 0x000fe40000000f00 */
[----:B------:R-:W-:Y:S02]  /*0a70*/  LOP3.LUT R9, R3, 0x7fffffff, RZ, 0x3c, !PT ;  /* 0x7fffffff03097812 */ /* 0x000fe400078e3cff */
[----:B------:R-:W-:Y:S02]  /*0a80*/  ISETP.GE.U32.AND P0, PT, R10, R3, PT ;  /* 0x000000030a00720c */ /* 0x000fe40003f06070 */
[----:B-1----:R-:W-:-:S08]  /*0a90*/  DFMA R6, R4, -R12, 1 ;  /* 0x3ff000000406742b */ /* 0x002fd0000000080c */
[----:B------:R-:W-:-:S03]  /*0aa0*/  DFMA R6, R6, R6, R6 ;  /* 0x000000060606722b */ /* 0x000fc60000000006 */
[----:B------:R-:W-:Y:S02]  /*0ab0*/  @P0 IMAD.MOV R9, RZ, RZ, -R3 ;  /* 0x000000ffff090224 */ /* 0x000fe400078e0a03 */
[----:B----4-:R-:W-:-:S03]  /*0ac0*/  IMAD.HI.U32 R3, R0, 0x3, RZ ;  /* 0x0000000300037827 */ /* 0x010fc600078e00ff */
[----:B------:R-:W-:Y:S01]  /*0ad0*/  IADD3 R10, PT, PT, R10, R9, RZ ;  /* 0x000000090a0a7210 */ /* 0x000fe20007ffe0ff */
[----:B------:R-:W-:-:S04]  /*0ae0*/  DFMA R6, R4, R6, R4 ;  /* 0x000000060406722b */ /* 0x000fc80000000004 */
[----:B------:R-:W-:-:S04]  /*0af0*/  VIADD R20, R10, 0xffffffff ;  /* 0xffffffff0a147836 */ /* 0x000fc80000000000 */
[C---:B------:R-:W-:Y:S02]  /*0b00*/  DFMA R4, R6.reuse, -R12, 1 ;  /* 0x3ff000000604742b */ /* 0x040fe4000000080c */
[----:B------:R-:W0:Y:S06]  /*0b10*/  I2F.F64.U32 R20, R20 ;  /* 0x0000001400147312 */ /* 0x000e2c0000201800 */
[----:B------:R-:W-:-:S08]  /*0b20*/  DFMA R4, R6, R4, R6 ;  /* 0x000000040604722b */ /* 0x000fd00000000006 */
[----:B0-----:R-:W-:Y:S01]  /*0b30*/  DMUL R8, R20, R4 ;  /* 0x0000000414087228 */ /* 0x001fe20000000000 */
[----:B------:R-:W-:-:S07]  /*0b40*/  FSETP.GEU.AND P1, PT, |R21|, 6.5827683646048100446e-37, PT ;  /* 0x036000001500780b */ /* 0x000fce0003f2e200 */
[----:B------:R-:W-:-:S08]  /*0b50*/  DFMA R6, R8, -R12, R20 ;  /* 0x8000000c0806722b */ /* 0x000fd00000000014 */
[----:B------:R-:W-:Y:S01]  /*0b60*/  DFMA R8, R4, R6, R8 ;  /* 0x000000060408722b */ /* 0x000fe20000000008 */
[----:B------:R-:W-:-:S04]  /*0b70*/  IADD3 R4, PT, PT, R0, -R3, RZ ;  /* 0x8000000300047210 */ /* 0x000fc80007ffe0ff */
[----:B------:R-:W-:Y:S02]  /*0b80*/  LEA.HI R3, R4, R3, RZ, 0x1f ;  /* 0x0000000304037211 */ /* 0x000fe400078ff8ff */
[----:B--2---:R-:W0:Y:S03]  /*0b90*/  I2F.F64 R4, UR5 ;  /* 0x0000000500047d12 */ /* 0x004e260008201c00 */
[----:B------:R-:W-:Y:S01]  /*0ba0*/  FFMA R6, RZ, 27.999998092651367188, R9 ;  /* 0x41dfffffff067823 */ /* 0x000fe20000000009 */
[----:B------:R-:W-:-:S04]  /*0bb0*/  SHF.R.U32.HI R3, RZ, 0x1e, R3 ;  /* 0x0000001eff037819 */ /* 0x000fc80000011603 */
[----:B------:R-:W-:Y:S01]  /*0bc0*/  FSETP.GT.AND P0, PT, |R6|, 1.469367938527859385e-39, PT ;  /* 0x001000000600780b */ /* 0x000fe20003f04200 */
[----:B------:R-:W-:-:S12]  /*0bd0*/  IMAD R7, R3, -0x7fffffff, R0 ;  /* 0x8000000103077824 */ /* 0x000fd800078e0200 */
[----:B0-----:R-:W-:Y:S05]  /*0be0*/  @P0 BRA P1, `(.L_x_14) ;  /* 0x0000000000100947 */ /* 0x001fea0000800000 */
[----:B------:R-:W-:-:S07]  /*0bf0*/  MOV R0, 0xc10 ;  /* 0x00000c1000007802 */ /* 0x000fce0000000f00 */
[----:B------:R-:W-:Y:S05]  /*0c00*/  CALL.REL.NOINC `($__internal_1_$__cuda_sm20_div_rn_f64_full) ;  /* 0x000000a0006c7944 */ /* 0x000fea0003c00000 */
[----:B------:R-:W-:Y:S01]  /*0c10*/  MOV R8, R6 ;  /* 0x0000000600087202 */ /* 0x000fe20000000f00 */
[----:B------:R-:W-:-:S07]  /*0c20*/  IMAD.MOV.U32 R9, RZ, RZ, R37 ;  /* 0x000000ffff097224 */ /* 0x000fce00078e0025 */
.L_x_14:
[----:B------:R-:W-:Y:S05]  /*0c30*/  BSYNC.RECONVERGENT B1 ;  /* 0x0000000000017941 */ /* 0x000fea0003800200 */
.L_x_13:
[----:B------:R-:W-:Y:S01]  /*0c40*/  IMAD.HI.U32 R0, R10, -0x4370ec6f, RZ ;  /* 0xbc8f13910a007827 */ /* 0x000fe200078e00ff */
[----:B------:R-:W0:Y:S01]  /*0c50*/  MUFU.RCP64H R11, 2.14748262400000000000e+09 ;  /* 0x41dfffff000b7908 */ /* 0x000e220000001800 */
[----:B------:R-:W-:Y:S01]  /*0c60*/  MOV R12, 0xff800000 ;  /* 0xff800000000c7802 */ /* 0x000fe20000000f00 */
[----:B------:R-:W-:Y:S01]  /*0c70*/  DFMA R8, R4, R8, RZ ;  /* 0x000000080408722b */ /* 0x000fe200000000ff */
[----:B------:R-:W-:Y:S01]  /*0c80*/  IMAD.MOV.U32 R13, RZ, RZ, 0x41dfffff ;  /* 0x41dfffffff0d7424 */ /* 0x000fe200078e00ff */
[----:B------:R-:W-:Y:S01]  /*0c90*/  SHF.R.U32.HI R3, RZ, 0xf, R0 ;  /* 0x0000000fff037819 */ /* 0x000fe20000011600 */
[----:B------:R-:W-:Y:S04]  /*0ca0*/  BSSY.RECONVERGENT B1, `(.L_x_15) ;  /* 0x0000023000017945 */ /* 0x000fe80003800200 */
[----:B------:R-:W-:-:S02]  /*0cb0*/  IMAD R10, R3, -0xadc8, R10 ;  /* 0xffff5238030a7824 */ /* 0x000fc400078e020a */
[----:B------:R-:W-:Y:S02]  /*0cc0*/  IMAD R21, R3, 0xd47, RZ ;  /* 0x00000d4703157824 */ /* 0x000fe400078e02ff */
[----:B------:R-:W-:Y:S02]  /*0cd0*/  IMAD R0, R10, 0xbc8f, RZ ;  /* 0x0000bc8f0a007824 */ /* 0x000fe400078e02ff */
[----:B------:R-:W-:Y:S01]  /*0ce0*/  HFMA2 R10, -RZ, RZ, 0, 5.9604644775390625e-08 ;  /* 0x00000001ff0a7431 */ /* 0x000fe200000001ff */
[----:B------:R-:W1:Y:S01]  /*0cf0*/  F2I.F64.TRUNC R3, R8 ;  /* 0x0000000800037311 */ /* 0x000e62000030d100 */
[----:B------:R-:W-:Y:S02]  /*0d00*/  LOP3.LUT R27, R21, 0x7fffffff, RZ, 0x3c, !PT ;  /* 0x7fffffff151b7812 */ /* 0x000fe400078e3cff */
[----:B------:R-:W-:Y:S02]  /*0d10*/  ISETP.GE.U32.AND P0, PT, R0, R21, PT ;  /* 0x000000150000720c */ /* 0x000fe40003f06070 */
[----:B0-----:R-:W-:-:S08]  /*0d20*/  DFMA R14, R10, -R12, 1 ;  /* 0x3ff000000a0e742b */ /* 0x001fd0000000080c */
[----:B------:R-:W-:-:S03]  /*0d30*/  DFMA R14, R14, R14, R14 ;  /* 0x0000000e0e0e722b */ /* 0x000fc6000000000e */
[----:B------:R-:W-:Y:S01]  /*0d40*/  @P0 IMAD.MOV R27, RZ, RZ, -R21 ;  /* 0x000000ffff1b0224 */ /* 0x000fe200078e0a15 */
[----:B-1----:R-:W-:-:S04]  /*0d50*/  LEA R20, R3, UR4, 0x3 ;  /* 0x0000000403147c11 */ /* 0x002fc8000f8e18ff */
[----:B------:R-:W-:Y:S02]  /*0d60*/  DFMA R28, R10, R14, R10 ;  /* 0x0000000e0a1c722b */ /* 0x000fe4000000000a */
[----:B------:R-:W-:Y:S01]  /*0d70*/  LDS.64 R20, [R20] ;  /* 0x0000000014147984 */ /* 0x000fe20000000a00 */
[----:B------:R-:W-:-:S03]  /*0d80*/  IADD3 R11, PT, PT, R0, R27, RZ ;  /* 0x0000001b000b7210 */ /* 0x000fc60007ffe0ff */
[----:B------:R-:W0:Y:S02]  /*0d90*/  LDS.64 R14, [R2] ;  /* 0x00000000020e7984 */ /* 0x000e240000000a00 */
[----:B------:R-:W-:Y:S01]  /*0da0*/  VIADD R26, R11, 0xffffffff ;  /* 0xffffffff0b1a7836 */ /* 0x000fe20000000000 */
[----:B------:R-:W-:-:S05]  /*0db0*/  DFMA R32, R28, -R12, 1 ;  /* 0x3ff000001c20742b */ /* 0x000fca000000080c */
[----:B------:R-:W1:Y:S03]  /*0dc0*/  I2F.F64.U32 R26, R26 ;  /* 0x0000001a001a7312 */ /* 0x000e660000201800 */
[----:B------:R-:W-:-:S08]  /*0dd0*/  DFMA R32, R28, R32, R28 ;  /* 0x000000201c20722b */ /* 0x000fd0000000001c */
[----:B-1----:R-:W-:Y:S01]  /*0de0*/  DMUL R8, R32, R26 ;  /* 0x0000001a20087228 */ /* 0x002fe20000000000 */
[----:B------:R-:W-:-:S07]  /*0df0*/  FSETP.GEU.AND P2, PT, |R27|, 6.5827683646048100446e-37, PT ;  /* 0x036000001b00780b */ /* 0x000fce0003f4e200 */
[----:B------:R-:W-:-:S08]  /*0e00*/  DFMA R12, R8, -R12, R26 ;  /* 0x8000000c080c722b */ /* 0x000fd0000000001a */
[----:B------:R-:W-:Y:S02]  /*0e10*/  DFMA R8, R32, R12, R8 ;  /* 0x0000000c2008722b */ /* 0x000fe40000000008 */
[----:B0-----:R-:W-:-:S06]  /*0e20*/  DSETP.GT.AND P0, PT, R14, R20, PT ;  /* 0x000000140e00722a */ /* 0x001fcc0003f04000 */
[----:B------:R-:W-:Y:S02]  /*0e30*/  SEL R10, R3, R30, P0 ;  /* 0x0000001e030a7207 */ /* 0x000fe40000000000 */
[----:B------:R-:W-:-:S05]  /*0e40*/  FFMA R0, RZ, 27.999998092651367188, R9 ;  /* 0x41dfffffff007823 */ /* 0x000fca0000000009 */
[----:B------:R-:W-:-:S13]  /*0e50*/  FSETP.GT.AND P1, PT, |R0|, 1.469367938527859385e-39, PT ;  /* 0x001000000000780b */ /* 0x000fda0003f24200 */
[----:B------:R-:W-:Y:S05]  /*0e60*/  @P1 BRA P2, `(.L_x_16) ;  /* 0x0000000000181947 */ /* 0x000fea0001000000 */
[----:B------:R-:W-:Y:S01]  /*0e70*/  MOV R20, R26 ;  /* 0x0000001a00147202 */ /* 0x000fe20000000f00 */
[----:B------:R-:W-:Y:S01]  /*0e80*/  IMAD.MOV.U32 R21, RZ, RZ, R27 ;  /* 0x000000ffff157224 */ /* 0x000fe200078e001b */
[----:B------:R-:W-:-:S07]  /*0e90*/  MOV R0, 0xeb0 ;  /* 0x00000eb000007802 */ /* 0x000fce0000000f00 */
[----:B------:R-:W-:Y:S05]  /*0ea0*/  CALL.REL.NOINC `($__internal_1_$__cuda_sm20_div_rn_f64_full) ;  /* 0x0000009c00c47944 */ /* 0x000fea0003c00000 */
[----:B------:R-:W-:Y:S01]  /*0eb0*/  MOV R8, R6 ;  /* 0x0000000600087202 */ /* 0x000fe20000000f00 */
[----:B------:R-:W-:-:S07]  /*0ec0*/  IMAD.MOV.U32 R9, RZ, RZ, R37 ;  /* 0x000000ffff097224 */ /* 0x000fce00078e0025 */
.L_x_16:
[----:B------:R-:W-:Y:S05]  /*0ed0*/  BSYNC.RECONVERGENT B1 ;  /* 0x0000000000017941 */ /* 0x000fea0003800200 */
.L_x_15:
[----:B------:R-:W-:Y:S01]  /*0ee0*/  IMAD.HI.U32 R0, R11, -0x4370ec6f, RZ ;  /* 0xbc8f13910b007827 */ /* 0x000fe200078e00ff */
[----:B------:R-:W0:Y:S03]  /*0ef0*/  MUFU.RCP64H R15, 2.14748262400000000000e+09 ;  /* 0x41dfffff000f7908 */ /* 0x000e260000001800 */
[----:B------:R-:W-:Y:S01]  /*0f00*/  HFMA2 R14, -RZ, RZ, 0, 5.9604644775390625e-08 ;  /* 0x00000001ff0e7431 */ /* 0x000fe200000001ff */
[----:B------:R-:W-:Y:S01]  /*0f10*/  MOV R12, 0xff800000 ;  /* 0xff800000000c7802 */ /* 0x000fe20000000f00 */
[----:B------:R-:W-:Y:S01]  /*0f20*/  IMAD.MOV.U32 R13, RZ, RZ, 0x41dfffff ;  /* 0x41dfffffff0d7424 */ /* 0x000fe200078e00ff */
[----:B------:R-:W-:Y:S01]  /*0f30*/  SHF.R.U32.HI R0, RZ, 0xf, R0 ;  /* 0x0000000fff007819 */ /* 0x000fe20000011600 */
[----:B------:R-:W-:Y:S01]  /*0f40*/  DFMA R8, R4, R8, RZ ;  /* 0x000000080408722b */ /* 0x000fe200000000ff */
[----:B------:R-:W-:Y:S03]  /*0f50*/  BSSY.RECONVERGENT B1, `(.L_x_17) ;  /* 0x0000021000017945 */ /* 0x000fe60003800200 */
[----:B------:R-:W-:-:S02]  /*0f60*/  IMAD R11, R0, -0xadc8, R11 ;  /* 0xffff5238000b7824 */ /* 0x000fc400078e020b */
[----:B------:R-:W-:Y:S01]  /*0f70*/  IMAD R0, R0, 0xd47, RZ ;  /* 0x00000d4700007824 */ /* 0x000fe200078e02ff */
[----:B------:R-:W1:Y:S01]  /*0f80*/  F2I.F64.TRUNC R3, R8 ;  /* 0x0000000800037311 */ /* 0x000e62000030d100 */
[----:B------:R-:W-:-:S03]  /*0f90*/  IMAD R11, R11, 0xbc8f, RZ ;  /* 0x0000bc8f0b0b7824 */ /* 0x000fc600078e02ff */
[----:B------:R-:W-:Y:S01]  /*0fa0*/  LOP3.LUT R6, R0, 0x7fffffff, RZ, 0x3c, !PT ;  /* 0x7fffffff00067812 */ /* 0x000fe200078e3cff */
[----:B0-----:R-:W-:Y:S01]  /*0fb0*/  DFMA R20, R14, -R12, 1 ;  /* 0x3ff000000e14742b */ /* 0x001fe2000000080c */
[----:B------:R-:W-:-:S07]  /*0fc0*/  ISETP.GE.U32.AND P0, PT, R11, R0, PT ;  /* 0x000000000b00720c */ /* 0x000fce0003f06070 */
[----:B------:R-:W-:Y:S01]  /*0fd0*/  DFMA R20, R20, R20, R20 ;  /* 0x000000141414722b */ /* 0x000fe20000000014 */
[----:B-1----:R-:W-:-:S05]  /*0fe0*/  LEA R26, R3, UR4, 0x3 ;  /* 0x00000004031a7c11 */ /* 0x002fca000f8e18ff */
[----:B------:R-:W-:Y:S02]  /*0ff0*/  @P0 IMAD.MOV R6, RZ, RZ, -R0 ;  /* 0x000000ffff060224 */ /* 0x000fe400078e0a00 */
[----:B------:R-:W-:Y:S01]  /*1000*/  DFMA R28, R14, R20, R14 ;  /* 0x000000140e1c722b */ /* 0x000fe2000000000e */
[----:B------:R-:W-:Y:S01]  /*1010*/  LDS.64 R26, [R26] ;  /* 0x000000001a1a7984 */ /* 0x000fe20000000a00 */
[----:B------:R-:W-:Y:S02]  /*1020*/  LEA R14, R10, UR4, 0x3 ;  /* 0x000000040a0e7c11 */ /* 0x000fe4000f8e18ff */
[----:B------:R-:W-:-:S04]  /*1030*/  IADD3 R11, PT, PT, R11, R6, RZ ;  /* 0x000000060b0b7210 */ /* 0x000fc80007ffe0ff */
[C---:B------:R-:W-:Y:S01]  /*1040*/  DFMA R32, R28.reuse, -R12, 1 ;  /* 0x3ff000001c20742b */ /* 0x040fe2000000080c */
[----:B------:R-:W-:Y:S01]  /*1050*/  VIADD R20, R11, 0xffffffff ;  /* 0xffffffff0b147836 */ /* 0x000fe20000000000 */
[----:B------:R-:W0:Y:S05]  /*1060*/  LDS.64 R14, [R14] ;  /* 0x000000000e0e7984 */ /* 0x000e2a0000000a00 */
[----:B------:R-:W1:Y:S01]  /*1070*/  I2F.F64.U32 R20, R20 ;  /* 0x0000001400147312 */ /* 0x000e620000201800 */
[----:B------:R-:W-:-:S08]  /*1080*/  DFMA R32, R28, R32, R28 ;  /* 0x000000201c20722b */ /* 0x000fd0000000001c */
[----:B-1----:R-:W-:Y:S01]  /*1090*/  DMUL R8, R32, R20 ;  /* 0x0000001420087228 */ /* 0x002fe20000000000 */
[----:B------:R-:W-:-:S07]  /*10a0*/  FSETP.GEU.AND P2, PT, |R21|, 6.5827683646048100446e-37, PT ;  /* 0x036000001500780b */ /* 0x000fce0003f4e200 */
[----:B------:R-:W-:-:S08]  /*10b0*/  DFMA R12, R8, -R12, R20 ;  /* 0x8000000c080c722b */ /* 0x000fd00000000014 */
[----:B------:R-:W-:Y:S02]  /*10c0*/  DFMA R8, R32, R12, R8 ;  /* 0x0000000c2008722b */ /* 0x000fe40000000008 */
[----:B0-----:R-:W-:-:S08]  /*10d0*/  DSETP.GT.AND P0, PT, R14, R26, PT ;  /* 0x0000001a0e00722a */ /* 0x001fd00003f04000 */
[----:B------:R-:W-:Y:S01]  /*10e0*/  FFMA R0, RZ, 27.999998092651367188, R9 ;  /* 0x41dfffffff007823 */ /* 0x000fe20000000009 */
[----:B------:R-:W-:-:S04]  /*10f0*/  SEL R10, R3, R10, P0 ;  /* 0x0000000a030a7207 */ /* 0x000fc80000000000 */
[----:B------:R-:W-:-:S13]  /*1100*/  FSETP.GT.AND P1, PT, |R0|, 1.469367938527859385e-39, PT ;  /* 0x001000000000780b */ /* 0x000fda0003f24200 */
[----:B------:R-:W-:Y:S05]  /*1110*/  @P1 BRA P2, `(.L_x_18) ;  /* 0x0000000000101947 */ /* 0x000fea0001000000 */
[----:B------:R-:W-:-:S07]  /*1120*/  MOV R0, 0x1140 ;  /* 0x0000114000007802 */ /* 0x000fce0000000f00 */
[----:B------:R-:W-:Y:S05]  /*1130*/  CALL.REL.NOINC `($__internal_1_$__cuda_sm20_div_rn_f64_full) ;  /* 0x0000009c00207944 */ /* 0x000fea0003c00000 */
[----:B------:R-:W-:Y:S01]  /*1140*/  MOV R8, R6 ;  /* 0x0000000600087202 */ /* 0x000fe20000000f00 */
[----:B------:R-:W-:-:S07]  /*1150*/  IMAD.MOV.U32 R9, RZ, RZ, R37 ;  /* 0x000000ffff097224 */ /* 0x000fce00078e0025 */
.L_x_18:
[----:B------:R-:W-:Y:S05]  /*1160*/  BSYNC.RECONVERGENT B1 ;  /* 0x0000000000017941 */ /* 0x000fea0003800200 */
.L_x_17:
        /* <DEDUP_REMOVED lines=40> */
.L_x_20:
[----:B------:R-:W-:Y:S05]  /*13f0*/  BSYNC.RECONVERGENT B1 ;  /* 0x0000000000017941 */ /* 0x000fea0003800200 */
.L_x_19:
[----:B------:R-:W0:Y:S01]  /*1400*/  MUFU.RCP64H R15, 2.14748262400000000000e+09 ;  /* 0x41dfffff000f7908 */ /* 0x000e220000001800 */
[----:B------:R-:W-:-:S04]  /*1410*/  IMAD.HI.U32 R0, R11, -0x4370ec6f, RZ ;  /* 0xbc8f13910b007827 */ /* 0x000fc800078e00ff */
[----:B------:R-:W-:Y:S01]  /*1420*/  HFMA2 R14, -RZ, RZ, 0, 5.9604644775390625e-08 ;  /* 0x00000001ff0e7431 */ /* 0x000fe200000001ff */
[----:B------:R-:W-:Y:S01]  /*1430*/  MOV R12, 0xff800000 ;  /* 0xff800000000c7802 */ /* 0x000fe20000000f00 */
[----:B------:R-:W-:Y:S01]  /*1440*/  DFMA R8, R4, R8, RZ ;  /* 0x000000080408722b */ /* 0x000fe200000000ff */
[----:B------:R-:W-:Y:S01]  /*1450*/  IMAD.MOV.U32 R13, RZ, RZ, 0x41dfffff ;  /* 0x41dfffffff0d7424 */ /* 0x000fe200078e00ff */
[----:B------:R-:W-:Y:S01]  /*1460*/  SHF.R.U32.HI R0, RZ, 0xf, R0 ;  /* 0x0000000fff007819 */ /* 0x000fe20000011600 */
[----:B------:R-:W-:Y:S03]  /*1470*/  BSSY.RECONVERGENT B1, `(.L_x_21) ;  /* 0x0000020000017945 */ /* 0x000fe60003800200 */
[----:B------:R-:W1:Y:S01]  /*1480*/  F2I.F64.TRUNC R3, R8 ;  /* 0x0000000800037311 */ /* 0x000e62000030d100 */
[C---:B------:R-:W-:Y:S02]  /*1490*/  IMAD R11, R0.reuse, -0xadc8, R11 ;  /* 0xffff5238000b7824 */ /* 0x040fe400078e020b */
[----:B------:R-:W-:-:S02]  /*14a0*/  IMAD R0, R0, 0xd47, RZ ;  /* 0x00000d4700007824 */ /* 0x000fc400078e02ff */
[----:B------:R-:W-:Y:S01]  /*14b0*/  IMAD R11, R11, 0xbc8f, RZ ;  /* 0x0000bc8f0b0b7824 */ /* 0x000fe200078e02ff */
[----:B0-----:R-:W-:Y:S02]  /*14c0*/  DFMA R20, R14, -R12, 1 ;  /* 0x3ff000000e14742b */ /* 0x001fe4000000080c */
[----:B------:R-:W-:Y:S02]  /*14d0*/  LOP3.LUT R6, R0, 0x7fffffff, RZ, 0x3c, !PT ;  /* 0x7fffffff00067812 */ /* 0x000fe400078e3cff */
[----:B------:R-:W-:-:S04]  /*14e0*/  ISETP.GE.U32.AND P0, PT, R11, R0, PT ;  /* 0x000000000b00720c */ /* 0x000fc80003f06070 */
[----:B------:R-:W-:Y:S01]  /*14f0*/  DFMA R20, R20, R20, R20 ;  /* 0x000000141414722b */ /* 0x000fe20000000014 */
[----:B-1----:R-:W-:-:S06]  /*1500*/  LEA R26, R3, UR4, 0x3 ;  /* 0x00000004031a7c11 */ /* 0x002fcc000f8e18ff */
[----:B------:R-:W-:Y:S01]  /*1510*/  LDS.64 R26, [R26] ;  /* 0x000000001a1a7984 */ /* 0x000fe20000000a00 */
[----:B------:R-:W-:Y:S01]  /*1520*/  DFMA R28, R14, R20, R14 ;  /* 0x000000140e1c722b */ /* 0x000fe2000000000e */
[----:B------:R-:W-:Y:S01]  /*1530*/  @P0 IMAD.MOV R6, RZ, RZ, -R0 ;  /* 0x000000ffff060224 */ /* 0x000fe200078e0a00 */
[----:B------:R-:W-:-:S04]  /*1540*/  LEA R14, R10, UR4, 0x3 ;  /* 0x000000040a0e7c11 */ /* 0x000fc8000f8e18ff */
[----:B------:R-:W-:Y:S02]  /*1550*/  IADD3 R6, PT, PT, R6, -0x1, R11 ;  /* 0xffffffff06067810 */ /* 0x000fe40007ffe00b */
[C---:B------:R-:W-:Y:S01]  /*1560*/  DFMA R32, R28.reuse, -R12, 1 ;  /* 0x3ff000001c20742b */ /* 0x040fe2000000080c */
[----:B------:R-:W0:Y:S01]  /*1570*/  LDS.64 R14, [R14] ;  /* 0x000000000e0e7984 */ /* 0x000e220000000a00 */
[----:B------:R-:W1:Y:S06]  /*1580*/  I2F.F64.U32 R20, R6 ;  /* 0x0000000600147312 */ /* 0x000e6c0000201800 */
        /* <DEDUP_REMOVED lines=14> */
.L_x_22:
[----:B------:R-:W-:Y:S05]  /*1670*/  BSYNC.RECONVERGENT B1 ;  /* 0x0000000000017941 */ /* 0x000fea0003800200 */
.L_x_21:
[----:B------:R-:W-:Y:S01]  /*1680*/  DFMA R8, R4, R8, RZ ;  /* 0x000000080408722b */ /* 0x000fe200000000ff */
[----:B------:R-:W-:Y:S01]  /*1690*/  LEA R12, R10, UR4, 0x3 ;  /* 0x000000040a0c7c11 */ /* 0x000fe2000f8e18ff */
[----:B------:R-:W0:Y:S05]  /*16a0*/  LDCU UR7, c[0x0][0x384] ;  /* 0x00007080ff0777ac */ /* 0x000e2a0008000800 */
[----:B------:R-:W-:Y:S03]  /*16b0*/  LDS.64 R12, [R12] ;  /* 0x000000000c0c7984 */ /* 0x000fe60000000a00 */
[----:B------:R-:W1:Y:S01]  /*16c0*/  F2I.F64.TRUNC R9, R8 ;  /* 0x0000000800097311 */ /* 0x000e62000030d100 */
[----:B0-----:R-:W-:Y:S01]  /*16d0*/  UISETP.GE.AND UP0, UPT, UR7, 0x1, UPT ;  /* 0x000000010700788c */ /* 0x001fe2000bf06270 */
[----:B-1----:R-:W-:-:S06]  /*16e0*/  LEA R14, R9, UR4, 0x3 ;  /* 0x00000004090e7c11 */ /* 0x002fcc000f8e18ff */
[----:B------:R-:W0:Y:S01]  /*16f0*/  LDS.64 R14, [R14] ;  /* 0x000000000e0e7984 */ /* 0x000e220000000a00 */
[----:B------:R-:W-:Y:S06]  /*1700*/  BAR.SYNC.DEFER_BLOCKING 0x0 ;  /* 0x0000000000007b1d */ /* 0x000fec0000010000 */
[----:B0-----:R-:W-:-:S06]  /*1710*/  DSETP.GT.AND P0, PT, R12, R14, PT ;  /* 0x0000000e0c00722a */ /* 0x001fcc0003f04000 */
[----:B------:R-:W-:Y:S01]  /*1720*/  SEL R0, R9, R10, P0 ;  /* 0x0000000a09007207 */ /* 0x000fe20000000000 */
[----:B------:R-:W-:Y:S07]  /*1730*/  BRA.U !UP0, `(.L_x_23) ;  /* 0x0000001108187547 */ /* 0x000fee000b800000 */
[----:B------:R-:W-:Y:S01]  /*1740*/  ISETP.GE.U32.AND P0, PT, R18, 0xf, PT ;  /* 0x0000000f1200780c */ /* 0x000fe20003f06070 */
[----:B------:R-:W-:Y:S01]  /*1750*/  ULOP3.LUT UR4, UR7, 0xf, URZ, 0xc0, !UPT ;  /* 0x0000000f07047892 */ /* 0x000fe2000f8ec0ff */
[----:B------:R-:W-:Y:S02]  /*1760*/  LEA R0, R0, UR6, 0x3 ;  /* 0x0000000600007c11 */ /* 0x000fe4000f8e18ff */
[----:B------:R-:W-:Y:S01]  /*1770*/  MOV R3, RZ ;  /* 0x000000ff00037202 */ /* 0x000fe20000000f00 */
[----:B------:R-:W-:-:S08]  /*1780*/  UISETP.NE.AND UP0, UPT, UR4, URZ, UPT ;  /* 0x000000ff0400728c */ /* 0x000fd0000bf05270 */
[----:B------:R-:W-:Y:S05]  /*1790*/  @!P0 BRA `(.L_x_24) ;  /* 0x0000000800188947 */ /* 0x000fea0003800000 */
[----:B------:R-:W-:Y:S01]  /*17a0*/  ULOP3.LUT UR5, UR7, 0x7ffffff0, URZ, 0xc0, !UPT ;  /* 0x7ffffff007057892 */ /* 0x000fe2000f8ec0ff */
[----:B------:R-:W-:-:S05]  /*17b0*/  IMAD.MOV.U32 R6, RZ, RZ, RZ ;  /* 0x000000ffff067224 */ /* 0x000fca00078e00ff */
[----:B------:R-:W-:-:S07]  /*17c0*/  MOV R3, UR5 ;  /* 0x0000000500037c02 */ /* 0x000fce0008000f00 */
.L_x_25:
[----:B0-----:R-:W0:Y:S02]  /*17d0*/  LDS.64 R8, [R0] ;  /* 0x0000000000087984 */ /* 0x001e240000000a00 */
[----:B0-----:R-:W-:-:S05]  /*17e0*/  IMAD.WIDE.U32 R8, R6, 0x4, R8 ;  /* 0x0000000406087825 */ /* 0x001fca00078e0008 */
[----:B------:R-:W2:Y:S01]  /*17f0*/  LD.E R21, desc[UR36][R8.64] ;  /* 0x0000002408157980 */ /* 0x000ea2000c101900 */
[----:B------:R-:W-:Y:S06]  /*1800*/  BAR.SYNC.DEFER_BLOCKING 0x0 ;  /* 0x0000000000007b1d */ /* 0x000fec0000010000 */
[----:B------:R-:W0:Y:S02]  /*1810*/  LDS.64 R10, [R16] ;  /* 0x00000000100a7984 */ /* 0x000e240000000a00 */
[----:B0-----:R-:W-:-:S05]  /*1820*/  IMAD.WIDE.U32 R10, R6, 0x4, R10 ;  /* 0x00000004060a7825 */ /* 0x001fca00078e000a */
[----:B--2---:R-:W-:Y:S01]  /*1830*/  ST.E desc[UR36][R10.64], R21 ;  /* 0x000000150a007985 */ /* 0x004fe2000c101924 */
[----:B------:R-:W-:Y:S06]  /*1840*/  BAR.SYNC.DEFER_BLOCKING 0x0 ;  /* 0x0000000000007b1d */ /* 0x000fec0000010000 */
[----:B------:R-:W0:Y:S02]  /*1850*/  LDS.64 R12, [R0] ;  /* 0x00000000000c7984 */ /* 0x000e240000000a00 */
        /* <DEDUP_REMOVED lines=104> */
[----:B0-----:R-:W-:-:S06]  /*1ee0*/  IMAD.WIDE.U32 R8, R6, 0x4, R8 ;  /* 0x0000000406087825 */ /* 0x001fcc00078e0008 */
        /* <DEDUP_REMOVED lines=11> */
[----:B0-----:R-:W-:-:S04]  /*1fa0*/  IMAD.WIDE.U32 R14, R6, 0x4, R14 ;  /* 0x00000004060e7825 */ /* 0x001fc800078e000e */
[----:B------:R-:W-:-:S05]  /*1fb0*/  VIADD R6, R6, 0x10 ;  /* 0x0000001006067836 */ /* 0x000fca0000000000 */
[----:B------:R-:W-:Y:S01]  /*1fc0*/  ISETP.NE.AND P0, PT, R6, R3, PT ;  /* 0x000000030600720c */ /* 0x000fe20003f05270 */
[----:B--2---:R0:W-:Y:S01]  /*1fd0*/  ST.E desc[UR36][R14.64+0x3c], R13 ;  /* 0x00003c0d0e007985 */ /* 0x0041e2000c101924 */
[----:B------:R-:W-:Y:S11]  /*1fe0*/  BAR.SYNC.DEFER_BLOCKING 0x0 ;  /* 0x0000000000007b1d */ /* 0x000ff60000010000 */
[----:B------:R-:W-:Y:S05]  /*1ff0*/  @P0 BRA `(.L_x_25) ;  /* 0xfffffff400f40947 */ /* 0x000fea000383ffff */
.L_x_24:
[----:B------:R-:W-:Y:S05]  /*2000*/  BRA.U !UP0, `(.L_x_23) ;  /* 0x0000000508e47547 */ /* 0x000fea000b800000 */
[----:B------:R-:W-:Y:S02]  /*2010*/  UISETP.GE.U32.AND UP0, UPT, UR4, 0x8, UPT ;  /* 0x000000080400788c */ /* 0x000fe4000bf06070 */
[----:B------:R-:W-:-:S04]  /*2020*/  ULOP3.LUT UR5, UR7, 0x7, URZ, 0xc0, !UPT ;  /* 0x0000000707057892 */ /* 0x000fc8000f8ec0ff */
[----:B------:R-:W-:-:S03]  /*2030*/  UISETP.NE.AND UP1, UPT, UR5, URZ, UPT ;  /* 0x000000ff0500728c */ /* 0x000fc6000bf25270 */
[----:B------:R-:W-:Y:S08]  /*2040*/  BRA.U !UP0, `(.L_x_26) ;  /* 0x0000000508047547 */ /* 0x000ff0000b800000 */
[----:B------:R-:W1:Y:S02]  /*2050*/  LDS.64 R8, [R0] ;  /* 0x0000000000087984 */ /* 0x000e640000000a00 */
[----:B-1----:R-:W-:-:S05]  /*2060*/  IMAD.WIDE.U32 R8, R3, 0x4, R8 ;  /* 0x0000000403087825 */ /* 0x002fca00078e0008 */
[----:B------:R-:W2:Y:S01]  /*2070*/  LD.E R21, desc[UR36][R8.64] ;  /* 0x0000002408157980 */ /* 0x000ea2000c101900 */
[----:B------:R-:W-:Y:S06]  /*2080*/  BAR.SYNC.DEFER_BLOCKING 0x0 ;  /* 0x0000000000007b1d */ /* 0x000fec0000010000 */
[----:B------:R-:W1:Y:S02]  /*2090*/  LDS.64 R10, [R16] ;  /* 0x00000000100a7984 */ /* 0x000e640000000a00 */
[----:B-1----:R-:W-:-:S05]  /*20a0*/  IMAD.WIDE.U32 R10, R3, 0x4, R10 ;  /* 0x00000004030a7825 */ /* 0x002fca00078e000a */
[----:B--2---:R-:W-:Y:S01]  /*20b0*/  ST.E desc[UR36][R10.64], R21 ;  /* 0x000000150a007985 */ /* 0x004fe2000c101924 */
[----:B------:R-:W-:Y:S06]  /*20c0*/  BAR.SYNC.DEFER_BLOCKING 0x0 ;  /* 0x0000000000007b1d */ /* 0x000fec0000010000 */
        /* <DEDUP_REMOVED lines=53> */
[C---:B0-----:R-:W-:Y:S01]  /*2420*/  IMAD.WIDE.U32 R14, R3.reuse, 0x4, R14 ;  /* 0x00000004030e7825 */ /* 0x041fe200078e000e */
[----:B------:R-:W-:-:S04]  /*2430*/  IADD3 R3, PT, PT, R3, 0x8, RZ ;  /* 0x0000000803037810 */ /* 0x000fc80007ffe0ff */
[----:B--2---:R1:W-:Y:S01]  /*2440*/  ST.E desc[UR36][R14.64+0x1c], R13 ;  /* 0x00001c0d0e007985 */ /* 0x0043e2000c101924 */
[----:B------:R-:W-:Y:S06]  /*2450*/  BAR.SYNC.DEFER_BLOCKING 0x0 ;  /* 0x0000000000007b1d */ /* 0x000fec0000010000 */
.L_x_26:
[----:B------:R-:W-:Y:S05]  /*2460*/  BRA.U !UP1, `(.L_x_23) ;  /* 0x0000000109cc7547 */ /* 0x000fea000b800000 */
[----:B------:R-:W-:Y:S02]  /*2470*/  UISETP.GE.U32.AND UP0, UPT, UR5, 0x4, UPT ;  /* 0x000000040500788c */ /* 0x000fe4000bf06070 */
[----:B------:R-:W-:-:S04]  /*2480*/  ULOP3.LUT UR6, UR7, 0x3, URZ, 0xc0, !UPT ;  /* 0x0000000307067892 */ /* 0x000fc8000f8ec0ff */
[----:B------:R-:W-:-:S03]  /*2490*/  UISETP.NE.AND UP1, UPT, UR6, URZ, UPT ;  /* 0x000000ff0600728c */ /* 0x000fc6000bf25270 */
[----:B------:R-:W-:Y:S08]  /*24a0*/  BRA.U !UP0, `(.L_x_27) ;  /* 0x0000000108847547 */ /* 0x000ff0000b800000 */
[----:B------:R-:W2:Y:S02]  /*24b0*/  LDS.64 R8, [R0] ;  /* 0x0000000000087984 */ /* 0x000ea40000000a00 */
[----:B--2---:R-:W-:-:S05]  /*24c0*/  IMAD.WIDE.U32 R8, R3, 0x4, R8 ;  /* 0x0000000403087825 */ /* 0x004fca00078e0008 */
[----:B------:R-:W2:Y:S01]  /*24d0*/  LD.E R21, desc[UR36][R8.64] ;  /* 0x0000002408157980 */ /* 0x000ea2000c101900 */
[----:B------:R-:W-:Y:S06]  /*24e0*/  BAR.SYNC.DEFER_BLOCKING 0x0 ;  /* 0x0000000000007b1d */ /* 0x000fec0000010000 */
[----:B------:R-:W3:Y:S02]  /*24f0*/  LDS.64 R10, [R16] ;  /* 0x00000000100a7984 */ /* 0x000ee40000000a00 */
[----:B---3--:R-:W-:-:S05]  /*2500*/  IMAD.WIDE.U32 R10, R3, 0x4, R10 ;  /* 0x00000004030a7825 */ /* 0x008fca00078e000a */
[----:B--2---:R-:W-:Y:S01]  /*2510*/  ST.E desc[UR36][R10.64], R21 ;  /* 0x000000150a007985 */ /* 0x004fe2000c101924 */
[----:B------:R-:W-:Y:S06]  /*2520*/  BAR.SYNC.DEFER_BLOCKING 0x0 ;  /* 0x0000000000007b1d */ /* 0x000fec0000010000 */
[----:B01----:R-:W0:Y:S02]  /*2530*/  LDS.64 R12, [R0] ;  /* 0x00000000000c7984 */ /* 0x003e240000000a00 */
        /* <DEDUP_REMOVED lines=21> */
[----:B------:R-:W-:Y:S01]  /*2690*/  VIADD R3, R3, 0x4 ;  /* 0x0000000403037836 */ /* 0x000fe20000000000 */
[----:B--2---:R2:W-:Y:S01]  /*26a0*/  ST.E desc[UR36][R14.64+0xc], R13 ;  /* 0x00000c0d0e007985 */ /* 0x0045e2000c101924 */
[----:B------:R-:W-:Y:S06]  /*26b0*/  BAR.SYNC.DEFER_BLOCKING 0x0 ;  /* 0x0000000000007b1d */ /* 0x000fec0000010000 */
.L_x_27:
[----:B------:R-:W-:Y:S05]  /*26c0*/  BRA.U !UP1, `(.L_x_23) ;  /* 0x0000000109347547 */ /* 0x000fea000b800000 */
[----:B------:R-:W-:-:S05]  /*26d0*/  UMOV UR4, URZ ;  /* 0x000000ff00047c82 */ /* 0x000fca0008000000 */
.L_x_28:
[----:B---3--:R-:W3:Y:S02]  /*26e0*/  LDS.64 R8, [R0] ;  /* 0x0000000000087984 */ /* 0x008ee40000000a00 */
[----:B---3--:R-:W-:-:S06]  /*26f0*/  IMAD.WIDE.U32 R8, R3, 0x4, R8 ;  /* 0x0000000403087825 */ /* 0x008fcc00078e0008 */
[----:B------:R-:W3:Y:S01]  /*2700*/  LD.E R9, desc[UR36][R8.64] ;  /* 0x0000002408097980 */ /* 0x000ee2000c101900 */
[----:B------:R-:W-:Y:S01]  /*2710*/  UIADD3 UR4, UPT, UPT, UR4, 0x1, URZ ;  /* 0x0000000104047890 */ /* 0x000fe2000fffe0ff */
[----:B------:R-:W-:Y:S03]  /*2720*/  BAR.SYNC.DEFER_BLOCKING 0x0 ;  /* 0x0000000000007b1d */ /* 0x000fe60000010000 */
[----:B------:R-:W-:-:S03]  /*2730*/  UISETP.NE.AND UP0, UPT, UR4, UR6, UPT ;  /* 0x000000060400728c */ /* 0x000fc6000bf05270 */
[----:B------:R-:W4:Y:S02]  /*2740*/  LDS.64 R10, [R16] ;  /* 0x00000000100a7984 */ /* 0x000f240000000a00 */
[C---:B----4-:R-:W-:Y:S01]  /*2750*/  IMAD.WIDE.U32 R10, R3.reuse, 0x4, R10 ;  /* 0x00000004030a7825 */ /* 0x050fe200078e000a */
[----:B------:R-:W-:-:S04]  /*2760*/  IADD3 R3, PT, PT, R3, 0x1, RZ ;  /* 0x0000000103037810 */ /* 0x000fc80007ffe0ff */
[----:B---3--:R3:W-:Y:S01]  /*2770*/  ST.E desc[UR36][R10.64], R9 ;  /* 0x000000090a007985 */ /* 0x0087e2000c101924 */
[----:B------:R-:W-:Y:S06]  /*2780*/  BAR.SYNC.DEFER_BLOCKING 0x0 ;  /* 0x0000000000007b1d */ /* 0x000fec0000010000 */
[----:B------:R-:W-:Y:S05]  /*2790*/  BRA.U UP0, `(.L_x_28) ;  /* 0xfffffffd00d07547 */ /* 0x000fea000b83ffff */
.L_x_23:
[----:B---3--:R-:W0:Y:S01]  /*27a0*/  LDS.64 R8, [R16] ;  /* 0x0000000010087984 */ /* 0x008e220000000a00 */
[----:B------:R-:W3:Y:S01]  /*27b0*/  LDC.64 R10, c[0x0][0x3b0] ;  /* 0x0000ec00ff0a7b82 */ /* 0x000ee20000000a00 */
[----:B012---:R-:W-:Y:S02]  /*27c0*/  IMAD.WIDE R14, R18, 0x4, R8 ;  /* 0x00000004120e7825 */ /* 0x007fe400078e0208 */
[----:B------:R-:W2:Y:S04]  /*27d0*/  LD.E R0, desc[UR36][R8.64] ;  /* 0x0000002408007980 */ /* 0x000ea8000c101900 */
[----:B------:R-:W2:Y:S01]  /*27e0*/  LD.E R14, desc[UR36][R14.64] ;  /* 0x000000240e0e7980 */ /* 0x000ea2000c101900 */
[----:B------:R-:W-:Y:S02]  /*27f0*/  UISETP.GE.U32.AND UP0, UPT, UR7, 0x2, UPT ;  /* 0x000000020700788c */ /* 0x000fe4000bf06070 */
[----:B--2---:R-:W-:-:S04]  /*2800*/  IMAD R13, R14, UR7, R0 ;  /* 0x000000070e0d7c24 */ /* 0x004fc8000f8e0200 */
[----:B---3--:R-:W-:-:S06]  /*2810*/  IMAD.WIDE R12, R13, 0x8, R10 ;  /* 0x000000080d0c7825 */ /* 0x008fcc00078e020a */
[----:B------:R-:W5:Y:S01]  /*2820*/  LDG.E.64 R12, desc[UR36][R12.64] ;  /* 0x000000240c0c7981 */ /* 0x000f62000c1e1b00 */
[----:B------:R-:W-:Y:S05]  /*2830*/  BRA.U !UP0, `(.L_x_29) ;  /* 0x0000000508c47547 */ /* 0x000fea000b800000 */
[----:B------:R-:W-:Y:S01]  /*2840*/  UIADD3 UR4, UPT, UPT, UR7, -0x2, URZ ;  /* 0xfffffffe07047890 */ /* 0x000fe2000fffe0ff */
[----:B------:R-:W-:Y:S01]  /*2850*/  LOP3.LUT R40, R18, 0x7, RZ, 0xc0, !PT ;  /* 0x0000000712287812 */ /* 0x000fe200078ec0ff */
[----:B------:R-:W-:Y:S02]  /*2860*/  IMAD.MOV.U32 R3, RZ, RZ, 0x1 ;  /* 0x00000001ff037424 */ /* 0x000fe400078e00ff */
[----:B------:R-:W-:-:S09]  /*2870*/  UISETP.GE.U32.AND UP0, UPT, UR4, 0x7, UPT ;  /* 0x000000070400788c */ /* 0x000fd2000bf06070 */
[----:B------:R-:W-:Y:S05]  /*2880*/  BRA.U !UP0, `(.L_x_30) ;  /* 0x0000000108c07547 */ /* 0x000fea000b800000 */
[----:B------:R-:W-:Y:S01]  /*2890*/  HFMA2 R31, -RZ, RZ, 0, 5.9604644775390625e-08 ;  /* 0x00000001ff1f7431 */ /* 0x000fe200000001ff */
[----:B------:R-:W-:-:S07]  /*28a0*/  LOP3.LUT R3, R18, 0xfffffff8, RZ, 0xc0, !PT ;  /* 0xfffffff812037812 */ /* 0x000fce00078ec0ff */
.L_x_31:
[----:B------:R-:W-:-:S05]  /*28b0*/  IMAD.WIDE.U32 R28, R31, 0x4, R8 ;  /* 0x000000041f1c7825 */ /* 0x000fca00078e0008 */
[----:B------:R-:W2:Y:S04]  /*28c0*/  LD.E R21, desc[UR36][R28.64] ;  /* 0x000000241c157980 */ /* 0x000ea8000c101900 */
[----:B------:R-:W3:Y:S04]  /*28d0*/  LD.E R26, desc[UR36][R28.64+0x4] ;  /* 0x000004241c1a7980 */ /* 0x000ee8000c101900 */
[----:B------:R-:W4:Y:S04]  /*28e0*/  LD.E R35, desc[UR36][R28.64+0x8] ;  /* 0x000008241c237980 */ /* 0x000f28000c101900 */
[----:B------:R-:W4:Y:S04]  /*28f0*/  LD.E R32, desc[UR36][R28.64+0xc] ;  /* 0x00000c241c207980 */ /* 0x000f28000c101900 */
[----:B------:R-:W4:Y:S04]  /*2900*/  LD.E R33, desc[UR36][R28.64+0x10] ;  /* 0x000010241c217980 */ /* 0x000f28000c101900 */
[----:B------:R-:W4:Y:S04]  /*2910*/  LD.E R6, desc[UR36][R28.64+0x14] ;  /* 0x000014241c067980 */ /* 0x000f28000c101900 */
[----:B------:R-:W4:Y:S01]  /*2920*/  LD.E R37, desc[UR36][R28.64+0x18] ;  /* 0x000018241c257980 */ /* 0x000f22000c101900 */
[----:B--2---:R-:W-:-:S03]  /*2930*/  IMAD R15, R21, UR7, R0 ;  /* 0x00000007150f7c24 */ /* 0x004fc6000f8e0200 */
[----:B------:R-:W2:Y:S01]  /*2940*/  LD.E R0, desc[UR36][R28.64+0x1c] ;  /* 0x00001c241c007980 */ /* 0x000ea2000c101900 */
[----:B------:R-:W-:-:S04]  /*2950*/  IMAD.WIDE R14, R15, 0x8, R10 ;  /* 0x000000080f0e7825 */ /* 0x000fc800078e020a */
[----:B---3--:R-:W-:Y:S02]  /*2960*/  IMAD R21, R26, UR7, R21 ;  /* 0x000000071a157c24 */ /* 0x008fe4000f8e0215 */
[----:B------:R-:W3:Y:S01]  /*2970*/  LDG.E.64 R14, desc[UR36][R14.64] ;  /* 0x000000240e0e7981 */ /* 0x000ee2000c1e1b00 */
[----:B----4-:R-:W-:Y:S02]  /*2980*/  IMAD R27, R35, UR7, R26 ;  /* 0x00000007231b7c24 */ /* 0x010fe4000f8e021a */
[----:B------:R-:W-:-:S04]  /*2990*/  IMAD.WIDE R20, R21, 0x8, R10 ;  /* 0x0000000815147825 */ /* 0x000fc800078e020a */
[----:B------:R-:W-:Y:S02]  /*29a0*/  IMAD.WIDE R26, R27, 0x8, R10 ;  /* 0x000000081b1a7825 */ /* 0x000fe400078e020a */
[----:B------:R-:W4:Y:S02]  /*29b0*/  LDG.E.64 R20, desc[UR36][R20.64] ;  /* 0x0000002414147981 */ /* 0x000f24000c1e1b00 */
[----:B------:R-:W-:Y:S02]  /*29c0*/  IMAD R39, R32, UR7, R35 ;  /* 0x0000000720277c24 */ /* 0x000fe4000f8e0223 */
[----:B------:R-:W4:Y:S01]  /*29d0*/  LDG.E.64 R26, desc[UR36][R26.64] ;  /* 0x000000241a1a7981 */ /* 0x000f22000c1e1b00 */
[----:B------:R-:W-:Y:S02]  /*29e0*/  IMAD R43, R33, UR7, R32 ;  /* 0x00000007212b7c24 */ /* 0x000fe4000f8e0220 */
[----:B------:R-:W-:-:S05]  /*29f0*/  IMAD.WIDE R38, R39, 0x8, R10 ;  /* 0x0000000827267825 */ /* 0x000fca00078e020a */
[----:B------:R-:W4:Y:S01]  /*2a00*/  LDG.E.64 R28, desc[UR36][R38.64] ;  /* 0x00000024261c7981 */ /* 0x000f22000c1e1b00 */
[----:B------:R-:W-:-:S04]  /*2a10*/  IMAD.WIDE R42, R43, 0x8, R10 ;  /* 0x000000082b2a7825 */ /* 0x000fc800078e020a */
[----:B------:R-:W-:Y:S02]  /*2a20*/  IMAD R35, R6, UR7, R33 ;  /* 0x0000000706237c24 */ /* 0x000fe4000f8e0221 */
[----:B------:R-:W4:Y:S01]  /*2a30*/  LDG.E.64 R32, desc[UR36][R42.64] ;  /* 0x000000242a207981 */ /* 0x000f22000c1e1b00 */
[----:B------:R-:W-:Y:S02]  /*2a40*/  IMAD R45, R37, UR7, R6 ;  /* 0x00000007252d7c24 */ /* 0x000fe4000f8e0206 */
[----:B------:R-:W-:-:S06]  /*2a50*/  IMAD.WIDE R34, R35, 0x8, R10 ;  /* 0x0000000823227825 */ /* 0x000fcc00078e020a */
[----:B------:R-:W4:Y:S01]  /*2a60*/  LDG.E.64 R34, desc[UR36][R34.64] ;  /* 0x0000002422227981 */ /* 0x000f22000c1e1b00 */
[----:B------:R-:W-:-:S04]  /*2a70*/  IMAD.WIDE R44, R45, 0x8, R10 ;  /* 0x000000082d2c7825 */ /* 0x000fc800078e020a */
[----:B--2---:R-:W-:Y:S02]  /*2a80*/  IMAD R47, R0, UR7, R37 ;  /* 0x00000007002f7c24 */ /* 0x004fe4000f8e0225 */
[----:B------:R-:W2:Y:S02]  /*2a90*/  LDG.E.64 R36, desc[UR36][R44.64] ;  /* 0x000000242c247981 */ /* 0x000ea4000c1e1b00 */
[----:B------:R-:W-:-:S05]  /*2aa0*/  IMAD.WIDE R46, R47, 0x8, R10 ;  /* 0x000000082f2e7825 */ /* 0x000fca00078e020a */
[----:B------:R-:W2:Y:S01]  /*2ab0*/  LDG.E.64 R38, desc[UR36][R46.64] ;  /* 0x000000242e267981 */ /* 0x000ea2000c1e1b00 */
[----:B---3-5:R-:W-:Y:S01]  /*2ac0*/  DADD R14, R14, R12 ;  /* 0x000000000e0e7229 */ /* 0x028fe2000000000c */
[C---:B------:R-:W-:Y:S01]  /*2ad0*/  VIADD R6, R31.reuse, 0x7 ;  /* 0x000000071f067836 */ /* 0x040fe20000000000 */
[----:B------:R-:W-:-:S04]  /*2ae0*/  IADD3 R31, PT, PT, R31, 0x8, RZ ;  /* 0x000000081f1f7810 */ /* 0x000fc80007ffe0ff */
[----:B------:R-:W-:Y:S02]  /*2af0*/  ISETP.NE.AND P0, PT, R6, R3, PT ;  /* 0x000000030600720c */ /* 0x000fe40003f05270 */
[----:B----4-:R-:W-:-:S08]  /*2b00*/  DADD R14, R14, R20 ;  /* 0x000000000e0e7229 */ /* 0x010fd00000000014 */
[----:B------:R-:W-:-:S08]  /*2b10*/  DADD R14, R14, R26 ;  /* 0x000000000e0e7229 */ /* 0x000fd0000000001a */
[----:B------:R-:W-:-:S08]  /*2b20*/  DADD R14, R14, R28 ;  /* 0x000000000e0e7229 */ /* 0x000fd0000000001c */
[----:B------:R-:W-:-:S08]  /*2b30*/  DADD R14, R14, R32 ;  /* 0x000000000e0e7229 */ /* 0x000fd00000000020 */
[----:B------:R-:W-:-:S08]  /*2b40*/  DADD R14, R14, R34 ;  /* 0x000000000e0e7229 */ /* 0x000fd00000000022 */
[----:B--2---:R-:W-:-:S08]  /*2b50*/  DADD R14, R14, R36 ;  /* 0x000000000e0e7229 */ /* 0x004fd00000000024 */
[----:B------:R-:W-:Y:S01]  /*2b60*/  DADD R12, R14, R38 ;  /* 0x000000000e0c7229 */ /* 0x000fe20000000026 */
[----:B------:R-:W-:Y:S10]  /*2b70*/  @P0 BRA `(.L_x_31) ;  /* 0xfffffffc004c0947 */ /* 0x000ff4000383ffff */
[----:B------:R-:W-:-:S07]  /*2b80*/  IMAD.MOV.U32 R3, RZ, RZ, R31 ;  /* 0x000000ffff037224 */ /* 0x000fce00078e001f */
.L_x_30:
[----:B------:R-:W-:-:S13]  /*2b90*/  ISETP.NE.AND P0, PT, R40, RZ, PT ;  /* 0x000000ff2800720c */ /* 0x000fda0003f05270 */
[----:B------:R-:W-:Y:S05]  /*2ba0*/  @!P0 BRA `(.L_x_29) ;  /* 0x0000000000e88947 */ /* 0x000fea0003800000 */
[----:B------:R-:W-:Y:S02]  /*2bb0*/  ISETP.GE.U32.AND P0, PT, R40, 0x4, PT ;  /* 0x000000042800780c */ /* 0x000fe40003f06070 */
[----:B------:R-:W-:-:S04]  /*2bc0*/  LOP3.LUT R6, R18, 0x3, RZ, 0xc0, !PT ;  /* 0x0000000312067812 */ /* 0x000fc800078ec0ff */
[----:B------:R-:W-:-:S07]  /*2bd0*/  ISETP.NE.AND P1, PT, R6, RZ, PT ;  /* 0x000000ff0600720c */ /* 0x000fce0003f25270 */
[----:B------:R-:W-:Y:S06]  /*2be0*/  @!P0 BRA `(.L_x_32) ;  /* 0x0000000000688947 */ /* 0x000fec0003800000 */
[C---:B------:R-:W-:Y:S01]  /*2bf0*/  IMAD.WIDE.U32 R20, R3.reuse, 0x4, R8 ;  /* 0x0000000403147825 */ /* 0x040fe200078e0008 */
[----:B------:R-:W-:-:S04]  /*2c00*/  IADD3 R27, PT, PT, R3, 0x1, RZ ;  /* 0x00000001031b7810 */ /* 0x000fc80007ffe0ff */
[----:B------:R-:W2:Y:S01]  /*2c10*/  LD.E R29, desc[UR36][R20.64] ;  /* 0x00000024141d7980 */ /* 0x000ea2000c101900 */
[----:B------:R-:W-:-:S03]  /*2c20*/  IMAD.WIDE.U32 R26, R27, 0x4, R8 ;  /* 0x000000041b1a7825 */ /* 0x000fc600078e0008 */
[----:B------:R-:W3:Y:S01]  /*2c30*/  LD.E R34, desc[UR36][R20.64+0xc] ;  /* 0x00000c2414227980 */ /* 0x000ee2000c101900 */
[----:B------:R-:W-:-:S03]  /*2c40*/  VIADD R33, R3, 0x2 ;  /* 0x0000000203217836 */ /* 0x000fc60000000000 */
[----:B------:R-:W4:Y:S01]  /*2c50*/  LD.E R26, desc[UR36][R26.64] ;  /* 0x000000241a1a7980 */ /* 0x000f22000c101900 */
[----:B------:R-:W-:-:S06]  /*2c60*/  IMAD.WIDE.U32 R32, R33, 0x4, R8 ;  /* 0x0000000421207825 */ /* 0x000fcc00078e0008 */
[----:B------:R-:W3:Y:S01]  /*2c70*/  LD.E R33, desc[UR36][R32.64] ;  /* 0x0000002420217980 */ /* 0x000ee2000c101900 */
[----:B--2---:R-:W-:-:S04]  /*2c80*/  IMAD R15, R29, UR7, R0 ;  /* 0x000000071d0f7c24 */ /* 0x004fc8000f8e0200 */
[----:B------:R-:W-:-:S04]  /*2c90*/  IMAD.WIDE R14, R15, 0x8, R10 ;  /* 0x000000080f0e7825 */ /* 0x000fc800078e020a */
[----:B----4-:R-:W-:Y:S02]  /*2ca0*/  IMAD R29, R26, UR7, R29 ;  /* 0x000000071a1d7c24 */ /* 0x010fe4000f8e021d */
[----:B------:R-:W2:Y:S02]  /*2cb0*/  LDG.E.64 R14, desc[UR36][R14.64] ;  /* 0x000000240e0e7981 */ /* 0x000ea4000c1e1b00 */
[----:B------:R-:W-:-:S04]  /*2cc0*/  IMAD.WIDE R28, R29, 0x8, R10 ;  /* 0x000000081d1c7825 */ /* 0x000fc800078e020a */
[----:B---3--:R-:W-:Y:S02]  /*2cd0*/  IMAD R31, R33, UR7, R26 ;  /* 0x00000007211f7c24 */ /* 0x008fe4000f8e021a */
[----:B------:R-:W3:Y:S02]  /*2ce0*/  LDG.E.64 R28, desc[UR36][R28.64] ;  /* 0x000000241c1c7981 */ /* 0x000ee4000c1e1b00 */
[----:B------:R-:W-:-:S04]  /*2cf0*/  IMAD.WIDE R26, R31, 0x8, R10 ;  /* 0x000000081f1a7825 */ /* 0x000fc800078e020a */
[----:B------:R-:W-:Y:S02]  /*2d00*/  IMAD R31, R34, UR7, R33 ;  /* 0x00000007221f7c24 */ /* 0x000fe4000f8e0221 */
[----:B------:R-:W4:Y:S02]  /*2d10*/  LDG.E.64 R26, desc[UR36][R26.64] ;  /* 0x000000241a1a7981 */ /* 0x000f24000c1e1b00 */
[----:B------:R-:W-:-:S06]  /*2d20*/  IMAD.WIDE R20, R31, 0x8, R10 ;  /* 0x000000081f147825 */ /* 0x000fcc00078e020a */
[----:B------:R-:W4:Y:S01]  /*2d30*/  LDG.E.64 R20, desc[UR36][R20.64] ;  /* 0x0000002414147981 */ /* 0x000f22000c1e1b00 */
[----:B------:R-:W-:Y:S01]  /*2d40*/  IADD3 R3, PT, PT, R3, 0x4, RZ ;  /* 0x0000000403037810 */ /* 0x000fe20007ffe0ff */
[----:B--2--5:R-:W-:-:S08]  /*2d50*/  DADD R12, R12, R14 ;  /* 0x000000000c0c7229 */ /* 0x024fd0000000000e */
[----:B---3--:R-:W-:-:S08]  /*2d60*/  DADD R12, R12, R28 ;  /* 0x000000000c0c7229 */ /* 0x008fd0000000001c */
[----:B----4-:R-:W-:-:S08]  /*2d70*/  DADD R12, R12, R26 ;  /* 0x000000000c0c7229 */ /* 0x010fd0000000001a */
[----:B------:R-:W-:-:S11]  /*2d80*/  DADD R12, R12, R20 ;  /* 0x000000000c0c7229 */ /* 0x000fd60000000014 */
.L_x_32:
[----:B------:R-:W-:Y:S05]  /*2d90*/  @!P1 BRA `(.L_x_29) ;  /* 0x00000000006c9947 */ /* 0x000fea0003800000 */
[----:B------:R-:W-:Y:S02]  /*2da0*/  ISETP.NE.AND P0, PT, R6, 0x1, PT ;  /* 0x000000010600780c */ /* 0x000fe40003f05270 */
[----:B------:R-:W-:-:S04]  /*2db0*/  LOP3.LUT R0, R18, 0x1, RZ, 0xc0, !PT ;  /* 0x0000000112007812 */ /* 0x000fc800078ec0ff */
[----:B------:R-:W-:-:S07]  /*2dc0*/  ISETP.NE.U32.AND P1, PT, R0, 0x1, PT ;  /* 0x000000010000780c */ /* 0x000fce0003f25070 */
[C---:B------:R-:W-:Y:S02]  /*2dd0*/  @P0 VIADD R15, R3.reuse, 0xffffffff ;  /* 0xffffffff030f0836 */ /* 0x040fe40000000000 */
[----:B------:R-:W-:-:S04]  /*2de0*/  @P0 IMAD.WIDE.U32 R28, R3, 0x4, R8 ;  /* 0x00000004031c0825 */ /* 0x000fc800078e0008 */
[----:B------:R-:W-:Y:S01]  /*2df0*/  @P0 IMAD.WIDE.U32 R14, R15, 0x4, R8 ;  /* 0x000000040f0e0825 */ /* 0x000fe200078e0008 */
[----:B------:R-:W2:Y:S01]  /*2e00*/  @P0 LD.E R31, desc[UR36][R28.64] ;  /* 0x000000241c1f0980 */ /* 0x000ea2000c101900 */
[----:B------:R-:W-:-:S03]  /*2e10*/  @P0 IADD3 R3, PT, PT, R3, 0x2, RZ ;  /* 0x0000000203030810 */ /* 0x000fc60007ffe0ff */
[----:B------:R-:W3:Y:S04]  /*2e20*/  @P0 LD.E R0, desc[UR36][R28.64+0x4] ;  /* 0x000004241c000980 */ /* 0x000ee8000c101900 */
[----:B------:R-:W2:Y:S01]  /*2e30*/  @P0 LD.E R14, desc[UR36][R14.64] ;  /* 0x000000240e0e0980 */ /* 0x000ea2000c101900 */
[C---:B------:R-:W-:Y:S02]  /*2e40*/  @!P1 VIADD R27, R3.reuse, 0xffffffff ;  /* 0xffffffff031b9836 */ /* 0x040fe40000000000 */
[----:B------:R-:W-:-:S04]  /*2e50*/  @!P1 IMAD.WIDE.U32 R20, R3, 0x4, R8 ;  /* 0x0000000403149825 */ /* 0x000fc800078e0008 */
[----:B------:R-:W-:Y:S02]  /*2e60*/  @!P1 IMAD.WIDE.U32 R26, R27, 0x4, R8 ;  /* 0x000000041b1a9825 */ /* 0x000fe400078e0008 */
[----:B------:R-:W4:Y:S04]  /*2e70*/  @!P1 LD.E R20, desc[UR36][R20.64] ;  /* 0x0000002414149980 */ /* 0x000f28000c101900 */
[----:B------:R-:W4:Y:S01]  /*2e80*/  @!P1 LD.E R27, desc[UR36][R26.64] ;  /* 0x000000241a1b9980 */ /* 0x000f22000c101900 */
[----:B--2---:R-:W-:-:S04]  /*2e90*/  @P0 IMAD R9, R31, UR7, R14 ;  /* 0x000000071f090c24 */ /* 0x004fc8000f8e020e */
[----:B------:R-:W-:-:S04]  /*2ea0*/  @P0 IMAD.WIDE R8, R9, 0x8, R10 ;  /* 0x0000000809080825 */ /* 0x000fc800078e020a */
[----:B---3--:R-:W-:Y:S02]  /*2eb0*/  @P0 IMAD R3, R0, UR7, R31 ;  /* 0x0000000700030c24 */ /* 0x008fe4000f8e021f */
[----:B------:R-:W2:Y:S02]  /*2ec0*/  @P0 LDG.E.64 R8, desc[UR36][R8.64] ;  /* 0x0000002408080981 */ /* 0x000ea4000c1e1b00 */
[----:B------:R-:W-:-:S04]  /*2ed0*/  @P0 IMAD.WIDE R14, R3, 0x8, R10 ;  /* 0x00000008030e0825 */ /* 0x000fc800078e020a */
[----:B----4-:R-:W-:Y:S02]  /*2ee0*/  @!P1 IMAD R3, R20, UR7, R27 ;  /* 0x0000000714039c24 */ /* 0x010fe4000f8e021b */
[----:B------:R-:W3:Y:S02]  /*2ef0*/  @P0 LDG.E.64 R14, desc[UR36][R14.64] ;  /* 0x000000240e0e0981 */ /* 0x000ee4000c1e1b00 */
[----:B------:R-:W-:-:S06]  /*2f00*/  @!P1 IMAD.WIDE R28, R3, 0x8, R10 ;  /* 0x00000008031c9825 */ /* 0x000fcc00078e020a */
[----:B------:R-:W4:Y:S01]  /*2f10*/  @!P1 LDG.E.64 R28, desc[UR36][R28.64] ;  /* 0x000000241c1c9981 */ /* 0x000f22000c1e1b00 */
[----:B--2--5:R-:W-:-:S08]  /*2f20*/  @P0 DADD R10, R12, R8 ;  /* 0x000000000c0a0229 */ /* 0x024fd00000000008 */
[----:B---3--:R-:W-:-:S08]  /*2f30*/  @P0 DADD R12, R10, R14 ;  /* 0x000000000a0c0229 */ /* 0x008fd0000000000e */
[----:B----4-:R-:W-:-:S11]  /*2f40*/  @!P1 DADD R12, R12, R28 ;  /* 0x000000000c0c9229 */ /* 0x010fd6000000001c */
.L_x_29:
[----:B------:R-:W-:Y:S01]  /*2f50*/  LOP3.LUT P0, RZ, R30, 0x1f, RZ, 0xc0, !PT ;  /* 0x0000001f1eff7812 */ /* 0x000fe2000780c0ff */
[----:B-----5:R0:W-:Y:S01]  /*2f60*/  STS.64 [R2], R12 ;  /* 0x0000000c02007388 */ /* 0x0201e20000000a00 */
[----:B------:R-:W-:Y:S01]  /*2f70*/  BSSY.RECONVERGENT B1, `(.L_x_33) ;  /* 0x000005a000017945 */ /* 0x000fe20003800200 */
[----:B------:R-:W-:Y:S10]  /*2f80*/  BAR.SYNC.DEFER_BLOCKING 0x0 ;  /* 0x0000000000007b1d */ /* 0x000ff40000010000 */
[----:B0-----:R-:W-:Y:S05]  /*2f90*/  @P0 BRA `(.L_x_34) ;  /* 0x00000004005c0947 */ /* 0x001fea0003800000 */
[----:B------:R-:W-:Y:S01]  /*2fa0*/  VIMNMX.U32 R0, PT, PT, R7, 0x1, !PT ;  /* 0x0000000107007848 */ /* 0x000fe20007fe0000 */
[----:B------:R-:W-:Y:S01]  /*2fb0*/  HFMA2 R6, -RZ, RZ, 0, 5.9604644775390625e-08 ;  /* 0x00000001ff067431 */ /* 0x000fe200000001ff */
[----:B------:R-:W0:Y:S01]  /*2fc0*/  MUFU.RCP64H R7, 2.14748262400000000000e+09 ;  /* 0x41dfffff00077908 */ /* 0x000e220000001800 */
[----:B------:R-:W-:Y:S01]  /*2fd0*/  MOV R10, 0xff800000 ;  /* 0xff800000000a7802 */ /* 0x000fe20000000f00 */
[----:B------:R-:W-:Y:S01]  /*2fe0*/  IMAD.MOV.U32 R11, RZ, RZ, 0x41dfffff ;  /* 0x41dfffffff0b7424 */ /* 0x000fe200078e00ff */
[----:B------:R-:W-:Y:S01]  /*2ff0*/  BSSY.RECONVERGENT B2, `(.L_x_35) ;  /* 0x000001c000027945 */ /* 0x000fe20003800200 */
[----:B------:R-:W-:-:S05]  /*3000*/  IMAD.HI.U32 R3, R0, -0x4370ec6f, RZ ;  /* 0xbc8f139100037827 */ /* 0x000fca00078e00ff */
[----:B------:R-:W-:-:S05]  /*3010*/  SHF.R.U32.HI R3, RZ, 0xf, R3 ;  /* 0x0000000fff037819 */ /* 0x000fca0000011603 */
[C---:B------:R-:W-:Y:S02]  /*3020*/  IMAD R0, R3.reuse, -0xadc8, R0 ;  /* 0xffff523803007824 */ /* 0x040fe400078e0200 */
[----:B------:R-:W-:Y:S01]  /*3030*/  IMAD R3, R3, 0xd47, RZ ;  /* 0x00000d4703037824 */ /* 0x000fe200078e02ff */
[----:B0-----:R-:W-:Y:S01]  /*3040*/  DFMA R8, R6, -R10, 1 ;  /* 0x3ff000000608742b */ /* 0x001fe2000000080a */
[----:B------:R-:W-:-:S03]  /*3050*/  IMAD R0, R0, 0xbc8f, RZ ;  /* 0x0000bc8f00007824 */ /* 0x000fc600078e02ff */
[----:B------:R-:W-:Y:S02]  /*3060*/  LOP3.LUT R13, R3, 0x7fffffff, RZ, 0x3c, !PT ;  /* 0x7fffffff030d7812 */ /* 0x000fe400078e3cff */
[----:B------:R-:W-:Y:S02]  /*3070*/  ISETP.GE.U32.AND P0, PT, R0, R3, PT ;  /* 0x000000030000720c */ /* 0x000fe40003f06070 */
[----:B------:R-:W-:-:S08]  /*3080*/  DFMA R8, R8, R8, R8 ;  /* 0x000000080808722b */ /* 0x000fd00000000008 */
[----:B------:R-:W-:-:S03]  /*3090*/  DFMA R8, R6, R8, R6 ;  /* 0x000000080608722b */ /* 0x000fc60000000006 */
[----:B------:R-:W-:-:S05]  /*30a0*/  @P0 IMAD.MOV R13, RZ, RZ, -R3 ;  /* 0x000000ffff0d0224 */ /* 0x000fca00078e0a03 */
[----:B------:R-:W-:Y:S01]  /*30b0*/  IADD3 R7, PT, PT, R0, R13, RZ ;  /* 0x0000000d00077210 */ /* 0x000fe20007ffe0ff */
[----:B------:R-:W-:-:S04]  /*30c0*/  DFMA R12, R8, -R10, 1 ;  /* 0x3ff00000080c742b */ /* 0x000fc8000000080a */
[----:B------:R-:W-:-:S04]  /*30d0*/  VIADD R20, R7, 0xffffffff ;  /* 0xffffffff07147836 */ /* 0x000fc80000000000 */
[----:B------:R-:W-:Y:S02]  /*30e0*/  DFMA R12, R8, R12, R8 ;  /* 0x0000000c080c722b */ /* 0x000fe40000000008 */
[----:B------:R-:W0:Y:S06]  /*30f0*/  I2F.F64.U32 R20, R20 ;  /* 0x0000001400147312 */ /* 0x000e2c0000201800 */
[----:B0-----:R-:W-:Y:S01]  /*3100*/  DMUL R8, R12, R20 ;  /* 0x000000140c087228 */ /* 0x001fe20000000000 */
[----:B------:R-:W-:-:S07]  /*3110*/  FSETP.GEU.AND P1, PT, |R21|, 6.5827683646048100446e-37, PT ;  /* 0x036000001500780b */ /* 0x000fce0003f2e200 */
[----:B------:R-:W-:-:S08]  /*3120*/  DFMA R10, R8, -R10, R20 ;  /* 0x8000000a080a722b */ /* 0x000fd00000000014 */
[----:B------:R-:W-:-:S10]  /*3130*/  DFMA R8, R12, R10, R8 ;  /* 0x0000000a0c08722b */ /* 0x000fd40000000008 */
[----:B------:R-:W-:-:S05]  /*3140*/  FFMA R0, RZ, 27.999998092651367188, R9 ;  /* 0x41dfffffff007823 */ /* 0x000fca0000000009 */
[----:B------:R-:W-:-:S13]  /*3150*/  FSETP.GT.AND P0, PT, |R0|, 1.469367938527859385e-39, PT ;  /* 0x001000000000780b */ /* 0x000fda0003f04200 */
[----:B------:R-:W-:Y:S05]  /*3160*/  @P0 BRA P1, `(.L_x_36) ;  /* 0x0000000000100947 */ /* 0x000fea0000800000 */
[----:B------:R-:W-:-:S07]  /*3170*/  MOV R0, 0x3190 ;  /* 0x0000319000007802 */ /* 0x000fce0000000f00 */
[----:B------:R-:W-:Y:S05]  /*3180*/  CALL.REL.NOINC `($__internal_1_$__cuda_sm20_div_rn_f64_full) ;  /* 0x0000007c000c7944 */ /* 0x000fea0003c00000 */
[----:B------:R-:W-:Y:S01]  /*3190*/  MOV R8, R6 ;  /* 0x0000000600087202 */ /* 0x000fe20000000f00 */
[----:B------:R-:W-:-:S07]  /*31a0*/  IMAD.MOV.U32 R9, RZ, RZ, R37 ;  /* 0x000000ffff097224 */ /* 0x000fce00078e0025 */
.L_x_36:
[----:B------:R-:W-:Y:S05]  /*31b0*/  BSYNC.RECONVERGENT B2 ;  /* 0x0000000000027941 */ /* 0x000fea0003800200 */
.L_x_35:
[----:B------:R-:W-:Y:S01]  /*31c0*/  IMAD.HI.U32 R0, R7, -0x4370ec6f, RZ ;  /* 0xbc8f139107007827 */ /* 0x000fe200078e00ff */
[----:B------:R-:W0:Y:S03]  /*31d0*/  MUFU.RCP64H R13, 2.14748262400000000000e+09 ;  /* 0x41dfffff000d7908 */ /* 0x000e260000001800 */
[----:B------:R-:W-:Y:S01]  /*31e0*/  HFMA2 R12, -RZ, RZ, 0, 5.9604644775390625e-08 ;  /* 0x00000001ff0c7431 */ /* 0x000fe200000001ff */
[----:B------:R-:W-:Y:S01]  /*31f0*/  MOV R10, 0xff800000 ;  /* 0xff800000000a7802 */ /* 0x000fe20000000f00 */
[----:B------:R-:W-:Y:S01]  /*3200*/  IMAD.MOV.U32 R11, RZ, RZ, 0x41dfffff ;  /* 0x41dfffffff0b7424 */ /* 0x000fe200078e00ff */
[----:B------:R-:W-:Y:S01]  /*3210*/  SHF.R.U32.HI R0, RZ, 0xf, R0 ;  /* 0x0000000fff007819 */ /* 0x000fe20000011600 */
[----:B------:R-:W1:Y:S01]  /*3220*/  S2UR UR5, SR_CgaCtaId ;  /* 0x00000000000579c3 */ /* 0x000e620000008800 */
[----:B------:R-:W-:Y:S01]  /*3230*/  UMOV UR4, 0x400 ;  /* 0x0000040000047882 */ /* 0x000fe20000000000 */
[----:B------:R-:W-:Y:S01]  /*3240*/  BSSY.RECONVERGENT B2, `(.L_x_37) ;  /* 0x0000021000027945 */ /* 0x000fe20003800200 */
[----:B------:R-:W-:Y:S01]  /*3250*/  UIADD3 UR4, UPT, UPT, UR4, 0x2000, URZ ;  /* 0x0000200004047890 */ /* 0x000fe2000fffe0ff */
[----:B------:R-:W-:-:S02]  /*3260*/  IMAD R7, R0, -0xadc8, R7 ;  /* 0xffff523800077824 */ /* 0x000fc400078e0207 */
[----:B------:R-:W-:Y:S02]  /*3270*/  IMAD R3, R0, 0xd47, RZ ;  /* 0x00000d4700037824 */ /* 0x000fe400078e02ff */
[----:B------:R-:W-:-:S03]  /*3280*/  IMAD R0, R7, 0xbc8f, RZ ;  /* 0x0000bc8f07007824 */ /* 0x000fc600078e02ff */
[----:B------:R-:W-:Y:S01]  /*3290*/  LOP3.LUT R15, R3, 0x7fffffff, RZ, 0x3c, !PT ;  /* 0x7fffffff030f7812 */ /* 0x000fe200078e3cff */
[----:B0-----:R-:W-:Y:S01]  /*32a0*/  DFMA R6, R12, -R10, 1 ;  /* 0x3ff000000c06742b */ /* 0x001fe2000000080a */
[----:B------:R-:W-:-:S07]  /*32b0*/  ISETP.GE.U32.AND P0, PT, R0, R3, PT ;  /* 0x000000030000720c */ /* 0x000fce0003f06070 */
[----:B------:R-:W-:Y:S01]  /*32c0*/  DFMA R6, R6, R6, R6 ;  /* 0x000000060606722b */ /* 0x000fe20000000006 */
[----:B-1----:R-:W-:-:S05]  /*32d0*/  ULEA UR4, UR5, UR4, 0x18 ;  /* 0x0000000405047291 */ /* 0x002fca000f8ec0ff */
[----:B------:R-:W-:Y:S02]  /*32e0*/  @P0 IMAD.MOV R15, RZ, RZ, -R3 ;  /* 0x000000ffff0f0224 */ /* 0x000fe400078e0a03 */
[----:B------:R-:W-:Y:S01]  /*32f0*/  DFMA R12, R12, R6, R12 ;  /* 0x000000060c0c722b */ /* 0x000fe2000000000c */
[----:B------:R-:W-:Y:S01]  /*3300*/  MOV R6, 0x0 ;  /* 0x0000000000067802 */ /* 0x000fe20000000f00 */
[----:B------:R-:W-:Y:S01]  /*3310*/  IMAD.MOV.U32 R7, RZ, RZ, 0x40590000 ;  /* 0x40590000ff077424 */ /* 0x000fe200078e00ff */
[----:B------:R-:W-:Y:S02]  /*3320*/  IADD3 R20, PT, PT, R0, -0x1, R15 ;  /* 0xffffffff00147810 */ /* 0x000fe40007ffe00f */
[----:B------:R-:W-:-:S03]  /*3330*/  LEA.HI R3, R30, UR4, RZ, 0x1d ;  /* 0x000000041e037c11 */ /* 0x000fc6000f8fe8ff */
[----:B------:R-:W-:Y:S01]  /*3340*/  DFMA R14, R12, -R10, 1 ;  /* 0x3ff000000c0e742b */ /* 0x000fe2000000080a */
[----:B------:R-:W0:Y:S01]  /*3350*/  I2F.F64.U32 R20, R20 ;  /* 0x0000001400147312 */ /* 0x000e220000201800 */
[----:B------:R-:W-:-:S06]  /*3360*/  DFMA R8, R8, R6, 1 ;  /* 0x3ff000000808742b */ /* 0x000fcc0000000006 */
[----:B------:R-:W-:-:S04]  /*3370*/  DFMA R14, R12, R14, R12 ;  /* 0x0000000e0c0e722b */ /* 0x000fc8000000000c */
[----:B------:R-:W1:Y:S04]  /*3380*/  F2I.F64.TRUNC R8, R8 ;  /* 0x0000000800087311 */ /* 0x000e68000030d100 */
[----:B0-----:R-:W-:Y:S01]  /*3390*/  DMUL R6, R14, R20 ;  /* 0x000000140e067228 */ /* 0x001fe20000000000 */
[----:B------:R-:W-:-:S07]  /*33a0*/  FSETP.GEU.AND P1, PT, |R21|, 6.5827683646048100446e-37, PT ;  /* 0x036000001500780b */ /* 0x000fce0003f2e200 */
[----:B------:R-:W-:Y:S01]  /*33b0*/  DFMA R10, R6, -R10, R20 ;  /* 0x8000000a060a722b */ /* 0x000fe20000000014 */
[----:B-1----:R-:W-:-:S07]  /*33c0*/  PRMT R0, R8, 0x9910, RZ ;  /* 0x0000991008007816 */ /* 0x002fce00000000ff */
[----:B------:R-:W-:Y:S01]  /*33d0*/  DFMA R6, R14, R10, R6 ;  /* 0x0000000a0e06722b */ /* 0x000fe20000000006 */
[----:B------:R0:W-:Y:S09]  /*33e0*/  STS [R3], R0 ;  /* 0x0000000003007388 */ /* 0x0001f20000000800 */
[----:B------:R-:W-:-:S05]  /*33f0*/  FFMA R8, RZ, 27.999998092651367188, R7 ;  /* 0x41dfffffff087823 */ /* 0x000fca0000000007 */
[----:B------:R-:W-:-:S13]  /*3400*/  FSETP.GT.AND P0, PT, |R8|, 1.469367938527859385e-39, PT ;  /* 0x001000000800780b */ /* 0x000fda0003f04200 */
[----:B0-----:R-:W-:Y:S05]  /*3410*/  @P0 BRA P1, `(.L_x_38) ;  /* 0x00000000000c0947 */ /* 0x001fea0000800000 */
[----:B------:R-:W-:-:S07]  /*3420*/  MOV R0, 0x3440 ;  /* 0x0000344000007802 */ /* 0x000fce0000000f00 */
[----:B------:R-:W-:Y:S05]  /*3430*/  CALL.REL.NOINC `($__internal_1_$__cuda_sm20_div_rn_f64_full) ;  /* 0x0000007800607944 */ /* 0x000fea0003c00000 */
[----:B------:R-:W-:-:S07]  /*3440*/  MOV R7, R37 ;  /* 0x0000002500077202 */ /* 0x000fce0000000f00 */
.L_x_38:
[----:B------:R-:W-:Y:S05]  /*3450*/  BSYNC.RECONVERGENT B2 ;  /* 0x0000000000027941 */ /* 0x000fea0003800200 */
.L_x_37:
[----:B------:R-:W-:Y:S02]  /*3460*/  HFMA2 R9, -RZ, RZ, 2.173828125, 0 ;  /* 0x40590000ff097431 */ /* 0x000fe400000001ff */
[----:B------:R-:W-:Y:S01]  /*3470*/  IMAD.MOV.U32 R8, RZ, RZ, 0x0 ;  /* 0x00000000ff087424 */ /* 0x000fe200078e00ff */
[----:B------:R-:W0:Y:S01]  /*3480*/  S2UR UR5, SR_CgaCtaId ;  /* 0x00000000000579c3 */ /* 0x000e220000008800 */
[----:B------:R-:W-:Y:S02]  /*3490*/  UMOV UR4, 0x400 ;  /* 0x0000040000047882 */ /* 0x000fe40000000000 */
[----:B------:R-:W-:Y:S02]  /*34a0*/  UIADD3 UR4, UPT, UPT, UR4, 0x2040, URZ ;  /* 0x0000204004047890 */ /* 0x000fe4000fffe0ff */
[----:B------:R-:W-:-:S10]  /*34b0*/  DFMA R6, R6, R8, 1 ;  /* 0x3ff000000606742b */ /* 0x000fd40000000008 */
[----:B------:R-:W1:Y:S01]  /*34c0*/  F2I.F64.TRUNC R6, R6 ;  /* 0x0000000600067311 */ /* 0x000e62000030d100 */
[----:B0-----:R-:W-:-:S06]  /*34d0*/  ULEA UR4, UR5, UR4, 0x18 ;  /* 0x0000000405047291 */ /* 0x001fcc000f8ec0ff */
[----:B------:R-:W-:Y:S02]  /*34e0*/  LEA.HI R3, R30, UR4, RZ, 0x1d ;  /* 0x000000041e037c11 */ /* 0x000fe4000f8fe8ff */
[----:B-1----:R-:W-:-:S05]  /*34f0*/  PRMT R0, R6, 0x9910, RZ ;  /* 0x0000991006007816 */ /* 0x002fca00000000ff */
[----:B------:R0:W-:Y:S02]  /*3500*/  STS [R3], R0 ;  /* 0x0000000003007388 */ /* 0x0001e40000000800 */
.L_x_34:
[----:B------:R-:W-:Y:S05]  /*3510*/  BSYNC.RECONVERGENT B1 ;  /* 0x0000000000017941 */ /* 0x000fea0003800200 */
.L_x_33:
[----:B------:R-:W-:Y:S06]  /*3520*/  BAR.SYNC.DEFER_BLOCKING 0x0 ;  /* 0x0000000000007b1d */ /* 0x000fec0000010000 */
[----:B0-----:R-:W2:Y:S01]  /*3530*/  LDG.E R0, desc[UR36][R22.64] ;  /* 0x0000002416007981 */ /* 0x001ea2000c1e1900 */
[----:B------:R-:W0:Y:S01]  /*3540*/  MUFU.RCP64H R7, 2.14748262400000000000e+09 ;  /* 0x41dfffff00077908 */ /* 0x000e220000001800 */
[----:B------:R-:W-:Y:S01]  /*3550*/  MOV R8, 0xff800000 ;  /* 0xff80000000087802 */ /* 0x000fe20000000f00 */
[----:B------:R-:W-:Y:S01]  /*3560*/  IMAD.MOV.U32 R9, RZ, RZ, 0x41dfffff ;  /* 0x41dfffffff097424 */ /* 0x000fe200078e00ff */
[----:B------:R-:W-:Y:S01]  /*3570*/  BSSY.RECONVERGENT B1, `(.L_x_39) ;  /* 0x0000021000017945 */ /* 0x000fe20003800200 */
[----:B--2---:R-:W-:-:S04]  /*3580*/  IMAD.HI.U32 R3, R0, 0x3, RZ ;  /* 0x0000000300037827 */ /* 0x004fc800078e00ff */
[----:B------:R-:W-:-:S05]  /*3590*/  IMAD.IADD R6, R0, 0x1, -R3 ;  /* 0x0000000100067824 */ /* 0x000fca00078e0a03 */
[----:B------:R-:W-:-:S04]  /*35a0*/  LEA.HI R6, R6, R3, RZ, 0x1f ;  /* 0x0000000306067211 */ /* 0x000fc800078ff8ff */
[----:B------:R-:W-:Y:S01]  /*35b0*/  SHF.R.U32.HI R3, RZ, 0x1e, R6 ;  /* 0x0000001eff037819 */ /* 0x000fe20000011606 */
[----:B------:R-:W-:-:S04]  /*35c0*/  HFMA2 R6, -RZ, RZ, 0, 5.9604644775390625e-08 ;  /* 0x00000001ff067431 */ /* 0x000fc800000001ff */
[----:B------:R-:W-:Y:S02]  /*35d0*/  IMAD R3, R3, -0x7fffffff, R0 ;  /* 0x8000000103037824 */ /* 0x000fe400078e0200 */
[----:B0-----:R-:W-:-:S03]  /*35e0*/  DFMA R10, R6, -R8, 1 ;  /* 0x3ff00000060a742b */ /* 0x001fc60000000808 */
[----:B------:R-:W-:-:S05]  /*35f0*/  VIMNMX.U32 R3, PT, PT, R3, 0x1, !PT ;  /* 0x0000000103037848 */ /* 0x000fca0007fe0000 */
[----:B------:R-:W-:Y:S01]  /*3600*/  IMAD.HI.U32 R0, R3, 0x5e4789c9, RZ ;  /* 0x5e4789c903007827 */ /* 0x000fe200078e00ff */
[----:B------:R-:W-:-:S04]  /*3610*/  DFMA R10, R10, R10, R10 ;  /* 0x0000000a0a0a722b */ /* 0x000fc8000000000a */
[----:B------:R-:W-:-:S05]  /*3620*/  SHF.R.U32.HI R0, RZ, 0xe, R0 ;  /* 0x0000000eff007819 */ /* 0x000fca0000011600 */
[C---:B------:R-:W-:Y:S01]  /*3630*/  IMAD R3, R0.reuse, -0xadc8, R3 ;  /* 0xffff523800037824 */ /* 0x040fe200078e0203 */
[----:B------:R-:W-:Y:S01]  /*3640*/  DFMA R10, R6, R10, R6 ;  /* 0x0000000a060a722b */ /* 0x000fe20000000006 */
[----:B------:R-:W-:Y:S02]  /*3650*/  IMAD R0, R0, 0xd47, RZ ;  /* 0x00000d4700007824 */ /* 0x000fe400078e02ff */
[----:B------:R-:W-:-:S03]  /*3660*/  IMAD R3, R3, 0xbc8f, RZ ;  /* 0x0000bc8f03037824 */ /* 0x000fc600078e02ff */
[----:B------:R-:W-:Y:S02]  /*3670*/  LOP3.LUT R12, R0, 0x7fffffff, RZ, 0x3c, !PT ;  /* 0x7fffffff000c7812 */ /* 0x000fe400078e3cff */
[----:B------:R-:W-:Y:S01]  /*3680*/  ISETP.GE.U32.AND P0, PT, R3, R0, PT ;  /* 0x000000000300720c */ /* 0x000fe20003f06070 */
[----:B------:R-:W-:-:S08]  /*3690*/  DFMA R6, R10, -R8, 1 ;  /* 0x3ff000000a06742b */ /* 0x000fd00000000808 */
[----:B------:R-:W-:-:S04]  /*36a0*/  DFMA R10, R10, R6, R10 ;  /* 0x000000060a0a722b */ /* 0x000fc8000000000a */
[----:B------:R-:W-:-:S05]  /*36b0*/  @P0 IMAD.MOV R12, RZ, RZ, -R0 ;  /* 0x000000ffff0c0224 */ /* 0x000fca00078e0a00 */
[----:B------:R-:W-:-:S04]  /*36c0*/  IADD3 R12, PT, PT, R3, -0x1, R12 ;  /* 0xffffffff030c7810 */ /* 0x000fc80007ffe00c */
[----:B------:R-:W0:Y:S02]  /*36d0*/  I2F.F64.U32 R20, R12 ;  /* 0x0000000c00147312 */ /* 0x000e240000201800 */
        /* <DEDUP_REMOVED lines=9> */
[----:B------:R-:W-:-:S07]  /*3770*/  MOV R7, R37 ;  /* 0x0000002500077202 */ /* 0x000fce0000000f00 */
.L_x_40:
[----:B------:R-:W-:Y:S05]  /*3780*/  BSYNC.RECONVERGENT B1 ;  /* 0x0000000000017941 */ /* 0x000fea0003800200 */
.L_x_39:
[----:B------:R-:W-:Y:S01]  /*3790*/  DFMA R6, R6, 2.14748364800000000000e+09, RZ ;  /* 0x41e000000606782b */ /* 0x000fe200000000ff */
[----:B------:R-:W0:Y:S01]  /*37a0*/  S2UR UR5, SR_CgaCtaId ;  /* 0x00000000000579c3 */ /* 0x000e220000008800 */
[----:B------:R-:W-:Y:S01]  /*37b0*/  UMOV UR4, 0x400 ;  /* 0x0000040000047882 */ /* 0x000fe20000000000 */
[----:B------:R-:W-:Y:S01]  /*37c0*/  SHF.R.U32.HI R31, RZ, 0x5, R30 ;  /* 0x00000005ff1f7819 */ /* 0x000fe2000001161e */
[----:B------:R-:W-:-:S06]  /*37d0*/  UIADD3 UR4, UPT, UPT, UR4, 0x2000, URZ ;  /* 0x0000200004047890 */ /* 0x000fcc000fffe0ff */
[----:B------:R-:W1:Y:S02]  /*37e0*/  F2I.F64.TRUNC R7, R6 ;  /* 0x0000000600077311 */ /* 0x000e64000030d100 */
[----:B-1----:R-:W-:Y:S01]  /*37f0*/  STG.E desc[UR36][R24.64], R7 ;  /* 0x0000000718007986 */ /* 0x002fe2000c101924 */
[----:B0-----:R-:W-:-:S06]  /*3800*/  ULEA UR4, UR5, UR4, 0x18 ;  /* 0x0000000405047291 */ /* 0x001fcc000f8ec0ff */
[----:B------:R-:W-:Y:S01]  /*3810*/  LEA R0, R31, UR4, 0x2 ;  /* 0x000000041f007c11 */ /* 0x000fe2000f8e10ff */
[----:B------:R-:W-:Y:S06]  /*3820*/  BAR.SYNC.DEFER_BLOCKING 0x0 ;  /* 0x0000000000007b1d */ /* 0x000fec0000010000 */
[----:B------:R-:W0:Y:S01]  /*3830*/  LDCU UR4, c[0x0][0x390] ;  /* 0x00007200ff0477ac */ /* 0x000e220008000800 */
[----:B------:R-:W0:Y:S02]  /*3840*/  LDS R0, [R0] ;  /* 0x0000000000007984 */ /* 0x000e240000000800 */
[----:B0-----:R-:W-:-:S13]  /*3850*/  ISETP.GE.AND P0, PT, R0, UR4, PT ;  /* 0x0000000400007c0c */ /* 0x001fda000bf06270 */
[----:B------:R-:W-:Y:S05]  /*3860*/  @P0 BRA `(.L_x_41) ;  /* 0x0000002800080947 */ /* 0x000fea0003800000 */
[----:B------:R-:W2:Y:S01]  /*3870*/  LDG.E R0, desc[UR36][R24.64] ;  /* 0x0000002418007981 */ /* 0x000ea2000c1e1900 */
[----:B------:R-:W0:Y:S01]  /*3880*/  MUFU.RCP64H R9, 2.14748262400000000000e+09 ;  /* 0x41dfffff00097908 */ /* 0x000e220000001800 */
[----:B------:R-:W-:Y:S01]  /*3890*/  IMAD.MOV.U32 R7, RZ, RZ, 0x41dfffff ;  /* 0x41dfffffff077424 */ /* 0x000fe200078e00ff */
[----:B------:R-:W-:Y:S01]  /*38a0*/  MOV R8, 0x1 ;  /* 0x0000000100087802 */ /* 0x000fe20000000f00 */
[----:B------:R1:W3:Y:S01]  /*38b0*/  LDS.64 R26, [R16] ;  /* 0x00000000101a7984 */ /* 0x0002e20000000a00 */
[----:B------:R-:W4:Y:S01]  /*38c0*/  LDC R32, c[0x0][0x384] ;  /* 0x0000e100ff207b82 */ /* 0x000f220000000800 */
[----:B------:R-:W-:Y:S01]  /*38d0*/  BSSY.RECONVERGENT B1, `(.L_x_42) ;  /* 0x0000023000017945 */ /* 0x000fe20003800200 */
[----:B----4-:R-:W-:Y:S01]  /*38e0*/  ISETP.GE.AND P2, PT, R32, 0x1, PT ;  /* 0x000000012000780c */ /* 0x010fe20003f46270 */
[----:B--2---:R-:W-:-:S04]  /*38f0*/  IMAD.HI.U32 R3, R0, 0x3, RZ ;  /* 0x0000000300037827 */ /* 0x004fc800078e00ff */
[----:B------:R-:W-:-:S05]  /*3900*/  IMAD.IADD R6, R0, 0x1, -R3 ;  /* 0x0000000100067824 */ /* 0x000fca00078e0a03 */
[----:B------:R-:W-:-:S04]  /*3910*/  LEA.HI R6, R6, R3, RZ, 0x1f ;  /* 0x0000000306067211 */ /* 0x000fc800078ff8ff */
[----:B------:R-:W-:Y:S02]  /*3920*/  SHF.R.U32.HI R3, RZ, 0x1e, R6 ;  /* 0x0000001eff037819 */ /* 0x000fe40000011606 */
[----:B------:R-:W-:-:S03]  /*3930*/  MOV R6, 0xff800000 ;  /* 0xff80000000067802 */ /* 0x000fc60000000f00 */
[----:B------:R-:W-:-:S03]  /*3940*/  IMAD R3, R3, -0x7fffffff, R0 ;  /* 0x8000000103037824 */ /* 0x000fc600078e0200 */
[----:B0-----:R-:W-:Y:S02]  /*3950*/  DFMA R10, R8, -R6, 1 ;  /* 0x3ff00000080a742b */ /* 0x001fe40000000806 */
[----:B------:R-:W-:-:S05]  /*3960*/  VIMNMX.U32 R3, PT, PT, R3, 0x1, !PT ;  /* 0x0000000103037848 */ /* 0x000fca0007fe0000 */
[----:B------:R-:W-:Y:S01]  /*3970*/  IMAD.HI.U32 R0, R3, 0x5e4789c9, RZ ;  /* 0x5e4789c903007827 */ /* 0x000fe200078e00ff */
[----:B------:R-:W-:-:S04]  /*3980*/  DFMA R10, R10, R10, R10 ;  /* 0x0000000a0a0a722b */ /* 0x000fc8000000000a */
[----:B------:R-:W-:-:S04]  /*3990*/  SHF.R.U32.HI R0, RZ, 0xe, R0 ;  /* 0x0000000eff007819 */ /* 0x000fc80000011600 */
[----:B------:R-:W-:Y:S01]  /*39a0*/  DFMA R10, R8, R10, R8 ;  /* 0x0000000a080a722b */ /* 0x000fe20000000008 */
[C---:B------:R-:W-:Y:S02]  /*39b0*/  IMAD R3, R0.reuse, -0xadc8, R3 ;  /* 0xffff523800037824 */ /* 0x040fe400078e0203 */
[----:B------:R-:W-:Y:S02]  /*39c0*/  IMAD R0, R0, 0xd47, RZ ;  /* 0x00000d4700007824 */ /* 0x000fe400078e02ff */
[----:B------:R-:W-:-:S03]  /*39d0*/  IMAD R3, R3, 0xbc8f, RZ ;  /* 0x0000bc8f03037824 */ /* 0x000fc600078e02ff */
[----:B------:R-:W-:Y:S01]  /*39e0*/  LOP3.LUT R12, R0, 0x7fffffff, RZ, 0x3c, !PT ;  /* 0x7fffffff000c7812 */ /* 0x000fe200078e3cff */
[----:B------:R-:W-:Y:S01]  /*39f0*/  DFMA R8, R10, -R6, 1 ;  /* 0x3ff000000a08742b */ /* 0x000fe20000000806 */
[----:B------:R-:W-:-:S07]  /*3a00*/  ISETP.GE.U32.AND P0, PT, R3, R0, PT ;  /* 0x000000000300720c */ /* 0x000fce0003f06070 */
[----:B------:R-:W-:-:S06]  /*3a10*/  DFMA R10, R10, R8, R10 ;  /* 0x000000080a0a722b */ /* 0x000fcc000000000a */
        /* <DEDUP_REMOVED lines=8> */
[----:B------:R-:W-:Y:S02]  /*3aa0*/  FSETP.GT.AND P0, PT, |R0|, 1.469367938527859385e-39, PT ;  /* 0x001000000000780b */ /* 0x000fe40003f04200 */
[----:B------:R-:W-:-:S11]  /*3ab0*/  P2R R0, PR, RZ, 0x4 ;  /* 0x00000004ff007803 */ /* 0x000fd60000000000 */
[----:B-1-3--:R-:W-:Y:S05]  /*3ac0*/  @P0 BRA P1, `(.L_x_43) ;  /* 0x00000000000c0947 */ /* 0x00afea0000800000 */
[----:B------:R-:W-:-:S07]  /*3ad0*/  MOV R0, 0x3af0 ;  /* 0x00003af000007802 */ /* 0x000fce0000000f00 */
[----:B------:R-:W-:Y:S05]  /*3ae0*/  CALL.REL.NOINC `($__internal_1_$__cuda_sm20_div_rn_f64_full) ;  /* 0x0000007000b47944 */ /* 0x000fea0003c00000 */
[----:B------:R-:W-:-:S07]  /*3af0*/  MOV R7, R37 ;  /* 0x0000002500077202 */ /* 0x000fce0000000f00 */
.L_x_43:
[----:B------:R-:W-:Y:S05]  /*3b00*/  BSYNC.RECONVERGENT B1 ;  /* 0x0000000000017941 */ /* 0x000fea0003800200 */
.L_x_42:
[----:B------:R-:W0:Y:S01]  /*3b10*/  S2UR UR5, SR_CgaCtaId ;  /* 0x00000000000579c3 */ /* 0x000e220000008800 */
[----:B------:R-:W-:Y:S01]  /*3b20*/  DFMA R10, R4, R6, RZ ;  /* 0x00000006040a722b */ /* 0x000fe200000000ff */
[----:B------:R-:W-:Y:S01]  /*3b30*/  UMOV UR4, 0x400 ;  /* 0x0000040000047882 */ /* 0x000fe20000000000 */
[----:B------:R-:W-:-:S05]  /*3b40*/  MOV R0, 0x48 ;  /* 0x0000004800007802 */ /* 0x000fca0000000f00 */
[----:B------:R1:W2:Y:S03]  /*3b50*/  LDC.64 R6, c[0x4][R0] ;  /* 0x0100000000067b82 */ /* 0x0002a60000000a00 */
[----:B------:R-:W3:Y:S01]  /*3b60*/  F2I.F64.TRUNC R10, R10 ;  /* 0x0000000a000a7311 */ /* 0x000ee2000030d100 */
[----:B0-----:R-:W-:-:S06]  /*3b70*/  ULEA UR4, UR5, UR4, 0x18 ;  /* 0x0000000405047291 */ /* 0x001fcc000f8ec0ff */
[----:B---3--:R-:W-:-:S05]  /*3b80*/  LEA R28, R10, UR4, 0x3 ;  /* 0x000000040a1c7c11 */ /* 0x008fca000f8e18ff */
[----:B------:R-:W0:Y:S01]  /*3b90*/  LDCU UR4, c[0x0][0x384] ;  /* 0x00007080ff0477ac */ /* 0x000e220008000800 */
[----:B------:R-:W3:Y:S01]  /*3ba0*/  LDS.64 R28, [R28] ;  /* 0x000000001c1c7984 */ /* 0x000ee20000000a00 */
[----:B0-----:R-:W-:-:S06]  /*3bb0*/  UIMAD.WIDE UR4, UR4, 0x4, URZ ;  /* 0x00000004040478a5 */ /* 0x001fcc000f8e02ff */
[----:B------:R-:W-:Y:S01]  /*3bc0*/  MOV R9, UR5 ;  /* 0x0000000500097c02 */ /* 0x000fe20008000f00 */
[----:B------:R-:W-:Y:S01]  /*3bd0*/  IMAD.U32 R4, RZ, RZ, UR4 ;  /* 0x00000004ff047e24 */ /* 0x000fe2000f8e00ff */
[----:B------:R-:W-:Y:S01]  /*3be0*/  MOV R5, UR5 ;  /* 0x0000000500057c02 */ /* 0x000fe20008000f00 */
[----:B------:R-:W-:Y:S02]  /*3bf0*/  IMAD.U32 R8, RZ, RZ, UR4 ;  /* 0x00000004ff087e24 */ /* 0x000fe4000f8e00ff */
[----:B-12---:R-:W-:-:S07]  /*3c00*/  IMAD.MOV.U32 R5, RZ, RZ, R9 ;  /* 0x000000ffff057224 */ /* 0x006fce00078e0009 */
[----:B------:R-:W-:-:S07]  /*3c10*/  LEPC R20, `(.L_x_44) ;  /* 0x000000001014794e */ /* 0x000fce0000000000 */
[----:B---3--:R-:W-:Y:S05]  /*3c20*/  CALL.ABS.NOINC R6 ;  /* 0x0000000006007343 */ /* 0x008fea0003c00000 */
.L_x_44:
[----:B------:R-:W2:Y:S01]  /*3c30*/  LDG.E R0, desc[UR36][R24.64] ;  /* 0x0000002418007981 */ /* 0x000ea2000c1e1900 */
[----:B------:R-:W0:Y:S01]  /*3c40*/  MUFU.RCP64H R7, 2.14748262400000000000e+09 ;  /* 0x41dfffff00077908 */ /* 0x000e220000001800 */
[----:B------:R-:W-:Y:S01]  /*3c50*/  IMAD.MOV.U32 R8, RZ, RZ, -0x800000 ;  /* 0xff800000ff087424 */ /* 0x000fe200078e00ff */
[----:B------:R-:W-:Y:S01]  /*3c60*/  MOV R9, 0x41dfffff ;  /* 0x41dfffff00097802 */ /* 0x000fe20000000f00 */
[----:B------:R-:W1:Y:S01]  /*3c70*/  LDCU UR4, c[0x0][0x384] ;  /* 0x00007080ff0477ac */ /* 0x000e620008000800 */
[----:B------:R-:W-:Y:S01]  /*3c80*/  BSSY.RECONVERGENT B1, `(.L_x_45) ;  /* 0x0000024000017945 */ /* 0x000fe20003800200 */
[----:B--2---:R-:W-:-:S05]  /*3c90*/  IMAD.HI.U32 R3, R0, 0x3, RZ ;  /* 0x0000000300037827 */ /* 0x004fca00078e00ff */
[----:B------:R-:W-:-:S04]  /*3ca0*/  IADD3 R6, PT, PT, R0, -R3, RZ ;  /* 0x8000000300067210 */ /* 0x000fc80007ffe0ff */
[----:B------:R-:W-:-:S04]  /*3cb0*/  LEA.HI R6, R6, R3, RZ, 0x1f ;  /* 0x0000000306067211 */ /* 0x000fc800078ff8ff */
[----:B------:R-:W-:Y:S01]  /*3cc0*/  SHF.R.U32.HI R3, RZ, 0x1e, R6 ;  /* 0x0000001eff037819 */ /* 0x000fe20000011606 */
[----:B------:R-:W-:-:S04]  /*3cd0*/  IMAD.MOV.U32 R6, RZ, RZ, 0x1 ;  /* 0x00000001ff067424 */ /* 0x000fc800078e00ff */
[----:B------:R-:W-:Y:S02]  /*3ce0*/  IMAD R3, R3, -0x7fffffff, R0 ;  /* 0x8000000103037824 */ /* 0x000fe400078e0200 */
[----:B0-----:R-:W-:-:S03]  /*3cf0*/  DFMA R10, R6, -R8, 1 ;  /* 0x3ff00000060a742b */ /* 0x001fc60000000808 */
[----:B------:R-:W-:-:S05]  /*3d00*/  VIMNMX.U32 R3, PT, PT, R3, 0x1, !PT ;  /* 0x0000000103037848 */ /* 0x000fca0007fe0000 */
[----:B------:R-:W-:Y:S01]  /*3d10*/  IMAD.HI.U32 R0, R3, -0x7cb1f4a1, RZ ;  /* 0x834e0b5f03007827 */ /* 0x000fe200078e00ff */
[----:B------:R-:W-:-:S04]  /*3d20*/  DFMA R10, R10, R10, R10 ;  /* 0x0000000a0a0a722b */ /* 0x000fc8000000000a */
[----:B------:R-:W-:-:S04]  /*3d30*/  SHF.R.U32.HI R0, RZ, 0x10, R0 ;  /* 0x00000010ff007819 */ /* 0x000fc80000011600 */
[----:B------:R-:W-:Y:S01]  /*3d40*/  DFMA R10, R6, R10, R6 ;  /* 0x0000000a060a722b */ /* 0x000fe20000000006 */
[C---:B------:R-:W-:Y:S02]  /*3d50*/  IMAD R3, R0.reuse, -0x1f31d, R3 ;  /* 0xfffe0ce300037824 */ /* 0x040fe400078e0203 */
[----:B------:R-:W-:Y:S02]  /*3d60*/  IMAD R0, R0, 0xb14, RZ ;  /* 0x00000b1400007824 */ /* 0x000fe400078e02ff */
[----:B------:R-:W-:-:S03]  /*3d70*/  IMAD R3, R3, 0x41a7, RZ ;  /* 0x000041a703037824 */ /* 0x000fc600078e02ff */
[----:B------:R-:W-:Y:S02]  /*3d80*/  LOP3.LUT R12, R0, 0x7fffffff, RZ, 0x3c, !PT ;  /* 0x7fffffff000c7812 */ /* 0x000fe400078e3cff */
[----:B------:R-:W-:-:S13]  /*3d90*/  ISETP.GE.U32.AND P0, PT, R3, R0, PT ;  /* 0x000000000300720c */ /* 0x000fda0003f06070 */
[----:B------:R-:W-:-:S05]  /*3da0*/  @P0 IADD3 R12, PT, PT, -R0, RZ, RZ ;  /* 0x000000ff000c0210 */ /* 0x000fca0007ffe1ff */
[----:B------:R-:W-:Y:S01]  /*3db0*/  IMAD.IADD R7, R3, 0x1, R12 ;  /* 0x0000000103077824 */ /* 0x000fe200078e020c */
[----:B------:R-:W-:-:S04]  /*3dc0*/  DFMA R12, R10, -R8, 1 ;  /* 0x3ff000000a0c742b */ /* 0x000fc80000000808 */
[----:B------:R-:W-:-:S04]  /*3dd0*/  IADD3 R20, PT, PT, R7, -0x1, RZ ;  /* 0xffffffff07147810 */ /* 0x000fc80007ffe0ff */
[----:B------:R-:W-:Y:S02]  /*3de0*/  DFMA R12, R10, R12, R10 ;  /* 0x0000000c0a0c722b */ /* 0x000fe4000000000a */
[----:B------:R-:W0:Y:S06]  /*3df0*/  I2F.F64.U32 R20, R20 ;  /* 0x0000001400147312 */ /* 0x000e2c0000201800 */
[----:B0-----:R-:W-:Y:S01]  /*3e00*/  DMUL R10, R12, R20 ;  /* 0x000000140c0a7228 */ /* 0x001fe20000000000 */
[----:B------:R-:W-:-:S07]  /*3e10*/  FSETP.GEU.AND P1, PT, |R21|, 6.5827683646048100446e-37, PT ;  /* 0x036000001500780b */ /* 0x000fce0003f2e200 */
[----:B------:R-:W-:-:S08]  /*3e20*/  DFMA R8, R10, -R8, R20 ;  /* 0x800000080a08722b */ /* 0x000fd00000000014 */
[----:B------:R-:W-:Y:S01]  /*3e30*/  DFMA R8, R12, R8, R10 ;  /* 0x000000080c08722b */ /* 0x000fe2000000000a */
[----:B-1----:R-:W0:Y:S09]  /*3e40*/  I2F.F64 R10, UR4 ;  /* 0x00000004000a7d12 */ /* 0x002e320008201c00 */
[----:B------:R-:W-:-:S05]  /*3e50*/  FFMA R0, RZ, 27.999998092651367188, R9 ;  /* 0x41dfffffff007823 */ /* 0x000fca0000000009 */
[----:B------:R-:W-:-:S13]  /*3e60*/  FSETP.GT.AND P0, PT, |R0|, 1.469367938527859385e-39, PT ;  /* 0x001000000000780b */ /* 0x000fda0003f04200 */
[----:B0-----:R-:W-:Y:S05]  /*3e70*/  @P0 BRA P1, `(.L_x_46) ;  /* 0x0000000000100947 */ /* 0x001fea0000800000 */
[----:B------:R-:W-:-:S07]  /*3e80*/  MOV R0, 0x3ea0 ;  /* 0x00003ea000007802 */ /* 0x000fce0000000f00 */
[----:B------:R-:W-:Y:S05]  /*3e90*/  CALL.REL.NOINC `($__internal_1_$__cuda_sm20_div_rn_f64_full) ;  /* 0x0000006c00c87944 */ /* 0x000fea0003c00000 */
[----:B------:R-:W-:Y:S01]  /*3ea0*/  IMAD.MOV.U32 R8, RZ, RZ, R6 ;  /* 0x000000ffff087224 */ /* 0x000fe200078e0006 */
[----:B------:R-:W-:-:S07]  /*3eb0*/  MOV R9, R37 ;  /* 0x0000002500097202 */ /* 0x000fce0000000f00 */
.L_x_46:
[----:B------:R-:W-:Y:S05]  /*3ec0*/  BSYNC.RECONVERGENT B1 ;  /* 0x0000000000017941 */ /* 0x000fea0003800200 */
.L_x_45:
[C---:B------:R-:W-:Y:S01]  /*3ed0*/  IMAD.HI.U32 R0, R7.reuse, 0x69c16bd, RZ ;  /* 0x069c16bd07007827 */ /* 0x040fe200078e00ff */
[----:B------:R-:W0:Y:S03]  /*3ee0*/  MUFU.RCP64H R15, 2.14748262400000000000e+09 ;  /* 0x41dfffff000f7908 */ /* 0x000e260000001800 */
[----:B------:R-:W-:Y:S01]  /*3ef0*/  HFMA2 R14, -RZ, RZ, 0, 5.9604644775390625e-08 ;  /* 0x00000001ff0e7431 */ /* 0x000fe200000001ff */
[----:B------:R-:W-:Y:S01]  /*3f00*/  MOV R12, 0xff800000 ;  /* 0xff800000000c7802 */ /* 0x000fe20000000f00 */
[----:B------:R-:W-:Y:S01]  /*3f10*/  IMAD.IADD R3, R7, 0x1, -R0 ;  /* 0x0000000107037824 */ /* 0x000fe200078e0a00 */
[----:B------:R-:W-:Y:S01]  /*3f20*/  BSSY.RECONVERGENT B1, `(.L_x_47) ;  /* 0x000001f000017945 */ /* 0x000fe20003800200 */
[----:B------:R-:W-:-:S03]  /*3f30*/  IMAD.MOV.U32 R13, RZ, RZ, 0x41dfffff ;  /* 0x41dfffffff0d7424 */ /* 0x000fc600078e00ff */
[----:B------:R-:W-:-:S04]  /*3f40*/  LEA.HI R3, R3, R0, RZ, 0x1f ;  /* 0x0000000003037211 */ /* 0x000fc800078ff8ff */
[----:B------:R-:W-:-:S05]  /*3f50*/  SHF.R.U32.HI R0, RZ, 0x10, R3 ;  /* 0x00000010ff007819 */ /* 0x000fca0000011603 */
[C---:B------:R-:W-:Y:S02]  /*3f60*/  IMAD R7, R0.reuse, -0x1f31d, R7 ;  /* 0xfffe0ce300077824 */ /* 0x040fe400078e0207 */
[----:B------:R-:W-:Y:S02]  /*3f70*/  IMAD R3, R0, 0xb14, RZ ;  /* 0x00000b1400037824 */ /* 0x000fe400078e02ff */
[----:B------:R-:W-:Y:S01]  /*3f80*/  IMAD R0, R7, 0x41a7, RZ ;  /* 0x000041a707007824 */ /* 0x000fe200078e02ff */
[----:B0-----:R-:W-:Y:S02]  /*3f90*/  DFMA R6, R14, -R12, 1 ;  /* 0x3ff000000e06742b */ /* 0x001fe4000000080c */
[----:B------:R-:W-:Y:S02]  /*3fa0*/  LOP3.LUT R21, R3, 0x7fffffff, RZ, 0x3c, !PT ;  /* 0x7fffffff03157812 */ /* 0x000fe400078e3cff */
[----:B------:R-:W-:-:S04]  /*3fb0*/  ISETP.GE.U32.AND P0, PT, R0, R3, PT ;  /* 0x000000030000720c */ /* 0x000fc80003f06070 */
[----:B------:R-:W-:-:S08]  /*3fc0*/  DFMA R6, R6, R6, R6 ;  /* 0x000000060606722b */ /* 0x000fd00000000006 */
[----:B------:R-:W-:Y:S01]  /*3fd0*/  DFMA R6, R14, R6, R14 ;  /* 0x000000060e06722b */ /* 0x000fe2000000000e */
[----:B------:R-:W-:-:S05]  /*3fe0*/  @P0 IMAD.MOV R21, RZ, RZ, -R3 ;  /* 0x000000ffff150224 */ /* 0x000fca00078e0a03 */
[----:B------:R-:W-:Y:S02]  /*3ff0*/  IADD3 R21, PT, PT, R0, -0x1, R21 ;  /* 0xffffffff00157810 */ /* 0x000fe40007ffe015 */
[----:B------:R-:W-:-:S04]  /*4000*/  DFMA R14, R6, -R12, 1 ;  /* 0x3ff00000060e742b */ /* 0x000fc8000000080c */
[----:B------:R-:W0:Y:S04]  /*4010*/  I2F.F64.U32 R20, R21 ;  /* 0x0000001500147312 */ /* 0x000e280000201800 */
[----:B------:R-:W-:Y:S02]  /*4020*/  DFMA R34, R6, R14, R6 ;  /* 0x0000000e0622722b */ /* 0x000fe40000000006 */
[----:B------:R-:W-:-:S06]  /*4030*/  DFMA R6, R10, R8, RZ ;  /* 0x000000080a06722b */ /* 0x000fcc00000000ff */
[----:B0-----:R-:W-:-:S04]  /*4040*/  DMUL R14, R34, R20 ;  /* 0x00000014220e7228 */ /* 0x001fc80000000000 */
[----:B------:R-:W0:Y:S01]  /*4050*/  F2I.F64.TRUNC R7, R6 ;  /* 0x0000000600077311 */ /* 0x000e22000030d100 */
[----:B------:R-:W-:-:S03]  /*4060*/  FSETP.GEU.AND P1, PT, |R21|, 6.5827683646048100446e-37, PT ;  /* 0x036000001500780b */ /* 0x000fc60003f2e200 */
[----:B------:R-:W-:-:S08]  /*4070*/  DFMA R8, R14, -R12, R20 ;  /* 0x8000000c0e08722b */ /* 0x000fd00000000014 */
[----:B------:R-:W-:Y:S01]  /*4080*/  DFMA R8, R34, R8, R14 ;  /* 0x000000082208722b */ /* 0x000fe2000000000e */
[----:B0-----:R0:W1:Y:S09]  /*4090*/  I2F.F64 R40, R7 ;  /* 0x0000000700287312 */ /* 0x0010720000201c00 */
[----:B------:R-:W-:-:S05]  /*40a0*/  FFMA R0, RZ, 27.999998092651367188, R9 ;  /* 0x41dfffffff007823 */ /* 0x000fca0000000009 */
[----:B------:R-:W-:-:S13]  /*40b0*/  FSETP.GT.AND P0, PT, |R0|, 1.469367938527859385e-39, PT ;  /* 0x001000000000780b */ /* 0x000fda0003f04200 */
[----:B01----:R-:W-:Y:S05]  /*40c0*/  @P0 BRA P1, `(.L_x_48) ;  /* 0x0000000000100947 */ /* 0x003fea0000800000 */
[----:B------:R-:W-:-:S07]  /*40d0*/  MOV R0, 0x40f0 ;  /* 0x000040f000007802 */ /* 0x000fce0000000f00 */
[----:B------:R-:W-:Y:S05]  /*40e0*/  CALL.REL.NOINC `($__internal_1_$__cuda_sm20_div_rn_f64_full) ;  /* 0x0000006c00347944 */ /* 0x000fea0003c00000 */
[----:B------:R-:W-:Y:S01]  /*40f0*/  MOV R8, R6 ;  /* 0x0000000600087202 */ /* 0x000fe20000000f00 */
[----:B------:R-:W-:-:S07]  /*4100*/  IMAD.MOV.U32 R9, RZ, RZ, R37 ;  /* 0x000000ffff097224 */ /* 0x000fce00078e0025 */
.L_x_48:
[----:B------:R-:W-:Y:S05]  /*4110*/  BSYNC.RECONVERGENT B1 ;  /* 0x0000000000017941 */ /* 0x000fea0003800200 */
.L_x_47:
[----:B------:R-:W-:Y:S01]  /*4120*/  DADD R10, R10, -R40 ;  /* 0x000000000a0a7229 */ /* 0x000fe20000000828 */
[----:B------:R-:W-:-:S07]  /*4130*/  ISETP.GE.AND P0, PT, R32, 0x1, PT ;  /* 0x000000012000780c */ /* 0x000fce0003f06270 */
[----:B------:R-:W-:-:S06]  /*4140*/  DFMA R10, R10, R8, R40 ;  /* 0x000000080a0a722b */ /* 0x000fcc0000000028 */
[----:B------:R0:W1:Y:S01]  /*4150*/  F2I.F64.TRUNC R0, R10 ;  /* 0x0000000a00007311 */ /* 0x000062000030d100 */
[----:B------:R-:W-:Y:S05]  /*4160*/  @!P0 BRA `(.L_x_49) ;  /* 0x0000000400848947 */ /* 0x000fea0003800000 */
[----:B------:R-:W2:Y:S01]  /*4170*/  LDC R6, c[0x0][0x384] ;  /* 0x0000e100ff067b82 */ /* 0x000ea20000000800 */
[----:B------:R-:W-:Y:S02]  /*4180*/  ISETP.GE.U32.AND P0, PT, R18, 0xf, PT ;  /* 0x0000000f1200780c */ /* 0x000fe40003f06070 */
[----:B------:R-:W-:Y:S02]  /*4190*/  MOV R3, RZ ;  /* 0x000000ff00037202 */ /* 0x000fe40000000f00 */
[----:B--2---:R-:W-:-:S04]  /*41a0*/  LOP3.LUT R12, R6, 0xf, RZ, 0xc0, !PT ;  /* 0x0000000f060c7812 */ /* 0x004fc800078ec0ff */
[----:B------:R-:W-:-:S05]  /*41b0*/  ISETP.NE.AND P1, PT, R12, RZ, PT ;  /* 0x000000ff0c00720c */ /* 0x000fca0003f25270 */
[----:B------:R-:W-:Y:S08]  /*41c0*/  @!P0 BRA `(.L_x_50) ;  /* 0x0000000000a48947 */ /* 0x000ff00003800000 */
[----:B------:R-:W-:Y:S01]  /*41d0*/  BSSY.RECONVERGENT B0, `(.L_x_50) ;  /* 0x0000028000007945 */ /* 0x000fe20003800200 */
[----:B------:R-:W-:Y:S01]  /*41e0*/  LOP3.LUT R3, R6, 0x7ffffff0, RZ, 0xc0, !PT ;  /* 0x7ffffff006037812 */ /* 0x000fe200078ec0ff */
[----:B------:R-:W-:-:S07]  /*41f0*/  IMAD.MOV.U32 R13, RZ, RZ, RZ ;  /* 0x000000ffff0d7224 */ /* 0x000fce00078e00ff */
.L_x_51:
[----:B0-----:R-:W-:-:S05]  /*4200*/  IMAD.WIDE.U32 R10, R13, 0x4, R28 ;  /* 0x000000040d0a7825 */ /* 0x001fca00078e001c */
[----:B--2---:R-:W2:Y:S01]  /*4210*/  LD.E R15, desc[UR36][R10.64] ;  /* 0x000000240a0f7980 */ /* 0x004ea2000c101900 */
[----:B------:R-:W-:-:S05]  /*4220*/  IMAD.WIDE.U32 R8, R13, 0x4, R4 ;  /* 0x000000040d087825 */ /* 0x000fca00078e0004 */
[----:B--2---:R0:W-:Y:S04]  /*4230*/  ST.E desc[UR36][R8.64], R15 ;  /* 0x0000000f08007985 */ /* 0x0041e8000c101924 */
[----:B------:R-:W2:Y:S04]  /*4240*/  LD.E R21, desc[UR36][R10.64+0x4] ;  /* 0x000004240a157980 */ /* 0x000ea8000c101900 */
[----:B--2---:R2:W-:Y:S04]  /*4250*/  ST.E desc[UR36][R8.64+0x4], R21 ;  /* 0x0000041508007985 */ /* 0x0045e8000c101924 */
[----:B------:R-:W3:Y:S04]  /*4260*/  LD.E R33, desc[UR36][R10.64+0x8] ;  /* 0x000008240a217980 */ /* 0x000ee8000c101900 */
[----:B---3--:R3:W-:Y:S04]  /*4270*/  ST.E desc[UR36][R8.64+0x8], R33 ;  /* 0x0000082108007985 */ /* 0x0087e8000c101924 */
[----:B------:R-:W4:Y:S04]  /*4280*/  LD.E R35, desc[UR36][R10.64+0xc] ;  /* 0x00000c240a237980 */ /* 0x000f28000c101900 */
[----:B----4-:R4:W-:Y:S04]  /*4290*/  ST.E desc[UR36][R8.64+0xc], R35 ;  /* 0x00000c2308007985 */ /* 0x0109e8000c101924 */
[----:B------:R-:W5:Y:S04]  /*42a0*/  LD.E R37, desc[UR36][R10.64+0x10] ;  /* 0x000010240a257980 */ /* 0x000f68000c101900 */
[----:B-----5:R5:W-:Y:S04]  /*42b0*/  ST.E desc[UR36][R8.64+0x10], R37 ;  /* 0x0000102508007985 */ /* 0x020be8000c101924 */
[----:B------:R-:W2:Y:S04]  /*42c0*/  LD.E R39, desc[UR36][R10.64+0x14] ;  /* 0x000014240a277980 */ /* 0x000ea8000c101900 */
[----:B--2---:R2:W-:Y:S04]  /*42d0*/  ST.E desc[UR36][R8.64+0x14], R39 ;  /* 0x0000142708007985 */ /* 0x0045e8000c101924 */
[----:B0-----:R-:W3:Y:S04]  /*42e0*/  LD.E R15, desc[UR36][R10.64+0x18] ;  /* 0x000018240a0f7980 */ /* 0x001ee8000c101900 */
[----:B---3--:R0:W-:Y:S04]  /*42f0*/  ST.E desc[UR36][R8.64+0x18], R15 ;  /* 0x0000180f08007985 */ /* 0x0081e8000c101924 */
        /* <DEDUP_REMOVED lines=8> */
[----:B------:R-:W3:Y:S04]  /*4380*/  LD.E R39, desc[UR36][R10.64+0x2c] ;  /* 0x00002c240a277980 */ /* 0x000ee8000c101900 */
[----:B---3--:R2:W-:Y:S04]  /*4390*/  ST.E desc[UR36][R8.64+0x2c], R39 ;  /* 0x00002c2708007985 */ /* 0x0085e8000c101924 */
[----:B0-----:R-:W3:Y:S04]  /*43a0*/  LD.E R15, desc[UR36][R10.64+0x30] ;  /* 0x000030240a0f7980 */ /* 0x001ee8000c101900 */
[----:B---3--:R2:W-:Y:S04]  /*43b0*/  ST.E desc[UR36][R8.64+0x30], R15 ;  /* 0x0000300f08007985 */ /* 0x0085e8000c101924 */
[----:B------:R-:W3:Y:S04]  /*43c0*/  LD.E R21, desc[UR36][R10.64+0x34] ;  /* 0x000034240a157980 */ /* 0x000ee8000c101900 */
[----:B---3--:R2:W-:Y:S04]  /*43d0*/  ST.E desc[UR36][R8.64+0x34], R21 ;  /* 0x0000341508007985 */ /* 0x0085e8000c101924 */
[----:B----4-:R-:W3:Y:S04]  /*43e0*/  LD.E R33, desc[UR36][R10.64+0x38] ;  /* 0x000038240a217980 */ /* 0x010ee8000c101900 */
[----:B---3--:R2:W-:Y:S04]  /*43f0*/  ST.E desc[UR36][R8.64+0x38], R33 ;  /* 0x0000382108007985 */ /* 0x0085e8000c101924 */
[----:B-----5:R-:W3:Y:S01]  /*4400*/  LD.E R35, desc[UR36][R10.64+0x3c] ;  /* 0x00003c240a237980 */ /* 0x020ee2000c101900 */
[----:B------:R-:W-:-:S04]  /*4410*/  IADD3 R13, PT, PT, R13, 0x10, RZ ;  /* 0x000000100d0d7810 */ /* 0x000fc80007ffe0ff */
[----:B------:R-:W-:Y:S01]  /*4420*/  ISETP.NE.AND P0, PT, R13, R3, PT ;  /* 0x000000030d00720c */ /* 0x000fe20003f05270 */
[----:B---3--:R2:W-:-:S12]  /*4430*/  ST.E desc[UR36][R8.64+0x3c], R35 ;  /* 0x00003c2308007985 */ /* 0x0085d8000c101924 */
[----:B------:R-:W-:Y:S05]  /*4440*/  @P0 BRA `(.L_x_51) ;  /* 0xfffffffc006c0947 */ /* 0x000fea000383ffff */
[----:B------:R-:W-:Y:S05]  /*4450*/  BSYNC.RECONVERGENT B0 ;  /* 0x0000000000007941 */ /* 0x000fea0003800200 */
.L_x_50:
[----:B------:R-:W-:Y:S05]  /*4460*/  @!P1 BRA `(.L_x_49) ;  /* 0x0000000000c49947 */ /* 0x000fea0003800000 */
[----:B------:R-:W-:Y:S02]  /*4470*/  ISETP.GE.U32.AND P0, PT, R12, 0x8, PT ;  /* 0x000000080c00780c */ /* 0x000fe40003f06070 */
[----:B------:R-:W-:-:S04]  /*4480*/  LOP3.LUT R14, R6, 0x7, RZ, 0xc0, !PT ;  /* 0x00000007060e7812 */ /* 0x000fc800078ec0ff */
[----:B------:R-:W-:-:S07]  /*4490*/  ISETP.NE.AND P1, PT, R14, RZ, PT ;  /* 0x000000ff0e00720c */ /* 0x000fce0003f25270 */
[----:B------:R-:W-:Y:S06]  /*44a0*/  @!P0 BRA `(.L_x_52) ;  /* 0x00000000004c8947 */ /* 0x000fec0003800000 */
[----:B0-----:R-:W-:-:S05]  /*44b0*/  IMAD.WIDE.U32 R10, R3, 0x4, R28 ;  /* 0x00000004030a7825 */ /* 0x001fca00078e001c */
[----:B------:R-:W3:Y:S01]  /*44c0*/  LD.E R13, desc[UR36][R10.64] ;  /* 0x000000240a0d7980 */ /* 0x000ee2000c101900 */
[----:B--2---:R-:W-:-:S05]  /*44d0*/  IMAD.WIDE.U32 R8, R3, 0x4, R4 ;  /* 0x0000000403087825 */ /* 0x004fca00078e0004 */
[----:B---3--:R0:W-:Y:S04]  /*44e0*/  ST.E desc[UR36][R8.64], R13 ;  /* 0x0000000d08007985 */ /* 0x0081e8000c101924 */
[----:B------:R-:W2:Y:S04]  /*44f0*/  LD.E R15, desc[UR36][R10.64+0x4] ;  /* 0x000004240a0f7980 */ /* 0x000ea8000c101900 */
[----:B--2---:R2:W-:Y:S04]  /*4500*/  ST.E desc[UR36][R8.64+0x4], R15 ;  /* 0x0000040f08007985 */ /* 0x0045e8000c101924 */
[----:B------:R-:W3:Y:S04]  /*4510*/  LD.E R21, desc[UR36][R10.64+0x8] ;  /* 0x000008240a157980 */ /* 0x000ee8000c101900 */
[----:B---3--:R3:W-:Y:S04]  /*4520*/  ST.E desc[UR36][R8.64+0x8], R21 ;  /* 0x0000081508007985 */ /* 0x0087e8000c101924 */
[----:B------:R-:W4:Y:S04]  /*4530*/  LD.E R33, desc[UR36][R10.64+0xc] ;  /* 0x00000c240a217980 */ /* 0x000f28000c101900 */
[----:B----4-:R3:W-:Y:S04]  /*4540*/  ST.E desc[UR36][R8.64+0xc], R33 ;  /* 0x00000c2108007985 */ /* 0x0107e8000c101924 */
[----:B------:R-:W4:Y:S04]  /*4550*/  LD.E R35, desc[UR36][R10.64+0x10] ;  /* 0x000010240a237980 */ /* 0x000f28000c101900 */
[----:B----4-:R3:W-:Y:S04]  /*4560*/  ST.E desc[UR36][R8.64+0x10], R35 ;  /* 0x0000102308007985 */ /* 0x0107e8000c101924 */
[----:B------:R-:W4:Y:S04]  /*4570*/  LD.E R37, desc[UR36][R10.64+0x14] ;  /* 0x000014240a257980 */ /* 0x000f28000c101900 */
[----:B----4-:R3:W-:Y:S04]  /*4580*/  ST.E desc[UR36][R8.64+0x14], R37 ;  /* 0x0000142508007985 */ /* 0x0107e8000c101924 */
[----:B0-----:R-:W4:Y:S04]  /*4590*/  LD.E R13, desc[UR36][R10.64+0x18] ;  /* 0x000018240a0d7980 */ /* 0x001f28000c101900 */
[----:B----4-:R3:W-:Y:S04]  /*45a0*/  ST.E desc[UR36][R8.64+0x18], R13 ;  /* 0x0000180d08007985 */ /* 0x0107e8000c101924 */
[----:B--2---:R-:W2:Y:S01]  /*45b0*/  LD.E R15, desc[UR36][R10.64+0x1c] ;  /* 0x00001c240a0f7980 */ /* 0x004ea2000c101900 */
[----:B------:R-:W-:-:S03]  /*45c0*/  VIADD R3, R3, 0x8 ;  /* 0x0000000803037836 */ /* 0x000fc60000000000 */
[----:B--2---:R3:W-:Y:S04]  /*45d0*/  ST.E desc[UR36][R8.64+0x1c], R15 ;  /* 0x00001c0f08007985 */ /* 0x0047e8000c101924 */
.L_x_52:
[----:B------:R-:W-:Y:S05]  /*45e0*/  @!P1 BRA `(.L_x_49) ;  /* 0x0000000000649947 */ /* 0x000fea0003800000 */
[----:B------:R-:W-:Y:S02]  /*45f0*/  ISETP.GE.U32.AND P0, PT, R14, 0x4, PT ;  /* 0x000000040e00780c */ /* 0x000fe40003f06070 */
[----:B--23--:R-:W-:-:S04]  /*4600*/  LOP3.LUT R35, R6, 0x3, RZ, 0xc0, !PT ;  /* 0x0000000306237812 */ /* 0x00cfc800078ec0ff */
[----:B------:R-:W-:-:S07]  /*4610*/  ISETP.NE.AND P1, PT, R35, RZ, PT ;  /* 0x000000ff2300720c */ /* 0x000fce0003f25270 */
[----:B------:R-:W-:Y:S06]  /*4620*/  @!P0 BRA `(.L_x_53) ;  /* 0x00000000002c8947 */ /* 0x000fec0003800000 */
[----:B------:R-:W-:-:S05]  /*4630*/  IMAD.WIDE.U32 R8, R3, 0x4, R28 ;  /* 0x0000000403087825 */ /* 0x000fca00078e001c */
[----:B------:R-:W2:Y:S01]  /*4640*/  LD.E R13, desc[UR36][R8.64] ;  /* 0x00000024080d7980 */ /* 0x000ea2000c101900 */
[----:B0-----:R-:W-:-:S05]  /*4650*/  IMAD.WIDE.U32 R10, R3, 0x4, R4 ;  /* 0x00000004030a7825 */ /* 0x001fca00078e0004 */
[----:B--2---:R2:W-:Y:S04]  /*4660*/  ST.E desc[UR36][R10.64], R13 ;  /* 0x0000000d0a007985 */ /* 0x0045e8000c101924 */
[----:B------:R-:W3:Y:S04]  /*4670*/  LD.E R15, desc[UR36][R8.64+0x4] ;  /* 0x00000424080f7980 */ /* 0x000ee8000c101900 */
[----:B---3--:R2:W-:Y:S04]  /*4680*/  ST.E desc[UR36][R10.64+0x4], R15 ;  /* 0x0000040f0a007985 */ /* 0x0085e8000c101924 */
[----:B------:R-:W3:Y:S04]  /*4690*/  LD.E R21, desc[UR36][R8.64+0x8] ;  /* 0x0000082408157980 */ /* 0x000ee8000c101900 */
[----:B---3--:R2:W-:Y:S04]  /*46a0*/  ST.E desc[UR36][R10.64+0x8], R21 ;  /* 0x000008150a007985 */ /* 0x0085e8000c101924 */
[----:B------:R-:W3:Y:S01]  /*46b0*/  LD.E R33, desc[UR36][R8.64+0xc] ;  /* 0x00000c2408217980 */ /* 0x000ee2000c101900 */
[----:B------:R-:W-:-:S03]  /*46c0*/  IADD3 R3, PT, PT, R3, 0x4, RZ ;  /* 0x0000000403037810 */ /* 0x000fc60007ffe0ff */
[----:B---3--:R2:W-:Y:S04]  /*46d0*/  ST.E desc[UR36][R10.64+0xc], R33 ;  /* 0x00000c210a007985 */ /* 0x0085e8000c101924 */
.L_x_53:
[----:B------:R-:W-:Y:S05]  /*46e0*/  @!P1 BRA `(.L_x_49) ;  /* 0x0000000000249947 */ /* 0x000fea0003800000 */
[----:B------:R-:W-:-:S07]  /*46f0*/  IMAD.MOV.U32 R6, RZ, RZ, RZ ;  /* 0x000000ffff067224 */ /* 0x000fce00078e00ff */
.L_x_54:
[----:B----4-:R-:W-:-:S06]  /*4700*/  IMAD.WIDE.U32 R8, R3, 0x4, R28 ;  /* 0x0000000403087825 */ /* 0x010fcc00078e001c */
[----:B------:R-:W3:Y:S01]  /*4710*/  LD.E R9, desc[UR36][R8.64] ;  /* 0x0000002408097980 */ /* 0x000ee2000c101900 */
[----:B0-2---:R-:W-:Y:S01]  /*4720*/  IMAD.WIDE.U32 R10, R3, 0x4, R4 ;  /* 0x00000004030a7825 */ /* 0x005fe200078e0004 */
[----:B------:R-:W-:-:S03]  /*4730*/  IADD3 R6, PT, PT, R6, 0x1, RZ ;  /* 0x0000000106067810 */ /* 0x000fc60007ffe0ff */
[----:B------:R-:W-:Y:S01]  /*4740*/  VIADD R3, R3, 0x1 ;  /* 0x0000000103037836 */ /* 0x000fe20000000000 */
[----:B------:R-:W-:Y:S01]  /*4750*/  ISETP.NE.AND P0, PT, R6, R35, PT ;  /* 0x000000230600720c */ /* 0x000fe20003f05270 */
[----:B---3--:R4:W-:-:S12]  /*4760*/  ST.E desc[UR36][R10.64], R9 ;  /* 0x000000090a007985 */ /* 0x0089d8000c101924 */
[----:B------:R-:W-:Y:S05]  /*4770*/  @P0 BRA `(.L_x_54) ;  /* 0xfffffffc00e00947 */ /* 0x000fea000383ffff */
.L_x_49:
[----:B------:R-:W5:Y:S01]  /*4780*/  LDC R3, c[0x0][0x384] ;  /* 0x0000e100ff037b82 */ /* 0x000f620000000800 */
[----:B------:R-:W-:Y:S05]  /*4790*/  WARPSYNC.ALL ;  /* 0x0000000000007948 */ /* 0x000fea0003800000 */
[----:B------:R-:W-:Y:S02]  /*47a0*/  BSSY.RECONVERGENT B0, `(.L_x_55) ;  /* 0x0000092000007945 */ /* 0x000fe40003800200 */
[----:B------:R-:W-:Y:S01]  /*47b0*/  BAR.SYNC.DEFER_BLOCKING 0x0 ;  /* 0x0000000000007b1d */ /* 0x000fe20000010000 */
[----:B-----5:R-:W-:-:S04]  /*47c0*/  ISETP.GE.AND P0, PT, R3, 0x1, PT ;  /* 0x000000010300780c */ /* 0x020fc80003f06270 */
[----:B-1----:R-:W-:-:S13]  /*47d0*/  ISETP.GT.OR P0, PT, R7, R0, !P0 ;  /* 0x000000000700720c */ /* 0x002fda0004704670 */
[----:B------:R-:W-:Y:S05]  /*47e0*/  @P0 BRA `(.L_x_56) ;  /* 0x0000000800340947 */ /* 0x000fea0003800000 */
[C---:B------:R-:W-:Y:S02]  /*47f0*/  LOP3.LUT R6, R3.reuse, 0x7ffffff8, RZ, 0xc0, !PT ;  /* 0x7ffffff803067812 */ /* 0x040fe400078ec0ff */
[----:B------:R-:W-:Y:S02]  /*4800*/  LOP3.LUT R3, R3, 0x7, RZ, 0xc0, !PT ;  /* 0x0000000703037812 */ /* 0x000fe400078ec0ff */
[----:B------:R-:W-:-:S07]  /*4810*/  IADD3 R6, PT, PT, -R6, RZ, RZ ;  /* 0x000000ff06067210 */ /* 0x000fce0007ffe1ff */
.L_x_67:
[----:B0-----:R-:W1:Y:S01]  /*4820*/  LDC R12, c[0x0][0x384] ;  /* 0x0000e100ff0c7b82 */ /* 0x001e620000000800 */
[C---:B------:R-:W-:Y:S01]  /*4830*/  ISETP.NE.AND P0, PT, R7.reuse, R0, PT ;  /* 0x000000000700720c */ /* 0x040fe20003f05270 */
[----:B--234-:R-:W-:-:S04]  /*4840*/  IMAD.WIDE R8, R7, 0x4, R26 ;  /* 0x0000000407087825 */ /* 0x01cfc800078e021a */
[C---:B0-----:R-:W-:Y:S01]  /*4850*/  IMAD.WIDE R10, R7.reuse, 0x4, R4 ;  /* 0x00000004070a7825 */ /* 0x041fe200078e0204 */
[----:B------:R-:W-:-:S03]  /*4860*/  IADD3 R7, PT, PT, R7, 0x1, RZ ;  /* 0x0000000107077810 */ /* 0x000fc60007ffe0ff */
[----:B------:R-:W-:Y:S01]  /*4870*/  IMAD.MOV.U32 R15, RZ, RZ, RZ ;  /* 0x000000ffff0f7224 */ /* 0x000fe200078e00ff */
[----:B-1----:R-:W-:-:S13]  /*4880*/  ISETP.GE.U32.AND P1, PT, R12, 0x8, PT ;  /* 0x000000080c00780c */ /* 0x002fda0003f26070 */
[----:B------:R-:W-:Y:S05]  /*4890*/  @!P1 BRA `(.L_x_57) ;  /* 0x0000000000f09947 */ /* 0x000fea0003800000 */
[----:B------:R-:W-:Y:S01]  /*48a0*/  IADD3 R20, P1, PT, R4, 0x10, RZ ;  /* 0x0000001004147810 */ /* 0x000fe20007f3e0ff */
[----:B------:R-:W-:Y:S01]  /*48b0*/  IMAD.MOV.U32 R14, RZ, RZ, R6 ;  /* 0x000000ffff0e7224 */ /* 0x000fe200078e0006 */
[----:B------:R-:W-:Y:S02]  /*48c0*/  LOP3.LUT R32, R12, 0x7ffffff8, RZ, 0xc0, !PT ;  /* 0x7ffffff80c207812 */ /* 0x000fe400078ec0ff */
[----:B------:R-:W-:-:S09]  /*48d0*/  IADD3.X R33, PT, PT, RZ, R5, RZ, P1, !PT ;  /* 0x00000005ff217210 */ /* 0x000fd20000ffe4ff */
.L_x_58:
[----:B-1----:R-:W-:Y:S01]  /*48e0*/  IMAD.MOV.U32 R12, RZ, RZ, R20 ;  /* 0x000000ffff0c7224 */ /* 0x002fe200078e0014 */
[----:B------:R-:W-:Y:S01]  /*48f0*/  MOV R13, R33 ;  /* 0x00000021000d7202 */ /* 0x000fe20000000f00 */
[----:B------:R-:W2:Y:S04]  /*4900*/  LD.E R15, desc[UR36][R8.64] ;  /* 0x00000024080f7980 */ /* 0x000ea8000c101900 */
[----:B------:R-:W2:Y:S02]  /*4910*/  LD.E R28, desc[UR36][R12.64+-0x10] ;  /* 0xfffff0240c1c7980 */ /* 0x000ea4000c101900 */
[----:B--2---:R-:W-:-:S13]  /*4920*/  ISETP.NE.AND P1, PT, R28, R15, PT ;  /* 0x0000000f1c00720c */ /* 0x004fda0003f25270 */
[----:B------:R-:W2:Y:S04]  /*4930*/  @!P1 LD.E R21, desc[UR36][R10.64] ;  /* 0x000000240a159980 */ /* 0x000ea8000c101900 */
[----:B------:R-:W-:Y:S04]  /*4940*/  @!P1 ST.E desc[UR36][R10.64], R28 ;  /* 0x0000001c0a009985 */ /* 0x000fe8000c101924 */
[----:B------:R-:W3:Y:S04]  /*4950*/  LD.E R20, desc[UR36][R12.64+-0xc] ;  /* 0xfffff4240c147980 */ /* 0x000ee8000c101900 */
[----:B--2---:R-:W-:Y:S04]  /*4960*/  @!P1 ST.E desc[UR36][R12.64+-0x10], R21 ;  /* 0xfffff0150c009985 */ /* 0x004fe8000c101924 */
[----:B------:R-:W3:Y:S02]  /*4970*/  @!P1 LD.E R15, desc[UR36][R8.64] ;  /* 0x00000024080f9980 */ /* 0x000ee4000c101900 */
[----:B---3--:R-:W-:-:S13]  /*4980*/  ISETP.NE.AND P1, PT, R20, R15, PT ;  /* 0x0000000f1400720c */ /* 0x008fda0003f25270 */
[----:B------:R-:W2:Y:S04]  /*4990*/  @!P1 LD.E R29, desc[UR36][R10.64] ;  /* 0x000000240a1d9980 */ /* 0x000ea8000c101900 */
[----:B------:R0:W-:Y:S04]  /*49a0*/  @!P1 ST.E desc[UR36][R10.64], R15 ;  /* 0x0000000f0a009985 */ /* 0x0001e8000c101924 */
[----:B------:R-:W3:Y:S04]  /*49b0*/  LD.E R20, desc[UR36][R12.64+-0x8] ;  /* 0xfffff8240c147980 */ /* 0x000ee8000c101900 */
[----:B--2---:R-:W-:Y:S04]  /*49c0*/  @!P1 ST.E desc[UR36][R12.64+-0xc], R29 ;  /* 0xfffff41d0c009985 */ /* 0x004fe8000c101924 */
[----:B0-----:R-:W3:Y:S02]  /*49d0*/  @!P1 LD.E R15, desc[UR36][R8.64] ;  /* 0x00000024080f9980 */ /* 0x001ee4000c101900 */
        /* <DEDUP_REMOVED lines=28> */
[----:B--2---:R1:W-:Y:S04]  /*4ba0*/  @!P1 ST.E desc[UR36][R12.64+0x8], R21 ;  /* 0x000008150c009985 */ /* 0x0043e8000c101924 */
[----:B0-----:R-:W3:Y:S01]  /*4bb0*/  @!P1 LD.E R15, desc[UR36][R8.64] ;  /* 0x00000024080f9980 */ /* 0x001ee2000c101900 */
[----:B------:R-:W-:Y:S01]  /*4bc0*/  VIADD R14, R14, 0x8 ;  /* 0x000000080e0e7836 */ /* 0x000fe20000000000 */
[----:B---3--:R-:W-:-:S13]  /*4bd0*/  ISETP.NE.AND P1, PT, R20, R15, PT ;  /* 0x0000000f1400720c */ /* 0x008fda0003f25270 */
[----:B------:R-:W2:Y:S01]  /*4be0*/  @!P1 LD.E R29, desc[UR36][R10.64] ;  /* 0x000000240a1d9980 */ /* 0x000ea2000c101900 */
[----:B------:R-:W-:-:S03]  /*4bf0*/  ISETP.NE.AND P2, PT, R14, RZ, PT ;  /* 0x000000ff0e00720c */ /* 0x000fc60003f45270 */
[----:B------:R1:W-:Y:S04]  /*4c00*/  @!P1 ST.E desc[UR36][R10.64], R15 ;  /* 0x0000000f0a009985 */ /* 0x0003e8000c101924 */
[----:B--2---:R1:W-:Y:S01]  /*4c10*/  @!P1 ST.E desc[UR36][R12.64+0xc], R29 ;  /* 0x00000c1d0c009985 */ /* 0x0043e2000c101924 */
[----:B------:R-:W-:-:S04]  /*4c20*/  IADD3 R20, P1, PT, R12, 0x20, RZ ;  /* 0x000000200c147810 */ /* 0x000fc80007f3e0ff */
[----:B------:R-:W-:Y:S01]  /*4c30*/  IADD3.X R33, PT, PT, RZ, R13, RZ, P1, !PT ;  /* 0x0000000dff217210 */ /* 0x000fe20000ffe4ff */
[----:B------:R-:W-:Y:S08]  /*4c40*/  @P2 BRA `(.L_x_58) ;  /* 0xfffffffc00242947 */ /* 0x000ff0000383ffff */
[----:B-1----:R-:W-:-:S07]  /*4c50*/  IMAD.MOV.U32 R15, RZ, RZ, R32 ;  /* 0x000000ffff0f7224 */ /* 0x002fce00078e0020 */
.L_x_57:
[----:B------:R-:W-:-:S13]  /*4c60*/  ISETP.NE.AND P1, PT, R3, RZ, PT ;  /* 0x000000ff0300720c */ /* 0x000fda0003f25270 */
[----:B------:R-:W-:Y:S05]  /*4c70*/  @!P1 BRA `(.L_x_59) ;  /* 0x00000004000c9947 */ /* 0x000fea0003800000 */
[----:B------:R-:W-:-:S04]  /*4c80*/  IADD3 R12, PT, PT, R3, -0x1, RZ ;  /* 0xffffffff030c7810 */ /* 0x000fc80007ffe0ff */
[----:B------:R-:W-:-:S13]  /*4c90*/  ISETP.GE.U32.AND P1, PT, R12, 0x3, PT ;  /* 0x000000030c00780c */ /* 0x000fda0003f26070 */
[----:B------:R-:W-:Y:S05]  /*4ca0*/  @!P1 BRA `(.L_x_60) ;  /* 0x0000000000749947 */ /* 0x000fea0003800000 */
[----:B------:R-:W-:Y:S01]  /*4cb0*/  IMAD.WIDE.U32 R12, R15, 0x4, R4 ;  /* 0x000000040f0c7825 */ /* 0x000fe200078e0004 */
        /* <DEDUP_REMOVED lines=20> */
[----:B------:R-:W-:Y:S01]  /*4e00*/  BSSY.RECONVERGENT B1, `(.L_x_61) ;  /* 0x0000006000017945 */ /* 0x000fe20003800200 */
[----:B---3--:R-:W-:-:S13]  /*4e10*/  ISETP.NE.AND P1, PT, R14, R21, PT ;  /* 0x000000150e00720c */ /* 0x008fda0003f25270 */
[----:B-1----:R-:W-:Y:S05]  /*4e20*/  @P1 BRA `(.L_x_62) ;  /* 0x00000000000c1947 */ /* 0x002fea0003800000 */
[----:B------:R-:W2:Y:S04]  /*4e30*/  LD.E R29, desc[UR36][R10.64] ;  /* 0x000000240a1d7980 */ /* 0x000ea8000c101900 */
[----:B------:R0:W-:Y:S04]  /*4e40*/  ST.E desc[UR36][R10.64], R21 ;  /* 0x000000150a007985 */ /* 0x0001e8000c101924 */
[----:B--2---:R0:W-:Y:S02]  /*4e50*/  ST.E desc[UR36][R12.64+0xc], R29 ;  /* 0x00000c1d0c007985 */ /* 0x0041e4000c101924 */
.L_x_62:
[----:B------:R-:W-:Y:S05]  /*4e60*/  BSYNC.RECONVERGENT B1 ;  /* 0x0000000000017941 */ /* 0x000fea0003800200 */
.L_x_61:
[----:B------:R-:W-:-:S07]  /*4e70*/  VIADD R15, R15, 0x4 ;  /* 0x000000040f0f7836 */ /* 0x000fce0000000000 */
.L_x_60:
[----:B------:R-:W0:Y:S01]  /*4e80*/  LDC R28, c[0x0][0x384] ;  /* 0x0000e100ff1c7b82 */ /* 0x000e220000000800 */
[----:B------:R-:W-:Y:S01]  /*4e90*/  BSSY.RECONVERGENT B1, `(.L_x_59) ;  /* 0x0000021000017945 */ /* 0x000fe20003800200 */
[----:B0-----:R-:W-:-:S13]  /*4ea0*/  LOP3.LUT P1, R12, R28, 0x3, RZ, 0xc0, !PT ;  /* 0x000000031c0c7812 */ /* 0x001fda000782c0ff */
[----:B------:R-:W-:Y:S05]  /*4eb0*/  @!P1 BRA `(.L_x_63) ;  /* 0x0000000000789947 */ /* 0x000fea0003800000 */
[----:B------:R-:W-:-:S13]  /*4ec0*/  ISETP.NE.AND P1, PT, R12, 0x1, PT ;  /* 0x000000010c00780c */ /* 0x000fda0003f25270 */
[----:B------:R-:W-:Y:S05]  /*4ed0*/  @!P1 BRA `(.L_x_64) ;  /* 0x0000000000449947 */ /* 0x000fea0003800000 */
[----:B------:R-:W-:Y:S01]  /*4ee0*/  IMAD.WIDE.U32 R12, R15, 0x4, R4 ;  /* 0x000000040f0c7825 */ /* 0x000fe200078e0004 */
[----:B------:R-:W2:Y:S04]  /*4ef0*/  LD.E R21, desc[UR36][R8.64] ;  /* 0x0000002408157980 */ /* 0x000ea8000c101900 */
[----:B------:R-:W2:Y:S02]  /*4f00*/  LD.E R20, desc[UR36][R12.64] ;  /* 0x000000240c147980 */ /* 0x000ea4000c101900 */
[----:B--2---:R-:W-:-:S13]  /*4f10*/  ISETP.NE.AND P1, PT, R20, R21, PT ;  /* 0x000000151400720c */ /* 0x004fda0003f25270 */
[----:B------:R-:W2:Y:S04]  /*4f20*/  @!P1 LD.E R29, desc[UR36][R10.64] ;  /* 0x000000240a1d9980 */ /* 0x000ea8000c101900 */
[----:B------:R0:W-:Y:S04]  /*4f30*/  @!P1 ST.E desc[UR36][R10.64], R20 ;  /* 0x000000140a009985 */ /* 0x0001e8000c101924 */
[----:B------:R-:W3:Y:S04]  /*4f40*/  LD.E R14, desc[UR36][R12.64+0x4] ;  /* 0x000004240c0e7980 */ /* 0x000ee8000c101900 */
[----:B--2---:R0:W-:Y:S04]  /*4f50*/  @!P1 ST.E desc[UR36][R12.64], R29 ;  /* 0x0000001d0c009985 */ /* 0x0041e8000c101924 */
[----:B------:R-:W3:Y:S01]  /*4f60*/  @!P1 LD.E R21, desc[UR36][R8.64] ;  /* 0x0000002408159980 */ /* 0x000ee2000c101900 */
[----:B------:R-:W-:Y:S01]  /*4f70*/  BSSY.RECONVERGENT B2, `(.L_x_65) ;  /* 0x0000006000027945 */ /* 0x000fe20003800200 */
[----:B---3--:R-:W-:-:S13]  /*4f80*/  ISETP.NE.AND P1, PT, R14, R21, PT ;  /* 0x000000150e00720c */ /* 0x008fda0003f25270 */
[----:B0-----:R-:W-:Y:S05]  /*4f90*/  @P1 BRA `(.L_x_66) ;  /* 0x00000000000c1947 */ /* 0x001fea0003800000 */
[----:B------:R-:W2:Y:S04]  /*4fa0*/  LD.E R29, desc[UR36][R10.64] ;  /* 0x000000240a1d7980 */ /* 0x000ea8000c101900 */
[----:B------:R0:W-:Y:S04]  /*4fb0*/  ST.E desc[UR36][R10.64], R21 ;  /* 0x000000150a007985 */ /* 0x0001e8000c101924 */
[----:B--2---:R0:W-:Y:S02]  /*4fc0*/  ST.E desc[UR36][R12.64+0x4], R29 ;  /* 0x0000041d0c007985 */ /* 0x0041e4000c101924 */
.L_x_66:
[----:B------:R-:W-:Y:S05]  /*4fd0*/  BSYNC.RECONVERGENT B2 ;  /* 0x0000000000027941 */ /* 0x000fea0003800200 */
.L_x_65:
[----:B------:R-:W-:-:S07]  /*4fe0*/  IADD3 R15, PT, PT, R15, 0x2, RZ ;  /* 0x000000020f0f7810 */ /* 0x000fce0007ffe0ff */
.L_x_64:
[----:B0-----:R-:W-:-:S04]  /*4ff0*/  LOP3.LUT R12, R28, 0x1, RZ, 0xc0, !PT ;  /* 0x000000011c0c7812 */ /* 0x001fc800078ec0ff */
[----:B------:R-:W-:-:S13]  /*5000*/  ISETP.NE.U32.AND P1, PT, R12, 0x1, PT ;  /* 0x000000010c00780c */ /* 0x000fda0003f25070 */
[----:B------:R-:W-:Y:S05]  /*5010*/  @P1 BRA `(.L_x_63) ;  /* 0x0000000000201947 */ /* 0x000fea0003800000 */
[----:B------:R-:W-:Y:S01]  /*5020*/  IMAD.WIDE.U32 R12, R15, 0x4, R4 ;  /* 0x000000040f0c7825 */ /* 0x000fe200078e0004 */
[----:B------:R-:W2:Y:S04]  /*5030*/  LD.E R8, desc[UR36][R8.64] ;  /* 0x0000002408087980 */ /* 0x000ea8000c101900 */
[----:B------:R-:W2:Y:S02]  /*5040*/  LD.E R15, desc[UR36][R12.64] ;  /* 0x000000240c0f7980 */ /* 0x000ea4000c101900 */
[----:B--2---:R-:W-:-:S13]  /*5050*/  ISETP.NE.AND P1, PT, R15, R8, PT ;  /* 0x000000080f00720c */ /* 0x004fda0003f25270 */
[----:B------:R-:W-:Y:S05]  /*5060*/  @P1 BRA `(.L_x_63) ;  /* 0x00000000000c1947 */ /* 0x000fea0003800000 */
[----:B------:R-:W2:Y:S04]  /*5070*/  LD.E R9, desc[UR36][R10.64] ;  /* 0x000000240a097980 */ /* 0x000ea8000c101900 */
[----:B------:R0:W-:Y:S04]  /*5080*/  ST.E desc[UR36][R10.64], R15 ;  /* 0x0000000f0a007985 */ /* 0x0001e8000c101924 */
[----:B--2---:R0:W-:Y:S02]  /*5090*/  ST.E desc[UR36][R12.64], R9 ;  /* 0x000000090c007985 */ /* 0x0041e4000c101924 */
.L_x_63:
[----:B------:R-:W-:Y:S05]  /*50a0*/  BSYNC.RECONVERGENT B1 ;  /* 0x0000000000017941 */ /* 0x000fea0003800200 */
.L_x_59:
[----:B------:R-:W-:Y:S05]  /*50b0*/  @P0 BRA `(.L_x_67) ;  /* 0xfffffff400d80947 */ /* 0x000fea000383ffff */
.L_x_56:
[----:B------:R-:W-:Y:S05]  /*50c0*/  BSYNC.RECONVERGENT B0 ;  /* 0x0000000000007941 */ /* 0x000fea0003800200 */
.L_x_55:
[----:B------:R-:W1:Y:S02]  /*50d0*/  LDCU UR5, c[0x0][0x384] ;  /* 0x00007080ff0577ac */ /* 0x000e640008000800 */
[----:B-1----:R-:W-:Y:S01]  /*50e0*/  UISETP.GE.AND UP0, UPT, UR5, 0x1, UPT ;  /* 0x000000010500788c */ /* 0x002fe2000bf06270 */
[----:B------:R-:W-:Y:S08]  /*50f0*/  BAR.SYNC.DEFER_BLOCKING 0x0 ;  /* 0x0000000000007b1d */ /* 0x000ff00000010000 */
[----:B------:R-:W-:Y:S05]  /*5100*/  BRA.U !UP0, `(.L_x_68) ;  /* 0x0000000508c87547 */ /* 0x000fea000b800000 */
[----:B------:R-:W-:Y:S01]  /*5110*/  ISETP.GE.U32.AND P0, PT, R18, 0xf, PT ;  /* 0x0000000f1200780c */ /* 0x000fe20003f06070 */
[----:B------:R-:W-:Y:S01]  /*5120*/  ULOP3.LUT UR6, UR5, 0xf, URZ, 0xc0, !UPT ;  /* 0x0000000f05067892 */ /* 0x000fe2000f8ec0ff */
[----:B------:R-:W-:-:S03]  /*5130*/  IMAD.MOV.U32 R3, RZ, RZ, RZ ;  /* 0x000000ffff037224 */ /* 0x000fc600078e00ff */
[----:B------:R-:W-:-:S08]  /*5140*/  UISETP.NE.AND UP1, UPT, UR6, URZ, UPT ;  /* 0x000000ff0600728c */ /* 0x000fd0000bf25270 */
[----:B------:R-:W-:Y:S05]  /*5150*/  @!P0 BRA `(.L_x_69) ;  /* 0x0000000000c88947 */ /* 0x000fea0003800000 */
[----:B------:R-:W-:Y:S01]  /*5160*/  ULOP3.LUT UR7, UR5, 0x7ffffff0, URZ, 0xc0, !UPT ;  /* 0x7ffffff005077892 */ /* 0x000fe2000f8ec0ff */
[----:B------:R-:W-:Y:S02]  /*5170*/  IADD3 R0, P1, PT, R26, 0x20, RZ ;  /* 0x000000201a007810 */ /* 0x000fe40007f3e0ff */
[----:B0-2-4-:R-:W-:Y:S01]  /*5180*/  IADD3 R10, P0, PT, R4, 0x20, RZ ;  /* 0x00000020040a7810 */ /* 0x015fe20007f1e0ff */
[----:B------:R-:W-:Y:S02]  /*5190*/  UIADD3 UR4, UPT, UPT, -UR7, URZ, URZ ;  /* 0x000000ff07047290 */ /* 0x000fe4000fffe1ff */
[----:B------:R-:W-:Y:S01]  /*51a0*/  IMAD.X R29, RZ, RZ, R27, P1 ;  /* 0x000000ffff1d7224 */ /* 0x000fe200008e061b */
[----:B------:R-:W-:Y:S02]  /*51b0*/  IADD3.X R11, PT, PT, RZ, R5, RZ, P0, !PT ;  /* 0x00000005ff0b7210 */ /* 0x000fe400007fe4ff */
[----:B------:R-:W-:-:S07]  /*51c0*/  MOV R3, UR7 ;  /* 0x0000000700037c02 */ /* 0x000fce0008000f00 */
.L_x_70:
[----:B---3--:R-:W-:Y:S01]  /*51d0*/  IMAD.MOV.U32 R8, RZ, RZ, R10 ;  /* 0x000000ffff087224 */ /* 0x008fe200078e000a */
[----:B------:R-:W-:-:S05]  /*51e0*/  MOV R9, R11 ;  /* 0x0000000b00097202 */ /* 0x000fca0000000f00 */
[----:B------:R-:W2:Y:S01]  /*51f0*/  LD.E R11, desc[UR36][R8.64+-0x20] ;  /* 0xffffe024080b7980 */ /* 0x000ea2000c101900 */
[----:B-1----:R-:W-:Y:S01]  /*5200*/  IMAD.MOV.U32 R6, RZ, RZ, R0 ;  /* 0x000000ffff067224 */ /* 0x002fe200078e0000 */
[----:B------:R-:W-:-:S05]  /*5210*/  MOV R7, R29 ;  /* 0x0000001d00077202 */ /* 0x000fca0000000f00 */
[----:B--2---:R0:W-:Y:S04]  /*5220*/  ST.E desc[UR36][R6.64+-0x20], R11 ;  /* 0xffffe00b06007985 */ /* 0x0041e8000c101924 */
[----:B------:R-:W2:Y:S04]  /*5230*/  LD.E R13, desc[UR36][R8.64+-0x1c] ;  /* 0xffffe424080d7980 */ /* 0x000ea8000c101900 */
        /* <DEDUP_REMOVED lines=9> */
[----:B0-----:R-:W2:Y:S04]  /*52d0*/  LD.E R11, desc[UR36][R8.64+-0x8] ;  /* 0xfffff824080b7980 */ /* 0x001ea8000c101900 */
[----:B--2---:R0:W-:Y:S04]  /*52e0*/  ST.E desc[UR36][R6.64+-0x8], R11 ;  /* 0xfffff80b06007985 */ /* 0x0041e8000c101924 */
[----:B-1----:R-:W2:Y:S04]  /*52f0*/  LD.E R13, desc[UR36][R8.64+-0x4] ;  /* 0xfffffc24080d7980 */ /* 0x002ea8000c101900 */
[----:B--2---:R1:W-:Y:S04]  /*5300*/  ST.E desc[UR36][R6.64+-0x4], R13 ;  /* 0xfffffc0d06007985 */ /* 0x0043e8000c101924 */
[----:B------:R-:W2:Y:S04]  /*5310*/  LD.E R15, desc[UR36][R8.64] ;  /* 0x00000024080f7980 */ /* 0x000ea8000c101900 */
[----:B--2---:R2:W-:Y:S04]  /*5320*/  ST.E desc[UR36][R6.64], R15 ;  /* 0x0000000f06007985 */ /* 0x0045e8000c101924 */
[----:B---3--:R-:W3:Y:S04]  /*5330*/  LD.E R21, desc[UR36][R8.64+0x4] ;  /* 0x0000042408157980 */ /* 0x008ee8000c101900 */
[----:B---3--:R3:W-:Y:S04]  /*5340*/  ST.E desc[UR36][R6.64+0x4], R21 ;  /* 0x0000041506007985 */ /* 0x0087e8000c101924 */
[----:B----4-:R-:W4:Y:S04]  /*5350*/  LD.E R29, desc[UR36][R8.64+0x8] ;  /* 0x00000824081d7980 */ /* 0x010f28000c101900 */
[----:B----4-:R-:W-:Y:S04]  /*5360*/  ST.E desc[UR36][R6.64+0x8], R29 ;  /* 0x0000081d06007985 */ /* 0x010fe8000c101924 */
[----:B-----5:R-:W4:Y:S04]  /*5370*/  LD.E R33, desc[UR36][R8.64+0xc] ;  /* 0x00000c2408217980 */ /* 0x020f28000c101900 */
[----:B----4-:R-:W-:Y:S04]  /*5380*/  ST.E desc[UR36][R6.64+0xc], R33 ;  /* 0x00000c2106007985 */ /* 0x010fe8000c101924 */
[----:B0-----:R-:W4:Y:S04]  /*5390*/  LD.E R11, desc[UR36][R8.64+0x10] ;  /* 0x00001024080b7980 */ /* 0x001f28000c101900 */
[----:B----4-:R0:W-:Y:S04]  /*53a0*/  ST.E desc[UR36][R6.64+0x10], R11 ;  /* 0x0000100b06007985 */ /* 0x0101e8000c101924 */
[----:B-1----:R-:W4:Y:S04]  /*53b0*/  LD.E R13, desc[UR36][R8.64+0x14] ;  /* 0x00001424080d7980 */ /* 0x002f28000c101900 */
[----:B----4-:R1:W-:Y:S04]  /*53c0*/  ST.E desc[UR36][R6.64+0x14], R13 ;  /* 0x0000140d06007985 */ /* 0x0103e8000c101924 */
[----:B--2---:R-:W2:Y:S04]  /*53d0*/  LD.E R15, desc[UR36][R8.64+0x18] ;  /* 0x00001824080f7980 */ /* 0x004ea8000c101900 */
[----:B--2---:R1:W-:Y:S04]  /*53e0*/  ST.E desc[UR36][R6.64+0x18], R15 ;  /* 0x0000180f06007985 */ /* 0x0043e8000c101924 */
[----:B---3--:R-:W2:Y:S01]  /*53f0*/  LD.E R21, desc[UR36][R8.64+0x1c] ;  /* 0x00001c2408157980 */ /* 0x008ea2000c101900 */
[----:B------:R-:W-:Y:S01]  /*5400*/  UIADD3 UR4, UPT, UPT, UR4, 0x10, URZ ;  /* 0x0000001004047890 */ /* 0x000fe2000fffe0ff */
[----:B------:R-:W-:-:S02]  /*5410*/  IADD3 R10, P0, PT, R8, 0x40, RZ ;  /* 0x00000040080a7810 */ /* 0x000fc40007f1e0ff */
[----:B------:R-:W-:Y:S01]  /*5420*/  IADD3 R0, P1, PT, R6, 0x40, RZ ;  /* 0x0000004006007810 */ /* 0x000fe20007f3e0ff */
[----:B------:R-:W-:Y:S02]  /*5430*/  UISETP.NE.AND UP0, UPT, UR4, URZ, UPT ;  /* 0x000000ff0400728c */ /* 0x000fe4000bf05270 */
[----:B0-----:R-:W-:Y:S01]  /*5440*/  IMAD.X R11, RZ, RZ, R9, P0 ;  /* 0x000000ffff0b7224 */ /* 0x001fe200000e0609 */
[----:B------:R-:W-:Y:S01]  /*5450*/  IADD3.X R29, PT, PT, RZ, R7, RZ, P1, !PT ;  /* 0x00000007ff1d7210 */ /* 0x000fe20000ffe4ff */
[----:B--2---:R1:W-:Y:S05]  /*5460*/  ST.E desc[UR36][R6.64+0x1c], R21 ;  /* 0x00001c1506007985 */ /* 0x0043ea000c101924 */
[----:B------:R-:W-:Y:S05]  /*5470*/  BRA.U UP0, `(.L_x_70) ;  /* 0xfffffffd00547547 */ /* 0x000fea000b83ffff */
.L_x_69:
[----:B------:R-:W-:Y:S05]  /*5480*/  BRA.U !UP1, `(.L_x_68) ;  /* 0x0000000109e87547 */ /* 0x000fea000b800000 */
[----:B------:R-:W-:Y:S02]  /*5490*/  UISETP.GE.U32.AND UP0, UPT, UR6, 0x8, UPT ;  /* 0x000000080600788c */ /* 0x000fe4000bf06070 */
[----:B------:R-:W-:-:S04]  /*54a0*/  ULOP3.LUT UR7, UR5, 0x7, URZ, 0xc0, !UPT ;  /* 0x0000000705077892 */ /* 0x000fc8000f8ec0ff */
[----:B------:R-:W-:-:S03]  /*54b0*/  UISETP.NE.AND UP1, UPT, UR7, URZ, UPT ;  /* 0x000000ff0700728c */ /* 0x000fc6000bf25270 */
[----:B------:R-:W-:Y:S08]  /*54c0*/  BRA.U !UP0, `(.L_x_71) ;  /* 0x00000001084c7547 */ /* 0x000ff0000b800000 */
[----:B-1----:R-:W-:-:S05]  /*54d0*/  IMAD.WIDE.U32 R6, R3, 0x4, R4 ;  /* 0x0000000403067825 */ /* 0x002fca00078e0004 */
[----:B0-2-4-:R-:W2:Y:S01]  /*54e0*/  LD.E R11, desc[UR36][R6.64] ;  /* 0x00000024060b7980 */ /* 0x015ea2000c101900 */
[----:B---3--:R-:W-:-:S05]  /*54f0*/  IMAD.WIDE.U32 R8, R3, 0x4, R26 ;  /* 0x0000000403087825 */ /* 0x008fca00078e001a */
[----:B--2---:R0:W-:Y:S04]  /*5500*/  ST.E desc[UR36][R8.64], R11 ;  /* 0x0000000b08007985 */ /* 0x0041e8000c101924 */
[----:B------:R-:W2:Y:S04]  /*5510*/  LD.E R13, desc[UR36][R6.64+0x4] ;  /* 0x00000424060d7980 */ /* 0x000ea8000c101900 */
[----:B--2---:R1:W-:Y:S04]  /*5520*/  ST.E desc[UR36][R8.64+0x4], R13 ;  /* 0x0000040d08007985 */ /* 0x0043e8000c101924 */
[----:B------:R-:W2:Y:S04]  /*5530*/  LD.E R15, desc[UR36][R6.64+0x8] ;  /* 0x00000824060f7980 */ /* 0x000ea8000c101900 */
[----:B--2---:R2:W-:Y:S04]  /*5540*/  ST.E desc[UR36][R8.64+0x8], R15 ;  /* 0x0000080f08007985 */ /* 0x0045e8000c101924 */
[----:B------:R-:W3:Y:S04]  /*5550*/  LD.E R21, desc[UR36][R6.64+0xc] ;  /* 0x00000c2406157980 */ /* 0x000ee8000c101900 */
[----:B---3--:R2:W-:Y:S04]  /*5560*/  ST.E desc[UR36][R8.64+0xc], R21 ;  /* 0x00000c1508007985 */ /* 0x0085e8000c101924 */
[----:B------:R-:W3:Y:S04]  /*5570*/  LD.E R29, desc[UR36][R6.64+0x10] ;  /* 0x00001024061d7980 */ /* 0x000ee8000c101900 */
[----:B---3--:R2:W-:Y:S04]  /*5580*/  ST.E desc[UR36][R8.64+0x10], R29 ;  /* 0x0000101d08007985 */ /* 0x0085e8000c101924 */
[----:B------:R-:W3:Y:S04]  /*5590*/  LD.E R33, desc[UR36][R6.64+0x14] ;  /* 0x0000142406217980 */ /* 0x000ee8000c101900 */
[----:B---3--:R2:W-:Y:S04]  /*55a0*/  ST.E desc[UR36][R8.64+0x14], R33 ;  /* 0x0000142108007985 */ /* 0x0085e8000c101924 */
[----:B0-----:R-:W3:Y:S04]  /*55b0*/  LD.E R11, desc[UR36][R6.64+0x18] ;  /* 0x00001824060b7980 */ /* 0x001ee8000c101900 */
[----:B---3--:R2:W-:Y:S04]  /*55c0*/  ST.E desc[UR36][R8.64+0x18], R11 ;  /* 0x0000180b08007985 */ /* 0x0085e8000c101924 */
[----:B-1----:R-:W3:Y:S01]  /*55d0*/  LD.E R13, desc[UR36][R6.64+0x1c] ;  /* 0x00001c24060d7980 */ /* 0x002ee2000c101900 */
[----:B------:R-:W-:-:S03]  /*55e0*/  VIADD R3, R3, 0x8 ;  /* 0x0000000803037836 */ /* 0x000fc60000000000 */
[----:B---3--:R2:W-:Y:S04]  /*55f0*/  ST.E desc[UR36][R8.64+0x1c], R13 ;  /* 0x00001c0d08007985 */ /* 0x0085e8000c101924 */
.L_x_71:
        /* <DEDUP_REMOVED lines=13> */
[----:B------:R-:W2:Y:S01]  /*56d0*/  LD.E R21, desc[UR36][R6.64+0xc] ;  /* 0x00000c2406157980 */ /* 0x000ea2000c101900 */
[----:B------:R-:W-:-:S03]  /*56e0*/  IADD3 R3, PT, PT, R3, 0x4, RZ ;  /* 0x0000000403037810 */ /* 0x000fc60007ffe0ff */
[----:B--2---:R0:W-:Y:S04]  /*56f0*/  ST.E desc[UR36][R8.64+0xc], R21 ;  /* 0x00000c1508007985 */ /* 0x0041e8000c101924 */
.L_x_72:
[----:B------:R-:W-:Y:S05]  /*5700*/  BRA.U !UP1, `(.L_x_68) ;  /* 0x0000000109487547 */ /* 0x000fea000b800000 */
[----:B-1----:R-:W-:Y:S01]  /*5710*/  IMAD.WIDE.U32 R6, R3, 0x4, R4 ;  /* 0x0000000403067825 */ /* 0x002fe200078e0004 */
[----:B------:R-:W-:-:S03]  /*5720*/  UIADD3 UR4, UPT, UPT, -UR4, URZ, URZ ;  /* 0x000000ff04047290 */ /* 0x000fc6000fffe1ff */
[----:B------:R-:W-:Y:S01]  /*5730*/  IMAD.WIDE.U32 R26, R3, 0x4, R26 ;  /* 0x00000004031a7825 */ /* 0x000fe200078e001a */
[----:B0-234-:R-:W-:-:S03]  /*5740*/  MOV R9, R7 ;  /* 0x0000000700097202 */ /* 0x01dfc60000000f00 */
[----:B------:R-:W-:-:S07]  /*5750*/  IMAD.MOV.U32 R0, RZ, RZ, R6 ;  /* 0x000000ffff007224 */ /* 0x000fce00078e0006 */
.L_x_73:
[----:B0-----:R-:W-:Y:S01]  /*5760*/  IMAD.MOV.U32 R6, RZ, RZ, R0 ;  /* 0x000000ffff067224 */ /* 0x001fe200078e0000 */
[----:B------:R-:W-:-:S05]  /*5770*/  MOV R7, R9 ;  /* 0x0000000900077202 */ /* 0x000fca0000000f00 */
[----:B------:R0:W2:Y:S01]  /*5780*/  LD.E R3, desc[UR36][R6.64] ;  /* 0x0000002406037980 */ /* 0x0000a2000c101900 */
[----:B------:R-:W-:Y:S01]  /*5790*/  UIADD3 UR4, UPT, UPT, UR4, 0x1, URZ ;  /* 0x0000000104047890 */ /* 0x000fe2000fffe0ff */
[----:B------:R-:W-:-:S03]  /*57a0*/  IADD3 R0, P1, PT, R0, 0x4, RZ ;  /* 0x0000000400007810 */ /* 0x000fc60007f3e0ff */
[----:B------:R-:W-:Y:S01]  /*57b0*/  UISETP.NE.AND UP0, UPT, UR4, URZ, UPT ;  /* 0x000000ff0400728c */ /* 0x000fe2000bf05270 */
[----:B------:R-:W-:Y:S01]  /*57c0*/  IADD3.X R9, PT, PT, RZ, R9, RZ, P1, !PT ;  /* 0x00000009ff097210 */ /* 0x000fe20000ffe4ff */
[----:B0-----:R-:W-:Y:S01]  /*57d0*/  IMAD.MOV.U32 R6, RZ, RZ, R26 ;  /* 0x000000ffff067224 */ /* 0x001fe200078e001a */
[----:B------:R-:W-:Y:S02]  /*57e0*/  MOV R7, R27 ;  /* 0x0000001b00077202 */ /* 0x000fe40000000f00 */
[----:B------:R-:W-:-:S05]  /*57f0*/  IADD3 R26, P0, PT, R26, 0x4, RZ ;  /* 0x000000041a1a7810 */ /* 0x000fca0007f1e0ff */
[----:B------:R-:W-:Y:S01]  /*5800*/  IMAD.X R27, RZ, RZ, R27, P0 ;  /* 0x000000ffff1b7224 */ /* 0x000fe200000e061b */
[----:B--2---:R0:W-:Y:S01]  /*5810*/  ST.E desc[UR36][R6.64], R3 ;  /* 0x0000000306007985 */ /* 0x0041e2000c101924 */
[----:B------:R-:W-:Y:S06]  /*5820*/  BRA.U UP0, `(.L_x_73) ;  /* 0xfffffffd00cc7547 */ /* 0x000fec000b83ffff */
.L_x_68:
[----:B0-2-4-:R-:W1:Y:S01]  /*5830*/  LDS.64 R10, [R16] ;  /* 0x00000000100a7984 */ /* 0x015e620000000a00 */
[----:B---3--:R-:W0:Y:S01]  /*5840*/  LDC.64 R8, c[0x0][0x3b0] ;  /* 0x0000ec00ff087b82 */ /* 0x008e220000000a00 */
[----:B-1----:R-:W-:Y:S02]  /*5850*/  IMAD.WIDE R12, R18, 0x4, R10 ;  /* 0x00000004120c7825 */ /* 0x002fe400078e020a */
[----:B------:R-:W2:Y:S04]  /*5860*/  LD.E R0, desc[UR36][R10.64] ;  /* 0x000000240a007980 */ /* 0x000ea8000c101900 */
[----:B------:R-:W2:Y:S01]  /*5870*/  LD.E R12, desc[UR36][R12.64] ;  /* 0x000000240c0c7980 */ /* 0x000ea2000c101900 */
[----:B------:R-:W-:Y:S02]  /*5880*/  UISETP.GE.U32.AND UP0, UPT, UR5, 0x2, UPT ;  /* 0x000000020500788c */ /* 0x000fe4000bf06070 */
[----:B--2---:R-:W-:-:S04]  /*5890*/  IMAD R7, R12, UR5, R0 ;  /* 0x000000050c077c24 */ /* 0x004fc8000f8e0200 */
[----:B0-----:R-:W-:-:S06]  /*58a0*/  IMAD.WIDE R6, R7, 0x8, R8 ;  /* 0x0000000807067825 */ /* 0x001fcc00078e0208 */
[----:B------:R-:W5:Y:S01]  /*58b0*/  LDG.E.64 R6, desc[UR36][R6.64] ;  /* 0x0000002406067981 */ /* 0x000f62000c1e1b00 */
[----:B------:R-:W-:Y:S05]  /*58c0*/  BRA.U !UP0, `(.L_x_74) ;  /* 0x0000000508d47547 */ /* 0x000fea000b800000 */
[----:B------:R-:W-:Y:S01]  /*58d0*/  UIADD3 UR4, UPT, UPT, UR5, -0x2, URZ ;  /* 0xfffffffe05047890 */ /* 0x000fe2000fffe0ff */
[----:B------:R-:W-:Y:S01]  /*58e0*/  LOP3.LUT R42, R18, 0x7, RZ, 0xc0, !PT ;  /* 0x00000007122a7812 */ /* 0x000fe200078ec0ff */
[----:B------:R-:W-:Y:S02]  /*58f0*/  IMAD.MOV.U32 R3, RZ, RZ, 0x1 ;  /* 0x00000001ff037424 */ /* 0x000fe400078e00ff */
[----:B------:R-:W-:-:S09]  /*5900*/  UISETP.GE.U32.AND UP0, UPT, UR4, 0x7, UPT ;  /* 0x000000070400788c */ /* 0x000fd2000bf06070 */
[----:B------:R-:W-:Y:S05]  /*5910*/  BRA.U !UP0, `(.L_x_75) ;  /* 0x0000000108d07547 */ /* 0x000fea000b800000 */
[----:B------:R-:W-:Y:S01]  /*5920*/  LOP3.LUT R36, R18, 0xfffffff8, RZ, 0xc0, !PT ;  /* 0xfffffff812247812 */ /* 0x000fe200078ec0ff */
[----:B------:R-:W-:Y:S01]  /*5930*/  HFMA2 R3, -RZ, RZ, 0, 0 ;  /* 0x00000000ff037431 */ /* 0x000fe200000001ff */
[----:B------:R-:W-:-:S03]  /*5940*/  IADD3 R12, P0, PT, R10, 0x10, RZ ;  /* 0x000000100a0c7810 */ /* 0x000fc60007f1e0ff */
[----:B------:R-:W-:Y:S01]  /*5950*/  IMAD.MOV R36, RZ, RZ, -R36 ;  /* 0x000000ffff247224 */ /* 0x000fe200078e0a24 */
[----:B------:R-:W-:-:S09]  /*5960*/  IADD3.X R13, PT, PT, RZ, R11, RZ, P0, !PT ;  /* 0x0000000bff0d7210 */ /* 0x000fd200007fe4ff */
.L_x_76:
        /* <DEDUP_REMOVED lines=19> */
[----:B------:R-:W-:-:S06]  /*5aa0*/  IMAD.WIDE R28, R29, 0x8, R8 ;  /* 0x000000081d1c7825 */ /* 0x000fcc00078e0208 */
[----:B------:R-:W4:Y:S01]  /*5ab0*/  LDG.E.64 R28, desc[UR36][R28.64] ;  /* 0x000000241c1c7981 */ /* 0x000f22000c1e1b00 */
[----:B------:R-:W-:-:S04]  /*5ac0*/  IMAD.WIDE R44, R45, 0x8, R8 ;  /* 0x000000082d2c7825 */ /* 0x000fc800078e0208 */
[----:B------:R-:W-:Y:S02]  /*5ad0*/  IMAD R47, R34, UR5, R33 ;  /* 0x00000005222f7c24 */ /* 0x000fe4000f8e0221 */
[----:B------:R-:W4:Y:S01]  /*5ae0*/  LDG.E.64 R32, desc[UR36][R44.64] ;  /* 0x000000242c207981 */ /* 0x000f22000c1e1b00 */
[----:B------:R-:W-:Y:S02]  /*5af0*/  IMAD R41, R37, UR5, R34 ;  /* 0x0000000525297c24 */ /* 0x000fe4000f8e0222 */
[----:B------:R-:W-:-:S05]  /*5b00*/  IMAD.WIDE R46, R47, 0x8, R8 ;  /* 0x000000082f2e7825 */ /* 0x000fca00078e0208 */
[----:B------:R-:W4:Y:S01]  /*5b10*/  LDG.E.64 R34, desc[UR36][R46.64] ;  /* 0x000000242e227981 */ /* 0x000f22000c1e1b00 */
[----:B------:R-:W-:-:S06]  /*5b20*/  IMAD.WIDE R40, R41, 0x8, R8 ;  /* 0x0000000829287825 */ /* 0x000fcc00078e0208 */
[----:B------:R-:W4:Y:S01]  /*5b30*/  LDG.E.64 R40, desc[UR36][R40.64] ;  /* 0x0000002428287981 */ /* 0x000f22000c1e1b00 */
[----:B--2---:R-:W-:-:S04]  /*5b40*/  IMAD R39, R0, UR5, R37 ;  /* 0x0000000500277c24 */ /* 0x004fc8000f8e0225 */
        /* <DEDUP_REMOVED lines=8> */
[----:B------:R-:W-:-:S07]  /*5bd0*/  ISETP.NE.AND P0, PT, R36, RZ, PT ;  /* 0x000000ff2400720c */ /* 0x000fce0003f05270 */
[----:B------:R-:W-:Y:S01]  /*5be0*/  DADD R14, R14, R34 ;  /* 0x000000000e0e7229 */ /* 0x000fe20000000022 */
[----:B------:R-:W-:-:S07]  /*5bf0*/  IADD3 R12, P1, PT, R12, 0x20, RZ ;  /* 0x000000200c0c7810 */ /* 0x000fce0007f3e0ff */
[----:B------:R-:W-:Y:S01]  /*5c00*/  DADD R14, R14, R40 ;  /* 0x000000000e0e7229 */ /* 0x000fe20000000028 */
[----:B------:R-:W-:Y:S01]  /*5c10*/  IADD3.X R13, PT, PT, RZ, R13, RZ, P1, !PT ;  /* 0x0000000dff0d7210 */ /* 0x000fe20000ffe4ff */
[----:B------:R-:W-:-:S06]  /*5c20*/  VIADD R3, R3, 0x8 ;  /* 0x0000000803037836 */ /* 0x000fcc0000000000 */
[----:B--2---:R-:W-:Y:S01]  /*5c30*/  DADD R6, R14, R38 ;  /* 0x000000000e067229 */ /* 0x004fe20000000026 */
[----:B------:R-:W-:Y:S10]  /*5c40*/  @P0 BRA `(.L_x_76) ;  /* 0xfffffffc00480947 */ /* 0x000ff4000383ffff */
[----:B------:R-:W-:-:S07]  /*5c50*/  IADD3 R3, PT, PT, R3, 0x1, RZ ;  /* 0x0000000103037810 */ /* 0x000fce0007ffe0ff */
.L_x_75:
        /* <DEDUP_REMOVED lines=8> */
[----:B------:R-:W2:Y:S01]  /*5ce0*/  LD.E R27, desc[UR36][R14.64] ;  /* 0x000000240e1b7980 */ /* 0x000ea2000c101900 */
[----:B------:R-:W-:Y:S02]  /*5cf0*/  IADD3 R29, PT, PT, R3, 0x2, RZ ;  /* 0x00000002031d7810 */ /* 0x000fe40007ffe0ff */
[--C-:B------:R-:W-:Y:S01]  /*5d00*/  IMAD.WIDE.U32 R20, R21, 0x4, R10.reuse ;  /* 0x0000000415147825 */ /* 0x100fe200078e000a */
[----:B------:R-:W3:Y:S03]  /*5d10*/  LD.E R34, desc[UR36][R14.64+0xc] ;  /* 0x00000c240e227980 */ /* 0x000ee6000c101900 */
[----:B------:R-:W-:Y:S02]  /*5d20*/  IMAD.WIDE.U32 R28, R29, 0x4, R10 ;  /* 0x000000041d1c7825 */ /* 0x000fe400078e000a */
[----:B------:R-:W4:Y:S04]  /*5d30*/  LD.E R20, desc[UR36][R20.64] ;  /* 0x0000002414147980 */ /* 0x000f28000c101900 */
        /* <DEDUP_REMOVED lines=18> */
.L_x_77:
[----:B------:R-:W-:Y:S05]  /*5e60*/  @!P1 BRA `(.L_x_74) ;  /* 0x00000000006c9947 */ /* 0x000fea0003800000 */
[----:B------:R-:W-:Y:S02]  /*5e70*/  ISETP.NE.AND P0, PT, R32, 0x1, PT ;  /* 0x000000012000780c */ /* 0x000fe40003f05270 */
[----:B------:R-:W-:-:S04]  /*5e80*/  LOP3.LUT R0, R18, 0x1, RZ, 0xc0, !PT ;  /* 0x0000000112007812 */ /* 0x000fc800078ec0ff */
[----:B------:R-:W-:-:S07]  /*5e90*/  ISETP.NE.U32.AND P1, PT, R0, 0x1, PT ;  /* 0x000000010000780c */ /* 0x000fce0003f25070 */
[C---:B------:R-:W-:Y:S01]  /*5ea0*/  @P0 IADD3 R13, PT, PT, R3.reuse, -0x1, RZ ;  /* 0xffffffff030d0810 */ /* 0x040fe20007ffe0ff */
[----:B------:R-:W-:-:S04]  /*5eb0*/  @P0 IMAD.WIDE.U32 R26, R3, 0x4, R10 ;  /* 0x00000004031a0825 */ /* 0x000fc800078e000a */
[--C-:B------:R-:W-:Y:S01]  /*5ec0*/  @P0 IMAD.WIDE.U32 R12, R13, 0x4, R10.reuse ;  /* 0x000000040d0c0825 */ /* 0x100fe200078e000a */
[----:B------:R-:W2:Y:S03]  /*5ed0*/  @P0 LD.E R29, desc[UR36][R26.64] ;  /* 0x000000241a1d0980 */ /* 0x000ea6000c101900 */
[----:B------:R-:W-:Y:S01]  /*5ee0*/  @P0 VIADD R3, R3, 0x2 ;  /* 0x0000000203030836 */ /* 0x000fe20000000000 */
[----:B------:R-:W3:Y:S04]  /*5ef0*/  @P0 LD.E R0, desc[UR36][R26.64+0x4] ;  /* 0x000004241a000980 */ /* 0x000ee8000c101900 */
[----:B------:R-:W2:Y:S01]  /*5f00*/  @P0 LD.E R12, desc[UR36][R12.64] ;  /* 0x000000240c0c0980 */ /* 0x000ea2000c101900 */
[C---:B------:R-:W-:Y:S01]  /*5f10*/  @!P1 IADD3 R21, PT, PT, R3.reuse, -0x1, RZ ;  /* 0xffffffff03159810 */ /* 0x040fe20007ffe0ff */
        /* <DEDUP_REMOVED lines=16> */
.L_x_74:
[----:B------:R-:W-:Y:S01]  /*6020*/  MOV R0, 0x50 ;  /* 0x0000005000007802 */ /* 0x000fe20000000f00 */
[----:B-----5:R0:W-:Y:S03]  /*6030*/  STS.64 [R2], R6 ;  /* 0x0000000602007388 */ /* 0x0201e60000000a00 */
[----:B------:R0:W1:Y:S03]  /*6040*/  LDC.64 R8, c[0x4][R0] ;  /* 0x0100000000087b82 */ /* 0x0000660000000a00 */
[----:B------:R-:W-:-:S07]  /*6050*/  LEPC R20, `(.L_x_78) ;  /* 0x000000001014794e */ /* 0x000fce0000000000 */
[----:B01----:R-:W-:Y:S05]  /*6060*/  CALL.ABS.NOINC R8 ;  /* 0x0000000008007343 */ /* 0x003fea0003c00000 */
.L_x_78:
[----:B------:R-:W-:Y:S05]  /*6070*/  WARPSYNC.ALL ;  /* 0x0000000000007948 */ /* 0x000fea0003800000 */
[----:B------:R-:W-:Y:S06]  /*6080*/  BAR.SYNC.DEFER_BLOCKING 0x0 ;  /* 0x0000000000007b1d */ /* 0x000fec0000010000 */
.L_x_41:
[----:B------:R-:W2:Y:S01]  /*6090*/  LDG.E R0, desc[UR36][R22.64] ;  /* 0x0000002416007981 */ /* 0x000ea2000c1e1900 */
[----:B------:R-:W0:Y:S01]  /*60a0*/  MUFU.RCP64H R5, 2.14748262400000000000e+09 ;  /* 0x41dfffff00057908 */ /* 0x000e220000001800 */
[----:B------:R-:W-:Y:S01]  /*60b0*/  MOV R6, 0xff800000 ;  /* 0xff80000000067802 */ /* 0x000fe20000000f00 */
[----:B------:R-:W-:Y:S02]  /*60c0*/  IMAD.MOV.U32 R7, RZ, RZ, 0x41dfffff ;  /* 0x41dfffffff077424 */ /* 0x000fe400078e00ff */
        /* <DEDUP_REMOVED lines=33> */
.L_x_79:
[----:B------:R-:W-:Y:S01]  /*62e0*/  DFMA R4, R4, 2.14748364800000000000e+09, RZ ;  /* 0x41e000000404782b */ /* 0x000fe200000000ff */
[----:B------:R-:W-:Y:S05]  /*62f0*/  WARPSYNC.ALL ;  /* 0x0000000000007948 */ /* 0x000fea0003800000 */
[----:B------:R-:W0:Y:S01]  /*6300*/  S2UR UR5, SR_CgaCtaId ;  /* 0x00000000000579c3 */ /* 0x000e220000008800 */
[----:B------:R-:W-:Y:S02]  /*6310*/  UMOV UR4, 0x400 ;  /* 0x0000040000047882 */ /* 0x000fe40000000000 */
[----:B------:R-:W-:Y:S01]  /*6320*/  UIADD3 UR4, UPT, UPT, UR4, 0x2040, URZ ;  /* 0x0000204004047890 */ /* 0x000fe2000fffe0ff */
        /* <DEDUP_REMOVED lines=9> */
[----:B------:R-:W0:Y:S01]  /*63c0*/  LDC R26, c[0x0][0x384] ;  /* 0x0000e100ff1a7b82 */ /* 0x000e220000000800 */
[----:B------:R-:W-:-:S07]  /*63d0*/  MOV R0, 0x48 ;  /* 0x0000004800007802 */ /* 0x000fce0000000f00 */
[----:B------:R1:W2:Y:S01]  /*63e0*/  LDC.64 R6, c[0x4][R0] ;  /* 0x0100000000067b82 */ /* 0x0002a20000000a00 */
[C---:B0-----:R-:W-:Y:S01]  /*63f0*/  ISETP.GE.AND P0, PT, R26.reuse, 0x1, PT ;  /* 0x000000011a00780c */ /* 0x041fe20003f06270 */
[----:B------:R-:W-:-:S03]  /*6400*/  IMAD.WIDE R4, R26, 0x4, RZ ;  /* 0x000000041a047825 */ /* 0x000fc600078e02ff */
[----:B-1----:R-:W-:-:S09]  /*6410*/  P2R R0, PR, RZ, 0x1 ;  /* 0x00000001ff007803 */ /* 0x002fd20000000000 */
[----:B------:R-:W-:-:S07]  /*6420*/  LEPC R20, `(.L_x_81) ;  /* 0x000000001014794e */ /* 0x000fce0000000000 */
[----:B--2---:R-:W-:Y:S05]  /*6430*/  CALL.ABS.NOINC R6 ;  /* 0x0000000006007343 */ /* 0x004fea0003c00000 */
.L_x_81:
[----:B------:R-:W2:Y:S01]  /*6440*/  LDG.E R0, desc[UR36][R24.64] ;  /* 0x0000002418007981 */ /* 0x000ea2000c1e1900 */
[----:B------:R-:W-:Y:S01]  /*6450*/  ISETP.GE.AND P6, PT, R26, 0x1, PT ;  /* 0x000000011a00780c */ /* 0x000fe20003fc6270 */
[----:B--2---:R-:W-:-:S05]  /*6460*/  IMAD.HI.U32 R3, R0, 0x3, RZ ;  /* 0x0000000300037827 */ /* 0x004fca00078e00ff */
[----:B------:R-:W-:-:S04]  /*6470*/  IADD3 R6, PT, PT, R0, -R3, RZ ;  /* 0x8000000300067210 */ /* 0x000fc80007ffe0ff */
[----:B------:R-:W-:-:S04]  /*6480*/  LEA.HI R6, R6, R3, RZ, 0x1f ;  /* 0x0000000306067211 */ /* 0x000fc800078ff8ff */
[----:B------:R-:W-:-:S05]  /*6490*/  SHF.R.U32.HI R3, RZ, 0x1e, R6 ;  /* 0x0000001eff037819 */ /* 0x000fca0000011606 */
[----:B------:R-:W-:Y:S01]  /*64a0*/  IMAD R0, R3, -0x7fffffff, R0 ;  /* 0x8000000103007824 */ /* 0x000fe200078e0200 */
[----:B------:R-:W-:Y:S06]  /*64b0*/  @!P6 BRA `(.L_x_82) ;  /* 0x0000000800e0e947 */ /* 0x000fec0003800000 */
[----:B------:R-:W0:Y:S01]  /*64c0*/  LDC R3, c[0x0][0x384] ;  /* 0x0000e100ff037b82 */ /* 0x000e220000000800 */
[----:B------:R-:W-:Y:S01]  /*64d0*/  ISETP.GE.U32.AND P1, PT, R18, 0xf, PT ;  /* 0x0000000f1200780c */ /* 0x000fe20003f26070 */
[----:B------:R-:W-:Y:S01]  /*64e0*/  IMAD.MOV.U32 R9, RZ, RZ, RZ ;  /* 0x000000ffff097224 */ /* 0x000fe200078e00ff */
[----:B0-----:R-:W-:-:S04]  /*64f0*/  LOP3.LUT R14, R3, 0xf, RZ, 0xc0, !PT ;  /* 0x0000000f030e7812 */ /* 0x001fc800078ec0ff */
[----:B------:R-:W-:-:S07]  /*6500*/  ISETP.NE.AND P0, PT, R14, RZ, PT ;  /* 0x000000ff0e00720c */ /* 0x000fce0003f05270 */
[----:B------:R-:W-:Y:S06]  /*6510*/  @!P1 BRA `(.L_x_83) ;  /* 0x0000000400849947 */ /* 0x000fec0003800000 */
[----:B------:R-:W-:Y:S01]  /*6520*/  LOP3.LUT R9, R3, 0x7ffffff0, RZ, 0xc0, !PT ;  /* 0x7ffffff003097812 */ /* 0x000fe200078ec0ff */
[----:B------:R-:W-:Y:S01]  /*6530*/  BSSY.RECONVERGENT B0, `(.L_x_83) ;  /* 0x000005f000007945 */ /* 0x000fe20003800200 */
[----:B------:R-:W-:Y:S01]  /*6540*/  MOV R10, RZ ;  /* 0x000000ff000a7202 */ /* 0x000fe20000000f00 */
[----:B------:R-:W-:Y:S01]  /*6550*/  IMAD.MOV.U32 R8, RZ, RZ, RZ ;  /* 0x000000ffff087224 */ /* 0x000fe200078e00ff */
[----:B------:R-:W-:Y:S01]  /*6560*/  MOV R20, R4 ;  /* 0x0000000400147202 */ /* 0x000fe20000000f00 */
[----:B------:R-:W-:Y:S01]  /*6570*/  IMAD.MOV.U32 R21, RZ, RZ, R5 ;  /* 0x000000ffff157224 */ /* 0x000fe200078e0005 */
[----:B------:R-:W-:-:S07]  /*6580*/  IADD3 R11, PT, PT, -R9, RZ, RZ ;  /* 0x000000ff090b7210 */ /* 0x000fce0007ffe1ff */
.L_x_84:
[----:B0-----:R-:W0:Y:S02]  /*6590*/  LDS.64 R6, [R16] ;  /* 0x0000000010067984 */ /* 0x001e240000000a00 */
[----:B0-----:R-:W-:-:S05]  /*65a0*/  IADD3 R6, P1, PT, R6, R10, RZ ;  /* 0x0000000a06067210 */ /* 0x001fca0007f3e0ff */
[----:B------:R-:W-:-:S05]  /*65b0*/  IMAD.X R7, R7, 0x1, R8, P1 ;  /* 0x0000000107077824 */ /* 0x000fca00008e0608 */
[----:B------:R0:W2:Y:S02]  /*65c0*/  LD.E R15, desc[UR36][R6.64] ;  /* 0x00000024060f7980 */ /* 0x0000a4000c101900 */
[----:B0-----:R-:W-:Y:S01]  /*65d0*/  MOV R6, R20 ;  /* 0x0000001400067202 */ /* 0x001fe20000000f00 */
[----:B------:R-:W-:-:S05]  /*65e0*/  IMAD.MOV.U32 R7, RZ, RZ, R21 ;  /* 0x000000ffff077224 */ /* 0x000fca00078e0015 */
[----:B--2---:R-:W-:Y:S04]  /*65f0*/  ST.E desc[UR36][R6.64], R15 ;  /* 0x0000000f06007985 */ /* 0x004fe8000c101924 */
[----:B------:R-:W0:Y:S02]  /*6600*/  LDS.64 R12, [R16] ;  /* 0x00000000100c7984 */ /* 0x000e240000000a00 */
[----:B0-----:R-:W-:-:S04]  /*6610*/  IADD3 R20, P1, PT, R12, R10, RZ ;  /* 0x0000000a0c147210 */ /* 0x001fc80007f3e0ff */
[----:B------:R-:W-:-:S06]  /*6620*/  IADD3.X R21, PT, PT, R13, R8, RZ, P1, !PT ;  /* 0x000000080d157210 */ /* 0x000fcc0000ffe4ff */
[----:B------:R-:W2:Y:S04]  /*6630*/  LD.E R21, desc[UR36][R20.64+0x4] ;  /* 0x0000042414157980 */ /* 0x000ea8000c101900 */
[----:B--2---:R-:W-:Y:S04]  /*6640*/  ST.E desc[UR36][R6.64+0x4], R21 ;  /* 0x0000041506007985 */ /* 0x004fe8000c101924 */
[----:B------:R-:W0:Y:S02]  /*6650*/  LDS.64 R12, [R16] ;  /* 0x00000000100c7984 */ /* 0x000e240000000a00 */
[----:B0-----:R-:W-:-:S05]  /*6660*/  IADD3 R26, P1, PT, R12, R10, RZ ;  /* 0x0000000a0c1a7210 */ /* 0x001fca0007f3e0ff */
[----:B------:R-:W-:-:S06]  /*6670*/  IMAD.X R27, R13, 0x1, R8, P1 ;  /* 0x000000010d1b7824 */ /* 0x000fcc00008e0608 */
[----:B------:R-:W2:Y:S04]  /*6680*/  LD.E R27, desc[UR36][R26.64+0x8] ;  /* 0x000008241a1b7980 */ /* 0x000ea8000c101900 */
        /* <DEDUP_REMOVED lines=64> */
[----:B------:R-:W2:Y:S01]  /*6a90*/  LD.E R13, desc[UR36][R12.64+0x3c] ;  /* 0x00003c240c0d7980 */ /* 0x000ea2000c101900 */
[----:B------:R-:W-:Y:S01]  /*6aa0*/  VIADD R11, R11, 0x10 ;  /* 0x000000100b0b7836 */ /* 0x000fe20000000000 */
[----:B------:R-:W-:Y:S02]  /*6ab0*/  IADD3 R10, P2, PT, R10, 0x40, RZ ;  /* 0x000000400a0a7810 */ /* 0x000fe40007f5e0ff */
[----:B------:R-:W-:Y:S02]  /*6ac0*/  IADD3 R20, P3, PT, R6, 0x40, RZ ;  /* 0x0000004006147810 */ /* 0x000fe40007f7e0ff */
[----:B------:R-:W-:Y:S01]  /*6ad0*/  ISETP.NE.AND P1, PT, R11, RZ, PT ;  /* 0x000000ff0b00720c */ /* 0x000fe20003f25270 */
[----:B------:R-:W-:Y:S01]  /*6ae0*/  IMAD.X R8, RZ, RZ, R8, P2 ;  /* 0x000000ffff087224 */ /* 0x000fe200010e0608 */
[----:B------:R-:W-:Y:S01]  /*6af0*/  IADD3.X R21, PT, PT, RZ, R7, RZ, P3, !PT ;  /* 0x00000007ff157210 */ /* 0x000fe20001ffe4ff */
[----:B--2---:R0:W-:Y:S10]  /*6b00*/  ST.E desc[UR36][R6.64+0x3c], R13 ;  /* 0x00003c0d06007985 */ /* 0x0041f4000c101924 */
[----:B------:R-:W-:Y:S05]  /*6b10*/  @P1 BRA `(.L_x_84) ;  /* 0xfffffff8009c1947 */ /* 0x000fea000383ffff */
[----:B------:R-:W-:Y:S05]  /*6b20*/  BSYNC.RECONVERGENT B0 ;  /* 0x0000000000007941 */ /* 0x000fea0003800200 */
.L_x_83:
[----:B------:R-:W-:Y:S04]  /*6b30*/  BSSY.RECONVERGENT B0, `(.L_x_82) ;  /* 0x0000050000007945 */ /* 0x000fe80003800200 */
[----:B------:R-:W-:Y:S05]  /*6b40*/  @!P0 BRA `(.L_x_85) ;  /* 0x0000000400388947 */ /* 0x000fea0003800000 */
[----:B------:R-:W-:Y:S02]  /*6b50*/  ISETP.GE.U32.AND P0, PT, R14, 0x8, PT ;  /* 0x000000080e00780c */ /* 0x000fe40003f06070 */
[----:B------:R-:W-:-:S04]  /*6b60*/  LOP3.LUT R8, R3, 0x7, RZ, 0xc0, !PT ;  /* 0x0000000703087812 */ /* 0x000fc800078ec0ff */
[----:B------:R-:W-:-:S07]  /*6b70*/  ISETP.NE.AND P1, PT, R8, RZ, PT ;  /* 0x000000ff0800720c */ /* 0x000fce0003f25270 */
[----:B------:R-:W-:Y:S06]  /*6b80*/  @!P0 BRA `(.L_x_86) ;  /* 0x0000000000888947 */ /* 0x000fec0003800000 */
[----:B0-----:R-:W0:Y:S02]  /*6b90*/  LDS.64 R6, [R16] ;  /* 0x0000000010067984 */ /* 0x001e240000000a00 */
[----:B0-----:R-:W-:-:S05]  /*6ba0*/  IMAD.WIDE.U32 R10, R9, 0x4, R6 ;  /* 0x00000004090a7825 */ /* 0x001fca00078e0006 */
[----:B------:R-:W2:Y:S01]  /*6bb0*/  LD.E R21, desc[UR36][R10.64] ;  /* 0x000000240a157980 */ /* 0x000ea2000c101900 */
[----:B------:R-:W-:-:S05]  /*6bc0*/  IMAD.WIDE.U32 R6, R9, 0x4, R4 ;  /* 0x0000000409067825 */ /* 0x000fca00078e0004 */
[----:B--2---:R-:W-:Y:S04]  /*6bd0*/  ST.E desc[UR36][R6.64], R21 ;  /* 0x0000001506007985 */ /* 0x004fe8000c101924 */
[----:B------:R-:W0:Y:S02]  /*6be0*/  LDS.64 R12, [R16] ;  /* 0x00000000100c7984 */ /* 0x000e240000000a00 */
[----:B0-----:R-:W-:-:S06]  /*6bf0*/  IMAD.WIDE.U32 R12, R9, 0x4, R12 ;  /* 0x00000004090c7825 */ /* 0x001fcc00078e000c */
[----:B------:R-:W2:Y:S04]  /*6c00*/  LD.E R13, desc[UR36][R12.64+0x4] ;  /* 0x000004240c0d7980 */ /* 0x000ea8000c101900 */
        /* <DEDUP_REMOVED lines=23> */
[----:B------:R-:W2:Y:S01]  /*6d80*/  LD.E R11, desc[UR36][R10.64+0x1c] ;  /* 0x00001c240a0b7980 */ /* 0x000ea2000c101900 */
[----:B------:R-:W-:-:S03]  /*6d90*/  IADD3 R9, PT, PT, R9, 0x8, RZ ;  /* 0x0000000809097810 */ /* 0x000fc60007ffe0ff */
[----:B--2---:R1:W-:Y:S04]  /*6da0*/  ST.E desc[UR36][R6.64+0x1c], R11 ;  /* 0x00001c0b06007985 */ /* 0x0043e8000c101924 */
.L_x_86:
[----:B------:R-:W-:Y:S05]  /*6db0*/  @!P1 BRA `(.L_x_85) ;  /* 0x00000000009c9947 */ /* 0x000fea0003800000 */
[----:B------:R-:W-:Y:S02]  /*6dc0*/  ISETP.GE.U32.AND P0, PT, R8, 0x4, PT ;  /* 0x000000040800780c */ /* 0x000fe40003f06070 */
[----:B------:R-:W-:-:S04]  /*6dd0*/  LOP3.LUT R20, R3, 0x3, RZ, 0xc0, !PT ;  /* 0x0000000303147812 */ /* 0x000fc800078ec0ff */
[----:B------:R-:W-:-:S07]  /*6de0*/  ISETP.NE.AND P1, PT, R20, RZ, PT ;  /* 0x000000ff1400720c */ /* 0x000fce0003f25270 */
[----:B------:R-:W-:Y:S06]  /*6df0*/  @!P0 BRA `(.L_x_87) ;  /* 0x0000000000488947 */ /* 0x000fec0003800000 */
[----:B01----:R-:W0:Y:S02]  /*6e00*/  LDS.64 R6, [R16] ;  /* 0x0000000010067984 */ /* 0x003e240000000a00 */
        /* <DEDUP_REMOVED lines=15> */
[----:B------:R-:W-:-:S03]  /*6f00*/  VIADD R9, R9, 0x4 ;  /* 0x0000000409097836 */ /* 0x000fc60000000000 */
[----:B--2---:R2:W-:Y:S04]  /*6f10*/  ST.E desc[UR36][R14.64+0xc], R7 ;  /* 0x00000c070e007985 */ /* 0x0045e8000c101924 */
.L_x_87:
[----:B------:R-:W-:Y:S05]  /*6f20*/  @!P1 BRA `(.L_x_85) ;  /* 0x0000000000409947 */ /* 0x000fea0003800000 */
[----:B012---:R-:W-:Y:S01]  /*6f30*/  IMAD.WIDE.U32 R6, R9, 0x4, RZ ;  /* 0x0000000409067825 */ /* 0x007fe200078e00ff */
[----:B------:R-:W-:-:S03]  /*6f40*/  IADD3 R3, PT, PT, -R20, RZ, RZ ;  /* 0x000000ff14037210 */ /* 0x000fc60007ffe1ff */
[----:B------:R-:W-:Y:S01]  /*6f50*/  IMAD.MOV.U32 R11, RZ, RZ, R6 ;  /* 0x000000ffff0b7224 */ /* 0x000fe200078e0006 */
[----:B------:R-:W-:-:S07]  /*6f60*/  MOV R13, R7 ;  /* 0x00000007000d7202 */ /* 0x000fce0000000f00 */
.L_x_88:
[----:B---3--:R-:W0:Y:S02]  /*6f70*/  LDS.64 R6, [R16] ;  /* 0x0000000010067984 */ /* 0x008e240000000a00 */
[----:B0-----:R-:W-:-:S05]  /*6f80*/  IADD3 R6, P0, PT, R6, R11, RZ ;  /* 0x0000000b06067210 */ /* 0x001fca0007f1e0ff */
[----:B------:R-:W-:-:S06]  /*6f90*/  IMAD.X R7, R7, 0x1, R13, P0 ;  /* 0x0000000107077824 */ /* 0x000fcc00000e060d */
[----:B------:R-:W2:Y:S01]  /*6fa0*/  LD.E R7, desc[UR36][R6.64] ;  /* 0x0000002406077980 */ /* 0x000ea2000c101900 */
[----:B------:R-:W-:Y:S01]  /*6fb0*/  IADD3 R8, P0, PT, R4, R11, RZ ;  /* 0x0000000b04087210 */ /* 0x000fe20007f1e0ff */
[----:B------:R-:W-:Y:S01]  /*6fc0*/  VIADD R3, R3, 0x1 ;  /* 0x0000000103037836 */ /* 0x000fe20000000000 */
[----:B------:R-:W-:Y:S02]  /*6fd0*/  IADD3 R11, P1, PT, R11, 0x4, RZ ;  /* 0x000000040b0b7810 */ /* 0x000fe40007f3e0ff */
[-C--:B------:R-:W-:Y:S02]  /*6fe0*/  IADD3.X R9, PT, PT, R5, R13.reuse, RZ, P0, !PT ;  /* 0x0000000d05097210 */ /* 0x080fe400007fe4ff */
[----:B------:R-:W-:Y:S02]  /*6ff0*/  ISETP.NE.AND P0, PT, R3, RZ, PT ;  /* 0x000000ff0300720c */ /* 0x000fe40003f05270 */
[----:B------:R-:W-:Y:S01]  /*7000*/  IADD3.X R13, PT, PT, RZ, R13, RZ, P1, !PT ;  /* 0x0000000dff0d7210 */ /* 0x000fe20000ffe4ff */
[----:B--2---:R3:W-:Y:S10]  /*7010*/  ST.E desc[UR36][R8.64], R7 ;  /* 0x0000000708007985 */ /* 0x0047f4000c101924 */
[----:B------:R-:W-:Y:S05]  /*7020*/  @P0 BRA `(.L_x_88) ;  /* 0xfffffffc00d00947 */ /* 0x000fea000383ffff */
.L_x_85:
[----:B------:R-:W-:Y:S05]  /*7030*/  BSYNC.RECONVERGENT B0 ;  /* 0x0000000000007941 */ /* 0x000fea0003800200 */
.L_x_82:
[----:B------:R-:W-:Y:S01]  /*7040*/  VIMNMX.U32 R0, PT, PT, R0, 0x1, !PT ;  /* 0x0000000100007848 */ /* 0x000fe20007fe0000 */
[----:B0123--:R-:W0:Y:S01]  /*7050*/  MUFU.RCP64H R7, 2.14748262400000000000e+09 ;  /* 0x41dfffff00077908 */ /* 0x00fe220000001800 */
[----:B------:R-:W-:Y:S01]  /*7060*/  MOV R10, 0xff800000 ;  /* 0xff800000000a7802 */ /* 0x000fe20000000f00 */
[----:B------:R-:W-:Y:S01]  /*7070*/  IMAD.MOV.U32 R11, RZ, RZ, 0x41dfffff ;  /* 0x41dfffffff0b7424 */ /* 0x000fe200078e00ff */
[----:B------:R-:W1:Y:S01]  /*7080*/  LDCU.U16 UR4, c[0x0][0x384] ;  /* 0x00007080ff0477ac */ /* 0x000e620008000400 */
[C---:B------:R-:W-:Y:S01]  /*7090*/  IMAD.HI.U32 R3, R0.reuse, 0x69c16bd, RZ ;  /* 0x069c16bd00037827 */ /* 0x040fe200078e00ff */
[----:B------:R-:W-:Y:S03]  /*70a0*/  BSSY.RECONVERGENT B1, `(.L_x_89) ;  /* 0x0000021000017945 */ /* 0x000fe60003800200 */
[----:B------:R-:W-:-:S05]  /*70b0*/  IMAD.IADD R6, R0, 0x1, -R3 ;  /* 0x0000000100067824 */ /* 0x000fca00078e0a03 */
[----:B------:R-:W-:-:S04]  /*70c0*/  LEA.HI R6, R6, R3, RZ, 0x1f ;  /* 0x0000000306067211 */ /* 0x000fc800078ff8ff */
[----:B------:R-:W-:Y:S01]  /*70d0*/  SHF.R.U32.HI R3, RZ, 0x10, R6 ;  /* 0x00000010ff037819 */ /* 0x000fe20000011606 */
[----:B------:R-:W-:Y:S01]  /*70e0*/  HFMA2 R6, -RZ, RZ, 0, 5.9604644775390625e-08 ;  /* 0x00000001ff067431 */ /* 0x000fe200000001ff */
[----:B-1----:R-:W-:-:S03]  /*70f0*/  UIADD3 UR4, UPT, UPT, UR4, -0x1, URZ ;  /* 0xffffffff04047890 */ /* 0x002fc6000fffe0ff */
        /* <DEDUP_REMOVED lines=9> */
[----:B------:R-:W-:Y:S02]  /*7190*/  IADD3 R7, PT, PT, R0, R13, RZ ;  /* 0x0000000d00077210 */ /* 0x000fe40007ffe0ff */
[----:B------:R-:W-:-:S03]  /*71a0*/  DFMA R12, R8, -R10, 1 ;  /* 0x3ff00000080c742b */ /* 0x000fc6000000080a */
[----:B------:R-:W-:-:S05]  /*71b0*/  VIADD R20, R7, 0xffffffff ;  /* 0xffffffff07147836 */ /* 0x000fca0000000000 */
[----:B------:R-:W-:Y:S01]  /*71c0*/  DFMA R12, R8, R12, R8 ;  /* 0x0000000c080c722b */ /* 0x000fe20000000008 */
[----:B------:R-:W0:Y:S07]  /*71d0*/  I2F.F64.U32 R20, R20 ;  /* 0x0000001400147312 */ /* 0x000e2e0000201800 */
[----:B0-----:R-:W-:Y:S01]  /*71e0*/  DMUL R8, R12, R20 ;  /* 0x000000140c087228 */ /* 0x001fe20000000000 */
[----:B------:R-:W-:-:S07]  /*71f0*/  FSETP.GEU.AND P1, PT, |R21|, 6.5827683646048100446e-37, PT ;  /* 0x036000001500780b */ /* 0x000fce0003f2e200 */
[----:B------:R-:W-:-:S08]  /*7200*/  DFMA R10, R8, -R10, R20 ;  /* 0x8000000a080a722b */ /* 0x000fd00000000014 */
[----:B------:R-:W-:Y:S02]  /*7210*/  DFMA R8, R12, R10, R8 ;  /* 0x0000000a0c08722b */ /* 0x000fe40000000008 */
[----:B------:R-:W0:Y:S08]  /*7220*/  I2F.F64.S16 R10, UR4 ;  /* 0x00000004000a7d12 */ /* 0x000e300008101c00 */
[----:B------:R-:W-:-:S05]  /*7230*/  FFMA R0, RZ, 27.999998092651367188, R9 ;  /* 0x41dfffffff007823 */ /* 0x000fca0000000009 */
[----:B------:R-:W-:Y:S01]  /*7240*/  FSETP.GT.AND P0, PT, |R0|, 1.469367938527859385e-39, PT ;  /* 0x001000000000780b */ /* 0x000fe20003f04200 */
[----:B0-----:R-:W-:-:S12]  /*7250*/  DADD R10, R10, 1 ;  /* 0x3ff000000a0a7429 */ /* 0x001fd80000000000 */
[----:B------:R-:W-:Y:S05]  /*7260*/  @P0 BRA P1, `(.L_x_90) ;  /* 0x0000000000100947 */ /* 0x000fea0000800000 */
[----:B------:R-:W-:-:S07]  /*7270*/  MOV R0, 0x7290 ;  /* 0x0000729000007802 */ /* 0x000fce0000000f00 */
[----:B------:R-:W-:Y:S05]  /*7280*/  CALL.REL.NOINC `($__internal_1_$__cuda_sm20_div_rn_f64_full) ;  /* 0x0000003800cc7944 */ /* 0x000fea0003c00000 */
[----:B------:R-:W-:Y:S01]  /*7290*/  MOV R8, R6 ;  /* 0x0000000600087202 */ /* 0x000fe20000000f00 */
[----:B------:R-:W-:-:S07]  /*72a0*/  IMAD.MOV.U32 R9, RZ, RZ, R37 ;  /* 0x000000ffff097224 */ /* 0x000fce00078e0025 */
.L_x_90:
[----:B------:R-:W-:Y:S05]  /*72b0*/  BSYNC.RECONVERGENT B1 ;  /* 0x0000000000017941 */ /* 0x000fea0003800200 */
.L_x_89:
[C---:B------:R-:W-:Y:S01]  /*72c0*/  IMAD.HI.U32 R0, R7.reuse, 0x69c16bd, RZ ;  /* 0x069c16bd07007827 */ /* 0x040fe200078e00ff */
[----:B------:R-:W0:Y:S01]  /*72d0*/  MUFU.RCP64H R15, 2.14748262400000000000e+09 ;  /* 0x41dfffff000f7908 */ /* 0x000e220000001800 */
[----:B------:R-:W-:Y:S01]  /*72e0*/  MOV R13, 0x41dfffff ;  /* 0x41dfffff000d7802 */ /* 0x000fe20000000f00 */
[----:B------:R-:W-:Y:S01]  /*72f0*/  BSSY.RECONVERGENT B1, `(.L_x_91) ;  /* 0x0000022000017945 */ /* 0x000fe20003800200 */
[----:B------:R-:W-:Y:S01]  /*7300*/  IMAD.MOV.U32 R12, RZ, RZ, -0x800000 ;  /* 0xff800000ff0c7424 */ /* 0x000fe200078e00ff */
[----:B------:R-:W-:Y:S01]  /*7310*/  IADD3 R3, PT, PT, R7, -R0, RZ ;  /* 0x8000000007037210 */ /* 0x000fe20007ffe0ff */
        /* <DEDUP_REMOVED lines=11> */
[----:B------:R-:W-:-:S04]  /*73d0*/  @P0 IADD3 R21, PT, PT, -R3, RZ, RZ ;  /* 0x000000ff03150210 */ /* 0x000fc80007ffe1ff */
[----:B------:R-:W-:-:S03]  /*73e0*/  IADD3 R21, PT, PT, R0, -0x1, R21 ;  /* 0xffffffff00157810 */ /* 0x000fc60007ffe015 */
[----:B------:R-:W-:-:S03]  /*73f0*/  DFMA R14, R6, -R12, 1 ;  /* 0x3ff00000060e742b */ /* 0x000fc6000000080c */
[----:B------:R-:W0:Y:S05]  /*7400*/  I2F.F64.U32 R20, R21 ;  /* 0x0000001500147312 */ /* 0x000e2a0000201800 */
[----:B------:R-:W-:Y:S02]  /*7410*/  DFMA R26, R6, R14, R6 ;  /* 0x0000000e061a722b */ /* 0x000fe40000000006 */
[----:B------:R-:W-:-:S06]  /*7420*/  DFMA R6, R10, R8, RZ ;  /* 0x000000080a06722b */ /* 0x000fcc00000000ff */
[----:B0-----:R-:W-:Y:S01]  /*7430*/  DMUL R14, R26, R20 ;  /* 0x000000141a0e7228 */ /* 0x001fe20000000000 */
[----:B------:R-:W-:-:S03]  /*7440*/  FSETP.GEU.AND P1, PT, |R21|, 6.5827683646048100446e-37, PT ;  /* 0x036000001500780b */ /* 0x000fc60003f2e200 */
[----:B------:R-:W0:Y:S04]  /*7450*/  F2I.F64.TRUNC R7, R6 ;  /* 0x0000000600077311 */ /* 0x000e28000030d100 */
[----:B------:R-:W-:-:S08]  /*7460*/  DFMA R8, R14, -R12, R20 ;  /* 0x8000000c0e08722b */ /* 0x000fd00000000014 */
[----:B------:R-:W-:Y:S01]  /*7470*/  DFMA R8, R26, R8, R14 ;  /* 0x000000081a08722b */ /* 0x000fe2000000000e */
[----:B0-----:R0:W1:Y:S01]  /*7480*/  I2F.F64.S16 R28, R7 ;  /* 0x00000007001c7312 */ /* 0x0010620000101c00 */
[----:B------:R-:W-:-:S08]  /*7490*/  PRMT R26, R7, 0x9910, RZ ;  /* 0x00009910071a7816 */ /* 0x000fd000000000ff */
[----:B------:R-:W-:-:S05]  /*74a0*/  FFMA R0, RZ, 27.999998092651367188, R9 ;  /* 0x41dfffffff007823 */ /* 0x000fca0000000009 */
[----:B------:R-:W-:-:S13]  /*74b0*/  FSETP.GT.AND P0, PT, |R0|, 1.469367938527859385e-39, PT ;  /* 0x001000000000780b */ /* 0x000fda0003f04200 */
[----:B01----:R-:W-:Y:S05]  /*74c0*/  @P0 BRA P1, `(.L_x_92) ;  /* 0x0000000000100947 */ /* 0x003fea0000800000 */
[----:B------:R-:W-:-:S07]  /*74d0*/  MOV R0, 0x74f0 ;  /* 0x000074f000007802 */ /* 0x000fce0000000f00 */
[----:B------:R-:W-:Y:S05]  /*74e0*/  CALL.REL.NOINC `($__internal_1_$__cuda_sm20_div_rn_f64_full) ;  /* 0x0000003800347944 */ /* 0x000fea0003c00000 */
[----:B------:R-:W-:Y:S01]  /*74f0*/  IMAD.MOV.U32 R8, RZ, RZ, R6 ;  /* 0x000000ffff087224 */ /* 0x000fe200078e0006 */
[----:B------:R-:W-:-:S07]  /*7500*/  MOV R9, R37 ;  /* 0x0000002500097202 */ /* 0x000fce0000000f00 */
.L_x_92:
[----:B------:R-:W-:Y:S05]  /*7510*/  BSYNC.RECONVERGENT B1 ;  /* 0x0000000000017941 */ /* 0x000fea0003800200 */
.L_x_91:
[----:B------:R-:W-:-:S08]  /*7520*/  DADD R10, R10, -R28 ;  /* 0x000000000a0a7229 */ /* 0x000fd0000000081c */
[----:B------:R-:W-:-:S10]  /*7530*/  DFMA R10, R10, R8, R28 ;  /* 0x000000080a0a722b */ /* 0x000fd4000000001c */
[----:B------:R-:W0:Y:S02]  /*7540*/  F2I.F64.TRUNC R10, R10 ;  /* 0x0000000a000a7311 */ /* 0x000e24000030d100 */
[----:B0-----:R-:W-:-:S04]  /*7550*/  PRMT R21, R10, 0x9910, RZ ;  /* 0x000099100a157816 */ /* 0x001fc800000000ff */
[----:B------:R-:W-:-:S13]  /*7560*/  ISETP.GE.AND P0, PT, R21, R26, PT ;  /* 0x0000001a1500720c */ /* 0x000fda0003f06270 */
[----:B------:R-:W-:Y:S05]  /*7570*/  @!P0 BRA `(.L_x_93) ;  /* 0x0000000000c88947 */ /* 0x000fea0003800000 */
[----:B------:R-:W-:Y:S01]  /*7580*/  IADD3 R7, PT, PT, R10, 0x1, -R7 ;  /* 0x000000010a077810 */ /* 0x000fe20007ffe807 */
[----:B------:R-:W-:Y:S01]  /*7590*/  IMAD.IADD R0, R21, 0x1, -R26 ;  /* 0x0000000115007824 */ /* 0x000fe200078e0a1a */
[----:B------:R-:W-:Y:S01]  /*75a0*/  BSSY.RECONVERGENT B0, `(.L_x_94) ;  /* 0x0000013000007945 */ /* 0x000fe20003800200 */
[----:B------:R-:W-:Y:S02]  /*75b0*/  MOV R3, R26 ;  /* 0x0000001a00037202 */ /* 0x000fe40000000f00 */
[----:B------:R-:W-:Y:S02]  /*75c0*/  LOP3.LUT P0, R7, R7, 0x3, RZ, 0xc0, !PT ;  /* 0x0000000307077812 */ /* 0x000fe4000780c0ff */
[----:B------:R-:W-:-:S11]  /*75d0*/  ISETP.GE.U32.AND P1, PT, R0, 0x3, PT ;  /* 0x000000030000780c */ /* 0x000fd60003f26070 */
[----:B------:R-:W-:Y:S05]  /*75e0*/  @!P0 BRA `(.L_x_95) ;  /* 0x0000000000388947 */ /* 0x000fea0003800000 */
[----:B------:R-:W-:Y:S01]  /*75f0*/  IMAD.MOV R0, RZ, RZ, -R7 ;  /* 0x000000ffff007224 */ /* 0x000fe200078e0a07 */
[----:B------:R-:W-:Y:S01]  /*7600*/  MOV R11, R21 ;  /* 0x00000015000b7202 */ /* 0x000fe20000000f00 */
[----:B------:R-:W-:-:S07]  /*7610*/  IMAD.MOV.U32 R3, RZ, RZ, R26 ;  /* 0x000000ffff037224 */ /* 0x000fce00078e001a */
.L_x_96:
[----:B0-----:R-:W-:-:S04]  /*7620*/  IMAD.WIDE R6, R11, 0x4, R4 ;  /* 0x000000040b067825 */ /* 0x001fc800078e0204 */
[C---:B------:R-:W-:Y:S01]  /*7630*/  IMAD.WIDE R8, R3.reuse, 0x4, R4 ;  /* 0x0000000403087825 */ /* 0x040fe200078e0204 */
[----:B------:R-:W2:Y:S04]  /*7640*/  LD.E R15, desc[UR36][R6.64] ;  /* 0x00000024060f7980 */ /* 0x000ea8000c101900 */
[----:B------:R-:W3:Y:S01]  /*7650*/  LD.E R13, desc[UR36][R8.64] ;  /* 0x00000024080d7980 */ /* 0x000ee2000c101900 */
[----:B------:R-:W-:Y:S01]  /*7660*/  IADD3 R0, PT, PT, R0, 0x1, RZ ;  /* 0x0000000100007810 */ /* 0x000fe20007ffe0ff */
[----:B------:R-:W-:Y:S01]  /*7670*/  VIADD R3, R3, 0x1 ;  /* 0x0000000103037836 */ /* 0x000fe20000000000 */
[----:B------:R-:W-:Y:S02]  /*7680*/  IADD3 R11, PT, PT, R11, -0x1, RZ ;  /* 0xffffffff0b0b7810 */ /* 0x000fe40007ffe0ff */
[----:B------:R-:W-:Y:S01]  /*7690*/  ISETP.NE.AND P0, PT, R0, RZ, PT ;  /* 0x000000ff0000720c */ /* 0x000fe20003f05270 */
[----:B--2---:R0:W-:Y:S04]  /*76a0*/  ST.E desc[UR36][R8.64], R15 ;  /* 0x0000000f08007985 */ /* 0x0041e8000c101924 */
[----:B---3--:R0:W-:Y:S08]  /*76b0*/  ST.E desc[UR36][R6.64], R13 ;  /* 0x0000000d06007985 */ /* 0x0081f0000c101924 */
[----:B------:R-:W-:Y:S05]  /*76c0*/  @P0 BRA `(.L_x_96) ;  /* 0xfffffffc00d40947 */ /* 0x000fea000383ffff */
.L_x_95:
[----:B------:R-:W-:Y:S05]  /*76d0*/  BSYNC.RECONVERGENT B0 ;  /* 0x0000000000007941 */ /* 0x000fea0003800200 */
.L_x_94:
[----:B------:R-:W-:Y:S05]  /*76e0*/  @!P1 BRA `(.L_x_93) ;  /* 0x00000000006c9947 */ /* 0x000fea0003800000 */
[C---:B------:R-:W-:Y:S01]  /*76f0*/  IADD3 R11, PT, PT, -R3.reuse, R21, R26 ;  /* 0x00000015030b7210 */ /* 0x040fe20007ffe11a */
[C---:B------:R-:W-:Y:S01]  /*7700*/  IMAD.IADD R0, R3.reuse, 0x1, -R21 ;  /* 0x0000000103007824 */ /* 0x040fe200078e0a15 */
[----:B------:R-:W-:-:S07]  /*7710*/  IADD3 R3, PT, PT, R3, -0x1, RZ ;  /* 0xffffffff03037810 */ /* 0x000fce0007ffe0ff */
.L_x_97:
[----:B01----:R-:W-:Y:S02]  /*7720*/  VIADD R7, R3, 0x1 ;  /* 0x0000000103077836 */ /* 0x003fe40000000000 */
[----:B------:R-:W-:-:S04]  /*7730*/  IMAD.WIDE R8, R11, 0x4, R4 ;  /* 0x000000040b087825 */ /* 0x000fc800078e0204 */
[----:B------:R-:W-:Y:S01]  /*7740*/  IMAD.WIDE R6, R7, 0x4, R4 ;  /* 0x0000000407067825 */ /* 0x000fe200078e0204 */
[----:B------:R-:W2:Y:S04]  /*7750*/  LD.E R15, desc[UR36][R8.64] ;  /* 0x00000024080f7980 */ /* 0x000ea8000c101900 */
[----:B------:R-:W3:Y:S04]  /*7760*/  LD.E R13, desc[UR36][R6.64] ;  /* 0x00000024060d7980 */ /* 0x000ee8000c101900 */
[----:B--2---:R0:W-:Y:S04]  /*7770*/  ST.E desc[UR36][R6.64], R15 ;  /* 0x0000000f06007985 */ /* 0x0041e8000c101924 */
[----:B---3--:R1:W-:Y:S04]  /*7780*/  ST.E desc[UR36][R8.64], R13 ;  /* 0x0000000d08007985 */ /* 0x0083e8000c101924 */
        /* <DEDUP_REMOVED lines=9> */
[----:B0-----:R-:W3:Y:S01]  /*7820*/  LD.E R15, desc[UR36][R6.64+0xc] ;  /* 0x00000c24060f7980 */ /* 0x001ee2000c101900 */
[----:B------:R-:W-:Y:S01]  /*7830*/  IADD3 R0, PT, PT, R0, 0x4, RZ ;  /* 0x0000000400007810 */ /* 0x000fe20007ffe0ff */
[----:B------:R-:W-:Y:S01]  /*7840*/  VIADD R3, R3, 0x4 ;  /* 0x0000000403037836 */ /* 0x000fe20000000000 */
[----:B------:R-:W-:-:S02]  /*7850*/  IADD3 R11, PT, PT, R11, -0x4, RZ ;  /* 0xfffffffc0b0b7810 */ /* 0x000fc40007ffe0ff */
[----:B------:R-:W-:Y:S01]  /*7860*/  ISETP.NE.AND P0, PT, R0, 0x1, PT ;  /* 0x000000010000780c */ /* 0x000fe20003f05270 */
[----:B--2---:R1:W-:Y:S04]  /*7870*/  ST.E desc[UR36][R6.64+0xc], R33 ;  /* 0x00000c2106007985 */ /* 0x0043e8000c101924 */
[----:B---3--:R1:W-:Y:S08]  /*7880*/  ST.E desc[UR36][R8.64+-0xc], R15 ;  /* 0xfffff40f08007985 */ /* 0x0083f0000c101924 */
[----:B------:R-:W-:Y:S05]  /*7890*/  @P0 BRA `(.L_x_97) ;  /* 0xfffffffc00a00947 */ /* 0x000fea000383ffff */
.L_x_93:
[----:B------:R-:W2:Y:S01]  /*78a0*/  LDC R0, c[0x0][0x384] ;  /* 0x0000e100ff007b82 */ /* 0x000ea20000000800 */
[----:B------:R-:W-:Y:S07]  /*78b0*/  WARPSYNC.ALL ;  /* 0x0000000000007948 */ /* 0x000fee0003800000 */
[----:B------:R-:W-:Y:S01]  /*78c0*/  BAR.SYNC.DEFER_BLOCKING 0x0 ;  /* 0x0000000000007b1d */ /* 0x000fe20000010000 */
[----:B--2---:R-:W-:-:S13]  /*78d0*/  ISETP.GE.AND P0, PT, R0, 0x1, PT ;  /* 0x000000010000780c */ /* 0x004fda0003f06270 */
[----:B------:R-:W-:Y:S05]  /*78e0*/  @!P0 BRA `(.L_x_98) ;  /* 0x0000000800c48947 */ /* 0x000fea0003800000 */
[----:B------:R-:W-:Y:S01]  /*78f0*/  ISETP.GE.U32.AND P1, PT, R18, 0xf, PT ;  /* 0x0000000f1200780c */ /* 0x000fe20003f26070 */
[----:B------:R-:W-:Y:S01]  /*7900*/  IMAD.MOV.U32 R3, RZ, RZ, RZ ;  /* 0x000000ffff037224 */ /* 0x000fe200078e00ff */
[----:B01----:R-:W-:-:S04]  /*7910*/  LOP3.LUT R9, R0, 0xf, RZ, 0xc0, !PT ;  /* 0x0000000f00097812 */ /* 0x003fc800078ec0ff */
[----:B------:R-:W-:-:S07]  /*7920*/  ISETP.NE.AND P0, PT, R9, RZ, PT ;  /* 0x000000ff0900720c */ /* 0x000fce0003f05270 */
[----:B------:R-:W-:Y:S06]  /*7930*/  @!P1 BRA `(.L_x_99) ;  /* 0x0000000400749947 */ /* 0x000fec0003800000 */
[----:B------:R-:W-:Y:S01]  /*7940*/  LOP3.LUT R3, R0, 0x7ffffff0, RZ, 0xc0, !PT ;  /* 0x7ffffff000037812 */ /* 0x000fe200078ec0ff */
[----:B------:R-:W-:Y:S01]  /*7950*/  IMAD.MOV.U32 R7, RZ, RZ, R5 ;  /* 0x000000ffff077224 */ /* 0x000fe200078e0005 */
[----:B------:R-:W-:Y:S01]  /*7960*/  MOV R6, R4 ;  /* 0x0000000400067202 */ /* 0x000fe20000000f00 */
[----:B------:R-:W-:Y:S01]  /*7970*/  UMOV UR4, URZ ;  /* 0x000000ff00047c82 */ /* 0x000fe20008000000 */
[----:B------:R-:W-:Y:S01]  /*7980*/  IADD3 R8, PT, PT, -R3, RZ, RZ ;  /* 0x000000ff03087210 */ /* 0x000fe20007ffe1ff */
[----:B------:R-:W-:-:S06]  /*7990*/  UMOV UR5, URZ ;  /* 0x000000ff00057c82 */ /* 0x000fcc0008000000 */
.L_x_100:
[----:B------:R-:W2:Y:S04]  /*79a0*/  LD.E R27, desc[UR36][R6.64] ;  /* 0x00000024061b7980 */ /* 0x000ea8000c101900 */
[----:B0-----:R-:W0:Y:S02]  /*79b0*/  LDS.64 R10, [R16] ;  /* 0x00000000100a7984 */ /* 0x001e240000000a00 */
[----:B0-----:R-:W-:-:S04]  /*79c0*/  IADD3 R12, P1, PT, R10, UR4, RZ ;  /* 0x000000040a0c7c10 */ /* 0x001fc8000ff3e0ff */
[----:B------:R-:W-:-:S05]  /*79d0*/  IADD3.X R13, PT, PT, R11, UR5, RZ, P1, !PT ;  /* 0x000000050b0d7c10 */ /* 0x000fca0008ffe4ff */
[----:B--2---:R-:W-:Y:S04]  /*79e0*/  ST.E desc[UR36][R12.64], R27 ;  /* 0x0000001b0c007985 */ /* 0x004fe8000c101924 */
[----:B------:R-:W2:Y:S04]  /*79f0*/  LD.E R29, desc[UR36][R6.64+0x4] ;  /* 0x00000424061d7980 */ /* 0x000ea8000c101900 */
[----:B------:R-:W0:Y:S02]  /*7a00*/  LDS.64 R10, [R16] ;  /* 0x00000000100a7984 */ /* 0x000e240000000a00 */
        /* <DEDUP_REMOVED lines=68> */
[----:B------:R0:W2:Y:S01]  /*7e50*/  LD.E R13, desc[UR36][R6.64+0x3c] ;  /* 0x00003c24060d7980 */ /* 0x0000a2000c101900 */
[----:B------:R-:W-:-:S03]  /*7e60*/  VIADD R8, R8, 0x10 ;  /* 0x0000001008087836 */ /* 0x000fc60000000000 */
[----:B------:R-:W1:Y:S01]  /*7e70*/  LDS.64 R10, [R16] ;  /* 0x00000000100a7984 */ /* 0x000e620000000a00 */
[----:B0-----:R-:W-:-:S04]  /*7e80*/  IADD3 R6, P2, PT, R6, 0x40, RZ ;  /* 0x0000004006067810 */ /* 0x001fc80007f5e0ff */
[----:B------:R-:W-:Y:S02]  /*7e90*/  IADD3.X R7, PT, PT, RZ, R7, RZ, P2, !PT ;  /* 0x00000007ff077210 */ /* 0x000fe400017fe4ff */
[----:B-1----:R-:W-:Y:S01]  /*7ea0*/  IADD3 R10, P1, PT, R10, UR4, RZ ;  /* 0x000000040a0a7c10 */ /* 0x002fe2000ff3e0ff */
[----:B------:R-:W-:-:S03]  /*7eb0*/  UIADD3 UR4, UP0, UPT, UR4, 0x40, URZ ;  /* 0x0000004004047890 */ /* 0x000fc6000ff1e0ff */
[----:B------:R-:W-:Y:S01]  /*7ec0*/  IADD3.X R11, PT, PT, R11, UR5, RZ, P1, !PT ;  /* 0x000000050b0b7c10 */ /* 0x000fe20008ffe4ff */
[----:B------:R-:W-:Y:S01]  /*7ed0*/  UIADD3.X UR5, UPT, UPT, URZ, UR5, URZ, UP0, !UPT ;  /* 0x00000005ff057290 */ /* 0x000fe200087fe4ff */
[----:B------:R-:W-:-:S03]  /*7ee0*/  ISETP.NE.AND P1, PT, R8, RZ, PT ;  /* 0x000000ff0800720c */ /* 0x000fc60003f25270 */
[----:B--2---:R0:W-:Y:S10]  /*7ef0*/  ST.E desc[UR36][R10.64+0x3c], R13 ;  /* 0x00003c0d0a007985 */ /* 0x0041f4000c101924 */
[----:B------:R-:W-:Y:S05]  /*7f00*/  @P1 BRA `(.L_x_100) ;  /* 0xfffffff800a41947 */ /* 0x000fea000383ffff */
.L_x_99:
[----:B------:R-:W-:Y:S05]  /*7f10*/  @!P0 BRA `(.L_x_98) ;  /* 0x0000000400388947 */ /* 0x000fea0003800000 */
[----:B------:R-:W-:Y:S02]  /*7f20*/  ISETP.GE.U32.AND P0, PT, R9, 0x8, PT ;  /* 0x000000080900780c */ /* 0x000fe40003f06070 */
[----:B------:R-:W-:-:S04]  /*7f30*/  LOP3.LUT R20, R0, 0x7, RZ, 0xc0, !PT ;  /* 0x0000000700147812 */ /* 0x000fc800078ec0ff */
[----:B------:R-:W-:-:S07]  /*7f40*/  ISETP.NE.AND P1, PT, R20, RZ, PT ;  /* 0x000000ff1400720c */ /* 0x000fce0003f25270 */
[----:B------:R-:W-:Y:S06]  /*7f50*/  @!P0 BRA `(.L_x_101) ;  /* 0x0000000000888947 */ /* 0x000fec0003800000 */
[C---:B------:R-:W-:Y:S01]  /*7f60*/  IMAD.WIDE.U32 R6, R3.reuse, 0x4, R4 ;  /* 0x0000000403067825 */ /* 0x040fe200078e0004 */
[----:B------:R-:W1:Y:S04]  /*7f70*/  LDS.64 R8, [R16] ;  /* 0x0000000010087984 */ /* 0x000e680000000a00 */
[----:B------:R-:W2:Y:S01]  /*7f80*/  LD.E R21, desc[UR36][R6.64] ;  /* 0x0000002406157980 */ /* 0x000ea2000c101900 */
[----:B-1----:R-:W-:-:S05]  /*7f90*/  IMAD.WIDE.U32 R8, R3, 0x4, R8 ;  /* 0x0000000403087825 */ /* 0x002fca00078e0008 */
[----:B--2---:R-:W-:Y:S04]  /*7fa0*/  ST.E desc[UR36][R8.64], R21 ;  /* 0x0000001508007985 */ /* 0x004fe8000c101924 */
[----:B------:R-:W2:Y:S04]  /*7fb0*/  LD.E R27, desc[UR36][R6.64+0x4] ;  /* 0x00000424061b7980 */ /* 0x000ea8000c101900 */
[----:B0-----:R-:W0:Y:S02]  /*7fc0*/  LDS.64 R10, [R16] ;  /* 0x00000000100a7984 */ /* 0x001e240000000a00 */
[----:B0-----:R-:W-:-:S05]  /*7fd0*/  IMAD.WIDE.U32 R10, R3, 0x4, R10 ;  /* 0x00000004030a7825 */ /* 0x001fca00078e000a */
[----:B--2---:R-:W-:Y:S04]  /*7fe0*/  ST.E desc[UR36][R10.64+0x4], R27 ;  /* 0x0000041b0a007985 */ /* 0x004fe8000c101924 */
[----:B------:R-:W2:Y:S04]  /*7ff0*/  LD.E R29, desc[UR36][R6.64+0x8] ;  /* 0x00000824061d7980 */ /* 0x000ea8000c101900 */
[----:B------:R-:W0:Y:S02]  /*8000*/  LDS.64 R12, [R16] ;  /* 0x00000000100c7984 */ /* 0x000e240000000a00 */
        /* <DEDUP_REMOVED lines=20> */
[----:B0-----:R-:W-:-:S04]  /*8150*/  IMAD.WIDE.U32 R14, R3, 0x4, R14 ;  /* 0x00000004030e7825 */ /* 0x001fc800078e000e */
[----:B------:R-:W-:Y:S01]  /*8160*/  VIADD R3, R3, 0x8 ;  /* 0x0000000803037836 */ /* 0x000fe20000000000 */
[----:B--2---:R1:W-:Y:S06]  /*8170*/  ST.E desc[UR36][R14.64+0x1c], R31 ;  /* 0x00001c1f0e007985 */ /* 0x0043ec000c101924 */
.L_x_101:
[----:B------:R-:W-:Y:S05]  /*8180*/  @!P1 BRA `(.L_x_98) ;  /* 0x00000000009c9947 */ /* 0x000fea0003800000 */
[----:B------:R-:W-:Y:S02]  /*8190*/  ISETP.GE.U32.AND P0, PT, R20, 0x4, PT ;  /* 0x000000041400780c */ /* 0x000fe40003f06070 */
[----:B------:R-:W-:-:S04]  /*81a0*/  LOP3.LUT R26, R0, 0x3, RZ, 0xc0, !PT ;  /* 0x00000003001a7812 */ /* 0x000fc800078ec0ff */
[----:B------:R-:W-:-:S07]  /*81b0*/  ISETP.NE.AND P1, PT, R26, RZ, PT ;  /* 0x000000ff1a00720c */ /* 0x000fce0003f25270 */
[----:B------:R-:W-:Y:S06]  /*81c0*/  @!P0 BRA `(.L_x_102) ;  /* 0x0000000000488947 */ /* 0x000fec0003800000 */
[C---:B-1----:R-:W-:Y:S01]  /*81d0*/  IMAD.WIDE.U32 R14, R3.reuse, 0x4, R4 ;  /* 0x00000004030e7825 */ /* 0x042fe200078e0004 */
[----:B------:R-:W1:Y:S04]  /*81e0*/  LDS.64 R6, [R16] ;  /* 0x0000000010067984 */ /* 0x000e680000000a00 */
[----:B------:R-:W2:Y:S01]  /*81f0*/  LD.E R21, desc[UR36][R14.64] ;  /* 0x000000240e157980 */ /* 0x000ea2000c101900 */
[----:B-1----:R-:W-:-:S05]  /*8200*/  IMAD.WIDE.U32 R6, R3, 0x4, R6 ;  /* 0x0000000403067825 */ /* 0x002fca00078e0006 */
[----:B--2---:R-:W-:Y:S04]  /*8210*/  ST.E desc[UR36][R6.64], R21 ;  /* 0x0000001506007985 */ /* 0x004fe8000c101924 */
[----:B------:R-:W2:Y:S04]  /*8220*/  LD.E R27, desc[UR36][R14.64+0x4] ;  /* 0x000004240e1b7980 */ /* 0x000ea8000c101900 */
[----:B------:R-:W1:Y:S02]  /*8230*/  LDS.64 R8, [R16] ;  /* 0x0000000010087984 */ /* 0x000e640000000a00 */
        /* <DEDUP_REMOVED lines=8> */
[C---:B0-----:R-:W-:Y:S01]  /*82c0*/  IMAD.WIDE.U32 R12, R3.reuse, 0x4, R12 ;  /* 0x00000004030c7825 */ /* 0x041fe200078e000c */
[----:B------:R-:W-:-:S04]  /*82d0*/  IADD3 R3, PT, PT, R3, 0x4, RZ ;  /* 0x0000000403037810 */ /* 0x000fc80007ffe0ff */
[----:B--2---:R2:W-:Y:S03]  /*82e0*/  ST.E desc[UR36][R12.64+0xc], R31 ;  /* 0x00000c1f0c007985 */ /* 0x0045e6000c101924 */
.L_x_102:
[----:B------:R-:W-:Y:S05]  /*82f0*/  @!P1 BRA `(.L_x_98) ;  /* 0x0000000000409947 */ /* 0x000fea0003800000 */
[----:B------:R-:W-:-:S04]  /*8300*/  IMAD.WIDE.U32 R6, R3, 0x4, RZ ;  /* 0x0000000403067825 */ /* 0x000fc800078e00ff */
[----:B------:R-:W-:Y:S01]  /*8310*/  IMAD.MOV R3, RZ, RZ, -R26 ;  /* 0x000000ffff037224 */ /* 0x000fe200078e0a1a */
[----:B0-----:R-:W-:Y:S01]  /*8320*/  MOV R11, R6 ;  /* 0x00000006000b7202 */ /* 0x001fe20000000f00 */
[----:B--2---:R-:W-:-:S07]  /*8330*/  IMAD.MOV.U32 R13, RZ, RZ, R7 ;  /* 0x000000ffff0d7224 */ /* 0x004fce00078e0007 */
.L_x_103:
[----:B------:R-:W-:Y:S01]  /*8340*/  IADD3 R8, P0, PT, R4, R11, RZ ;  /* 0x0000000b04087210 */ /* 0x000fe20007f1e0ff */
[----:B---3--:R-:W0:Y:S03]  /*8350*/  LDS.64 R6, [R16] ;  /* 0x0000000010067984 */ /* 0x008e260000000a00 */
[----:B------:R-:W-:-:S06]  /*8360*/  IADD3.X R9, PT, PT, R5, R13, RZ, P0, !PT ;  /* 0x0000000d05097210 */ /* 0x000fcc00007fe4ff */
[----:B------:R-:W2:Y:S01]  /*8370*/  LD.E R9, desc[UR36][R8.64] ;  /* 0x0000002408097980 */ /* 0x000ea2000c101900 */
[----:B------:R-:W-:Y:S02]  /*8380*/  IADD3 R3, PT, PT, R3, 0x1, RZ ;  /* 0x0000000103037810 */ /* 0x000fe40007ffe0ff */
[----:B0-----:R-:W-:Y:S02]  /*8390*/  IADD3 R6, P0, PT, R6, R11, RZ ;  /* 0x0000000b06067210 */ /* 0x001fe40007f1e0ff */
[----:B------:R-:W-:-:S03]  /*83a0*/  IADD3 R11, P1, PT, R11, 0x4, RZ ;  /* 0x000000040b0b7810 */ /* 0x000fc60007f3e0ff */
[--C-:B------:R-:W-:Y:S01]  /*83b0*/  IMAD.X R7, R7, 0x1, R13.reuse, P0 ;  /* 0x0000000107077824 */ /* 0x100fe200000e060d */
[----:B------:R-:W-:Y:S01]  /*83c0*/  ISETP.NE.AND P0, PT, R3, RZ, PT ;  /* 0x000000ff0300720c */ /* 0x000fe20003f05270 */
[----:B------:R-:W-:-:S03]  /*83d0*/  IMAD.X R13, RZ, RZ, R13, P1 ;  /* 0x000000ffff0d7224 */ /* 0x000fc600008e060d */
[----:B--2---:R3:W-:Y:S09]  /*83e0*/  ST.E desc[UR36][R6.64], R9 ;  /* 0x0000000906007985 */ /* 0x0047f2000c101924 */
[----:B------:R-:W-:Y:S05]  /*83f0*/  @P0 BRA `(.L_x_103) ;  /* 0xfffffffc00d00947 */ /* 0x000fea000383ffff */
.L_x_98:
[----:B0-----:R-:W2:Y:S01]  /*8400*/  LDS.64 R10, [R16] ;  /* 0x00000000100a7984 */ /* 0x001ea20000000a00 */
[----:B-1-3--:R-:W0:Y:S01]  /*8410*/  LDC.64 R8, c[0x0][0x3b0] ;  /* 0x0000ec00ff087b82 */ /* 0x00ae220000000a00 */
[----:B--2---:R-:W-:Y:S02]  /*8420*/  IMAD.WIDE R12, R18, 0x4, R10 ;  /* 0x00000004120c7825 */ /* 0x004fe400078e020a */
[----:B------:R-:W2:Y:S04]  /*8430*/  LD.E R3, desc[UR36][R10.64] ;  /* 0x000000240a037980 */ /* 0x000ea8000c101900 */
[----:B------:R-:W2:Y:S01]  /*8440*/  LD.E R13, desc[UR36][R12.64] ;  /* 0x000000240c0d7980 */ /* 0x000ea2000c101900 */
[----:B------:R-:W-:Y:S01]  /*8450*/  ISETP.GE.U32.AND P0, PT, R0, 0x2, PT ;  /* 0x000000020000780c */ /* 0x000fe20003f06070 */
[----:B--2---:R-:W-:-:S04]  /*8460*/  IMAD R7, R13, R0, R3 ;  /* 0x000000000d077224 */ /* 0x004fc800078e0203 */
[----:B0-----:R-:W-:-:S06]  /*8470*/  IMAD.WIDE R6, R7, 0x8, R8 ;  /* 0x0000000807067825 */ /* 0x001fcc00078e0208 */
[----:B------:R-:W5:Y:S02]  /*8480*/  LDG.E.64 R6, desc[UR36][R6.64] ;  /* 0x0000002406067981 */ /* 0x000f64000c1e1b00 */
[----:B------:R-:W-:Y:S05]  /*8490*/  @!P0 BRA `(.L_x_104) ;  /* 0x0000000400d48947 */ /* 0x000fea0003800000 */
[----:B------:R-:W-:Y:S01]  /*84a0*/  IADD3 R12, PT, PT, R0, -0x2, RZ ;  /* 0xfffffffe000c7810 */ /* 0x000fe20007ffe0ff */
[----:B------:R-:W-:Y:S01]  /*84b0*/  IMAD.MOV.U32 R31, RZ, RZ, 0x1 ;  /* 0x00000001ff1f7424 */ /* 0x000fe200078e00ff */
[----:B------:R-:W-:Y:S02]  /*84c0*/  LOP3.LUT R42, R18, 0x7, RZ, 0xc0, !PT ;  /* 0x00000007122a7812 */ /* 0x000fe400078ec0ff */
[----:B------:R-:W-:-:S13]  /*84d0*/  ISETP.GE.U32.AND P0, PT, R12, 0x7, PT ;  /* 0x000000070c00780c */ /* 0x000fda0003f06070 */
[----:B------:R-:W-:Y:S05]  /*84e0*/  @!P0 BRA `(.L_x_105) ;  /* 0x0000000000d08947 */ /* 0x000fea0003800000 */
[----:B------:R-:W-:Y:S01]  /*84f0*/  LOP3.LUT R36, R18, 0xfffffff8, RZ, 0xc0, !PT ;  /* 0xfffffff812247812 */ /* 0x000fe200078ec0ff */
[----:B------:R-:W-:Y:S01]  /*8500*/  HFMA2 R31, -RZ, RZ, 0, 0 ;  /* 0x00000000ff1f7431 */ /* 0x000fe200000001ff */
[----:B------:R-:W-:-:S03]  /*8510*/  IADD3 R12, P0, PT, R10, 0x10, RZ ;  /* 0x000000100a0c7810 */ /* 0x000fc60007f1e0ff */
[----:B------:R-:W-:Y:S01]  /*8520*/  IMAD.MOV R36, RZ, RZ, -R36 ;  /* 0x000000ffff247224 */ /* 0x000fe200078e0a24 */
[----:B------:R-:W-:-:S09]  /*8530*/  IADD3.X R13, PT, PT, RZ, R11, RZ, P0, !PT ;  /* 0x0000000bff0d7210 */ /* 0x000fd200007fe4ff */
.L_x_106:
[----:B------:R-:W2:Y:S04]  /*8540*/  LD.E R21, desc[UR36][R12.64+-0xc] ;  /* 0xfffff4240c157980 */ /* 0x000ea8000c101900 */
[----:B------:R-:W3:Y:S04]  /*8550*/  LD.E R27, desc[UR36][R12.64+-0x8] ;  /* 0xfffff8240c1b7980 */ /* 0x000ee8000c101900 */
[----:B------:R-:W4:Y:S04]  /*8560*/  LD.E R29, desc[UR36][R12.64+-0x4] ;  /* 0xfffffc240c1d7980 */ /* 0x000f28000c101900 */
[----:B------:R-:W4:Y:S04]  /*8570*/  LD.E R32, desc[UR36][R12.64] ;  /* 0x000000240c207980 */ /* 0x000f28000c101900 */
[----:B------:R-:W4:Y:S04]  /*8580*/  LD.E R33, desc[UR36][R12.64+0x4] ;  /* 0x000004240c217980 */ /* 0x000f28000c101900 */
[----:B------:R-:W4:Y:S04]  /*8590*/  LD.E R35, desc[UR36][R12.64+0x8] ;  /* 0x000008240c237980 */ /* 0x000f28000c101900 */
[----:B------:R-:W4:Y:S01]  /*85a0*/  LD.E R37, desc[UR36][R12.64+0xc] ;  /* 0x00000c240c257980 */ /* 0x000f22000c101900 */
[----:B--2---:R-:W-:-:S03]  /*85b0*/  IMAD R15, R21, R0, R3 ;  /* 0x00000000150f7224 */ /* 0x004fc600078e0203 */
[----:B------:R-:W2:Y:S01]  /*85c0*/  LD.E R3, desc[UR36][R12.64+0x10] ;  /* 0x000010240c037980 */ /* 0x000ea2000c101900 */
        /* <DEDUP_REMOVED lines=10> */
[----:B------:R-:W-:-:S06]  /*8670*/  IMAD.WIDE R28, R29, 0x8, R8 ;  /* 0x000000081d1c7825 */ /* 0x000fcc00078e0208 */
[----:B------:R-:W4:Y:S01]  /*8680*/  LDG.E.64 R28, desc[UR36][R28.64] ;  /* 0x000000241c1c7981 */ /* 0x000f22000c1e1b00 */
[----:B------:R-:W-:-:S04]  /*8690*/  IMAD.WIDE R44, R45, 0x8, R8 ;  /* 0x000000082d2c7825 */ /* 0x000fc800078e0208 */
[-C--:B------:R-:W-:Y:S02]  /*86a0*/  IMAD R47, R35, R0.reuse, R33 ;  /* 0x00000000232f7224 */ /* 0x080fe400078e0221 */
[----:B------:R-:W4:Y:S01]  /*86b0*/  LDG.E.64 R32, desc[UR36][R44.64] ;  /* 0x000000242c207981 */ /* 0x000f22000c1e1b00 */
[----:B------:R-:W-:Y:S02]  /*86c0*/  IMAD R41, R37, R0, R35 ;  /* 0x0000000025297224 */ /* 0x000fe400078e0223 */
[----:B------:R-:W-:-:S05]  /*86d0*/  IMAD.WIDE R46, R47, 0x8, R8 ;  /* 0x000000082f2e7825 */ /* 0x000fca00078e0208 */
[----:B------:R-:W4:Y:S01]  /*86e0*/  LDG.E.64 R34, desc[UR36][R46.64] ;  /* 0x000000242e227981 */ /* 0x000f22000c1e1b00 */
[----:B------:R-:W-:-:S06]  /*86f0*/  IMAD.WIDE R40, R41, 0x8, R8 ;  /* 0x0000000829287825 */ /* 0x000fcc00078e0208 */
        /* <DEDUP_REMOVED lines=19> */
.L_x_105:
        /* <DEDUP_REMOVED lines=32> */
.L_x_107:
        /* <DEDUP_REMOVED lines=16> */
[----:B--2---:R-:W-:-:S04]  /*8b30*/  @P0 IMAD R11, R28, R0, R13 ;  /* 0x000000001c0b0224 */ /* 0x004fc800078e020d */
[----:B------:R-:W-:-:S04]  /*8b40*/  @P0 IMAD.WIDE R10, R11, 0x8, R8 ;  /* 0x000000080b0a0825 */ /* 0x000fc800078e0208 */
[----:B---3--:R-:W-:Y:S02]  /*8b50*/  @P0 IMAD R3, R3, R0, R28 ;  /* 0x0000000003030224 */ /* 0x008fe400078e021c */
[----:B------:R-:W2:Y:S02]  /*8b60*/  @P0 LDG.E.64 R10, desc[UR36][R10.64] ;  /* 0x000000240a0a0981 */ /* 0x000ea4000c1e1b00 */
[----:B------:R-:W-:-:S04]  /*8b70*/  @P0 IMAD.WIDE R12, R3, 0x8, R8 ;  /* 0x00000008030c0825 */ /* 0x000fc800078e0208 */
[----:B----4-:R-:W-:Y:S02]  /*8b80*/  @!P1 IMAD R3, R15, R0, R20 ;  /* 0x000000000f039224 */ /* 0x010fe400078e0214 */
[----:B------:R-:W3:Y:S02]  /*8b90*/  @P0 LDG.E.64 R12, desc[UR36][R12.64] ;  /* 0x000000240c0c0981 */ /* 0x000ee4000c1e1b00 */
[----:B------:R-:W-:-:S06]  /*8ba0*/  @!P1 IMAD.WIDE R26, R3, 0x8, R8 ;  /* 0x00000008031a9825 */ /* 0x000fcc00078e0208 */
[----:B------:R-:W4:Y:S01]  /*8bb0*/  @!P1 LDG.E.64 R26, desc[UR36][R26.64] ;  /* 0x000000241a1a9981 */ /* 0x000f22000c1e1b00 */
[----:B--2--5:R-:W-:-:S08]  /*8bc0*/  @P0 DADD R8, R6, R10 ;  /* 0x0000000006080229 */ /* 0x024fd0000000000a */
[----:B---3--:R-:W-:-:S08]  /*8bd0*/  @P0 DADD R6, R8, R12 ;  /* 0x0000000008060229 */ /* 0x008fd0000000000c */
[----:B----4-:R-:W-:-:S11]  /*8be0*/  @!P1 DADD R6, R6, R26 ;  /* 0x0000000006069229 */ /* 0x010fd6000000001a */
.L_x_104:
[----:B------:R-:W-:Y:S01]  /*8bf0*/  MOV R0, 0x50 ;  /* 0x0000005000007802 */ /* 0x000fe20000000f00 */
[----:B-----5:R0:W-:Y:S03]  /*8c00*/  STS.64 [R2], R6 ;  /* 0x0000000602007388 */ /* 0x0201e60000000a00 */
[----:B------:R0:W1:Y:S03]  /*8c10*/  LDC.64 R8, c[0x4][R0] ;  /* 0x0100000000087b82 */ /* 0x0000660000000a00 */
[----:B------:R-:W-:-:S07]  /*8c20*/  LEPC R20, `(.L_x_108) ;  /* 0x000000001014794e */ /* 0x000fce0000000000 */
[----:B01----:R-:W-:Y:S05]  /*8c30*/  CALL.ABS.NOINC R8 ;  /* 0x0000000008007343 */ /* 0x003fea0003c00000 */
.L_x_108:
[----:B------:R-:W-:Y:S05]  /*8c40*/  WARPSYNC.ALL ;  /* 0x0000000000007948 */ /* 0x000fea0003800000 */
[----:B------:R-:W-:Y:S06]  /*8c50*/  BAR.SYNC.DEFER_BLOCKING 0x0 ;  /* 0x0000000000007b1d */ /* 0x000fec0000010000 */
.L_x_80:
[----:B------:R-:W0:Y:S01]  /*8c60*/  LDS.64 R8, [R16] ;  /* 0x0000000010087984 */ /* 0x000e220000000a00 */
[----:B------:R-:W1:Y:S08]  /*8c70*/  LDC R0, c[0x0][0x384] ;  /* 0x0000e100ff007b82 */ /* 0x000e700000000800 */
[----:B------:R-:W2:Y:S01]  /*8c80*/  LDC.64 R6, c[0x0][0x3b0] ;  /* 0x0000ec00ff067b82 */ /* 0x000ea20000000a00 */
[----:B0-----:R-:W-:Y:S01]  /*8c90*/  IMAD.WIDE R10, R18, 0x4, R8 ;  /* 0x00000004120a7825 */ /* 0x001fe200078e0208 */
[----:B------:R-:W3:Y:S05]  /*8ca0*/  LD.E R3, desc[UR36][R8.64] ;  /* 0x0000002408037980 */ /* 0x000eea000c101900 */
[----:B------:R-:W3:Y:S01]  /*8cb0*/  LD.E R11, desc[UR36][R10.64] ;  /* 0x000000240a0b7980 */ /* 0x000ee2000c101900 */
[----:B-1----:R-:W-:Y:S01]  /*8cc0*/  ISETP.GE.U32.AND P0, PT, R0, 0x2, PT ;  /* 0x000000020000780c */ /* 0x002fe20003f06070 */
[----:B---3--:R-:W-:-:S04]  /*8cd0*/  IMAD R5, R11, R0, R3 ;  /* 0x000000000b057224 */ /* 0x008fc800078e0203 */
[----:B--2---:R-:W-:-:S06]  /*8ce0*/  IMAD.WIDE R4, R5, 0x8, R6 ;  /* 0x0000000805047825 */ /* 0x004fcc00078e0206 */
[----:B------:R-:W5:Y:S02]  /*8cf0*/  LDG.E.64 R4, desc[UR36][R4.64] ;  /* 0x0000002404047981 */ /* 0x000f64000c1e1b00 */
[----:B------:R-:W-:Y:S05]  /*8d00*/  @!P0 BRA `(.L_x_109) ;  /* 0x0000000400dc8947 */ /* 0x000fea0003800000 */
[----:B------:R-:W-:Y:S01]  /*8d10*/  VIADD R10, R0, 0xfffffffe ;  /* 0xfffffffe000a7836 */ /* 0x000fe20000000000 */
[----:B------:R-:W-:Y:S02]  /*8d20*/  LOP3.LUT R39, R18, 0x7, RZ, 0xc0, !PT ;  /* 0x0000000712277812 */ /* 0x000fe400078ec0ff */
[----:B------:R-:W-:Y:S02]  /*8d30*/  MOV R31, 0x1 ;  /* 0x00000001001f7802 */ /* 0x000fe40000000f00 */
[----:B------:R-:W-:-:S13]  /*8d40*/  ISETP.GE.U32.AND P0, PT, R10, 0x7, PT ;  /* 0x000000070a00780c */ /* 0x000fda0003f06070 */
[----:B------:R-:W-:Y:S05]  /*8d50*/  @!P0 BRA `(.L_x_110) ;  /* 0x0000000000d88947 */ /* 0x000fea0003800000 */
[----:B------:R-:W-:Y:S01]  /*8d60*/  IADD3 R10, P0, PT, R8, 0x10, RZ ;  /* 0x00000010080a7810 */ /* 0x000fe20007f1e0ff */
[----:B------:R-:W-:Y:S01]  /*8d70*/  BSSY.RECONVERGENT B0, `(.L_x_111) ;  /* 0x0000033000007945 */ /* 0x000fe20003800200 */
[----:B------:R-:W-:Y:S01]  /*8d80*/  LOP3.LUT R38, R18, 0xfffffff8, RZ, 0xc0, !PT ;  /* 0xfffffff812267812 */ /* 0x000fe200078ec0ff */
[----:B------:R-:W-:Y:S02]  /*8d90*/  IMAD.MOV.U32 R31, RZ, RZ, RZ ;  /* 0x000000ffff1f7224 */ /* 0x000fe400078e00ff */
[----:B------:R-:W-:Y:S01]  /*8da0*/  IMAD.X R11, RZ, RZ, R9, P0 ;  /* 0x000000ffff0b7224 */ /* 0x000fe200000e0609 */
[----:B------:R-:W-:-:S07]  /*8db0*/  IADD3 R38, PT, PT, -R38, RZ, RZ ;  /* 0x000000ff26267210 */ /* 0x000fce0007ffe1ff */
.L_x_112:
        /* <DEDUP_REMOVED lines=22> */
[-C--:B------:R-:W-:Y:S02]  /*8f20*/  IMAD R41, R33, R0.reuse, R32 ;  /* 0x0000000021297224 */ /* 0x080fe400078e0220 */
[----:B------:R-:W4:Y:S01]  /*8f30*/  LDG.E.64 R12, desc[UR36][R12.64] ;  /* 0x000000240c0c7981 */ /* 0x000f22000c1e1b00 */
[----:B------:R-:W-:Y:S02]  /*8f40*/  IMAD R43, R35, R0, R33 ;  /* 0x00000000232b7224 */ /* 0x000fe400078e0221 */
[----:B------:R-:W-:-:S05]  /*8f50*/  IMAD.WIDE R40, R41, 0x8, R6 ;  /* 0x0000000829287825 */ /* 0x000fca00078e0206 */
[----:B------:R-:W4:Y:S01]  /*8f60*/  LDG.E.64 R32, desc[UR36][R40.64] ;  /* 0x0000002428207981 */ /* 0x000f22000c1e1b00 */
[----:B------:R-:W-:-:S04]  /*8f70*/  IMAD.WIDE R42, R43, 0x8, R6 ;  /* 0x000000082b2a7825 */ /* 0x000fc800078e0206 */
[----:B--2---:R-:W-:Y:S02]  /*8f80*/  IMAD R37, R3, R0, R35 ;  /* 0x0000000003257224 */ /* 0x004fe400078e0223 */
[----:B------:R-:W2:Y:S02]  /*8f90*/  LDG.E.64 R34, desc[UR36][R42.64] ;  /* 0x000000242a227981 */ /* 0x000ea4000c1e1b00 */
[----:B------:R-:W-:-:S06]  /*8fa0*/  IMAD.WIDE R36, R37, 0x8, R6 ;  /* 0x0000000825247825 */ /* 0x000fcc00078e0206 */
[----:B------:R-:W2:Y:S01]  /*8fb0*/  LDG.E.64 R36, desc[UR36][R36.64] ;  /* 0x0000002424247981 */ /* 0x000ea2000c1e1b00 */
[----:B---3-5:R-:W-:Y:S01]  /*8fc0*/  DADD R28, R28, R4 ;  /* 0x000000001c1c7229 */ /* 0x028fe20000000004 */
[----:B------:R-:W-:Y:S02]  /*8fd0*/  IADD3 R38, PT, PT, R38, 0x8, RZ ;  /* 0x0000000826267810 */ /* 0x000fe40007ffe0ff */
[----:B------:R-:W-:Y:S02]  /*8fe0*/  IADD3 R10, P1, PT, R10, 0x20, RZ ;  /* 0x000000200a0a7810 */ /* 0x000fe40007f3e0ff */
[----:B------:R-:W-:Y:S02]  /*8ff0*/  ISETP.NE.AND P0, PT, R38, RZ, PT ;  /* 0x000000ff2600720c */ /* 0x000fe40003f05270 */
[----:B------:R-:W-:Y:S01]  /*9000*/  IADD3 R31, PT, PT, R31, 0x8, RZ ;  /* 0x000000081f1f7810 */ /* 0x000fe20007ffe0ff */
[----:B----4-:R-:W-:Y:S01]  /*9010*/  DADD R26, R28, R26 ;  /* 0x000000001c1a7229 */ /* 0x010fe2000000001a */
[----:B------:R-:W-:-:S07]  /*9020*/  IMAD.X R11, RZ, RZ, R11, P1 ;  /* 0x000000ffff0b7224 */ /* 0x000fce00008e060b */
[----:B------:R-:W-:-:S08]  /*9030*/  DADD R20, R26, R20 ;  /* 0x000000001a147229 */ /* 0x000fd00000000014 */
[----:B------:R-:W-:-:S08]  /*9040*/  DADD R14, R20, R14 ;  /* 0x00000000140e7229 */ /* 0x000fd0000000000e */
[----:B------:R-:W-:-:S08]  /*9050*/  DADD R12, R14, R12 ;  /* 0x000000000e0c7229 */ /* 0x000fd0000000000c */
[----:B------:R-:W-:-:S08]  /*9060*/  DADD R12, R12, R32 ;  /* 0x000000000c0c7229 */ /* 0x000fd00000000020 */
[----:B--2---:R-:W-:-:S08]  /*9070*/  DADD R12, R12, R34 ;  /* 0x000000000c0c7229 */ /* 0x004fd00000000022 */
[----:B------:R-:W-:Y:S01]  /*9080*/  DADD R4, R12, R36 ;  /* 0x000000000c047229 */ /* 0x000fe20000000024 */
[----:B------:R-:W-:Y:S10]  /*9090*/  @P0 BRA `(.L_x_112) ;  /* 0xfffffffc00480947 */ /* 0x000ff4000383ffff */
[----:B------:R-:W-:Y:S05]  /*90a0*/  BSYNC.RECONVERGENT B0 ;  /* 0x0000000000007941 */ /* 0x000fea0003800200 */
.L_x_111:
[----:B------:R-:W-:-:S07]  /*90b0*/  VIADD R31, R31, 0x1 ;  /* 0x000000011f1f7836 */ /* 0x000fce0000000000 */
.L_x_110:
        /* <DEDUP_REMOVED lines=32> */
.L_x_113:
        /* <DEDUP_REMOVED lines=28> */
.L_x_109:
[----:B-----5:R0:W-:Y:S01]  /*9480*/  STS.64 [R2], R4 ;  /* 0x0000000402007388 */ /* 0x0201e20000000a00 */
[----:B------:R-:W-:Y:S05]  /*9490*/  WARPSYNC.ALL ;  /* 0x0000000000007948 */ /* 0x000fea0003800000 */
[----:B------:R-:W-:Y:S06]  /*94a0*/  BAR.SYNC.DEFER_BLOCKING 0x0 ;  /* 0x0000000000007b1d */ /* 0x000fec0000010000 */
[----:B------:R-:W2:Y:S01]  /*94b0*/  LDG.E R22, desc[UR36][R22.64] ;  /* 0x0000002416167981 */ /* 0x000ea2000c1e1900 */
[----:B------:R-:W0:Y:S01]  /*94c0*/  MUFU.RCP64H R7, 2.14748262400000000000e+09 ;  /* 0x41dfffff00077908 */ /* 0x000e220000001800 */
[----:B------:R-:W-:Y:S01]  /*94d0*/  IMAD.MOV.U32 R8, RZ, RZ, -0x800000 ;  /* 0xff800000ff087424 */ /* 0x000fe200078e00ff */
[----:B------:R-:W-:Y:S01]  /*94e0*/  MOV R9, 0x41dfffff ;  /* 0x41dfffff00097802 */ /* 0x000fe20000000f00 */
[----:B------:R-:W-:Y:S01]  /*94f0*/  IMAD.MOV.U32 R6, RZ, RZ, 0x1 ;  /* 0x00000001ff067424 */ /* 0x000fe200078e00ff */
[----:B------:R-:W-:Y:S05]  /*9500*/  BSSY.RECONVERGENT B1, `(.L_x_114) ;  /* 0x0000021000017945 */ /* 0x000fea0003800200 */
[----:B0-----:R-:W-:-:S08]  /*9510*/  DFMA R4, R6, -R8, 1 ;  /* 0x3ff000000604742b */ /* 0x001fd00000000808 */
[----:B------:R-:W-:-:S08]  /*9520*/  DFMA R4, R4, R4, R4 ;  /* 0x000000040404722b */ /* 0x000fd00000000004 */
[----:B------:R-:W-:-:S08]  /*9530*/  DFMA R4, R6, R4, R6 ;  /* 0x000000040604722b */ /* 0x000fd00000000006 */
[----:B------:R-:W-:Y:S01]  /*9540*/  DFMA R6, R4, -R8, 1 ;  /* 0x3ff000000406742b */ /* 0x000fe20000000808 */
[----:B--2---:R-:W-:-:S05]  /*9550*/  IMAD.HI.U32 R3, R22, 0x3, RZ ;  /* 0x0000000316037827 */ /* 0x004fca00078e00ff */
[----:B------:R-:W-:-:S04]  /*9560*/  IADD3 R0, PT, PT, R22, -R3, RZ ;  /* 0x8000000316007210 */ /* 0x000fc80007ffe0ff */
[----:B------:R-:W-:-:S04]  /*9570*/  LEA.HI R0, R0, R3, RZ, 0x1f ;  /* 0x0000000300007211 */ /* 0x000fc800078ff8ff */
[----:B------:R-:W-:-:S05]  /*9580*/  SHF.R.U32.HI R3, RZ, 0x1e, R0 ;  /* 0x0000001eff037819 */ /* 0x000fca0000011600 */
[----:B------:R-:W-:-:S05]  /*9590*/  IMAD R3, R3, -0x7fffffff, R22 ;  /* 0x8000000103037824 */ /* 0x000fca00078e0216 */
[----:B------:R-:W-:-:S05]  /*95a0*/  VIMNMX.U32 R3, PT, PT, R3, 0x1, !PT ;  /* 0x0000000103037848 */ /* 0x000fca0007fe0000 */
[----:B------:R-:W-:-:S05]  /*95b0*/  IMAD.HI.U32 R0, R3, 0x5e4789c9, RZ ;  /* 0x5e4789c903007827 */ /* 0x000fca00078e00ff */
[----:B------:R-:W-:-:S05]  /*95c0*/  SHF.R.U32.HI R0, RZ, 0xe, R0 ;  /* 0x0000000eff007819 */ /* 0x000fca0000011600 */
[C---:B------:R-:W-:Y:S02]  /*95d0*/  IMAD R3, R0.reuse, -0xadc8, R3 ;  /* 0xffff523800037824 */ /* 0x040fe400078e0203 */
[----:B------:R-:W-:Y:S02]  /*95e0*/  IMAD R0, R0, 0xd47, RZ ;  /* 0x00000d4700007824 */ /* 0x000fe400078e02ff */
[----:B------:R-:W-:-:S03]  /*95f0*/  IMAD R3, R3, 0xbc8f, RZ ;  /* 0x0000bc8f03037824 */ /* 0x000fc600078e02ff */
[----:B------:R-:W-:Y:S02]  /*9600*/  LOP3.LUT R10, R0, 0x7fffffff, RZ, 0x3c, !PT ;  /* 0x7fffffff000a7812 */ /* 0x000fe400078e3cff */
[----:B------:R-:W-:-:S13]  /*9610*/  ISETP.GE.U32.AND P0, PT, R3, R0, PT ;  /* 0x000000000300720c */ /* 0x000fda0003f06070 */
[----:B------:R-:W-:-:S04]  /*9620*/  @P0 IADD3 R10, PT, PT, -R0, RZ, RZ ;  /* 0x000000ff000a0210 */ /* 0x000fc80007ffe1ff */
[----:B------:R-:W-:Y:S01]  /*9630*/  IADD3 R20, PT, PT, R3, -0x1, R10 ;  /* 0xffffffff03147810 */ /* 0x000fe20007ffe00a */
[----:B------:R-:W-:-:S05]  /*9640*/  DFMA R10, R4, R6, R4 ;  /* 0x00000006040a722b */ /* 0x000fca0000000004 */
[----:B------:R-:W0:Y:S03]  /*9650*/  I2F.F64.U32 R20, R20 ;  /* 0x0000001400147312 */ /* 0x000e260000201800 */
        /* <DEDUP_REMOVED lines=9> */
[----:B------:R-:W-:Y:S01]  /*96f0*/  IMAD.MOV.U32 R4, RZ, RZ, R6 ;  /* 0x000000ffff047224 */ /* 0x000fe200078e0006 */
[----:B------:R-:W-:-:S07]  /*9700*/  MOV R5, R37 ;  /* 0x0000002500057202 */ /* 0x000fce0000000f00 */
.L_x_115:
[----:B------:R-:W-:Y:S05]  /*9710*/  BSYNC.RECONVERGENT B1 ;  /* 0x0000000000017941 */ /* 0x000fea0003800200 */
.L_x_114:
[----:B------:R-:W-:Y:S01]  /*9720*/  DFMA R4, R4, 2.14748364800000000000e+09, RZ ;  /* 0x41e000000404782b */ /* 0x000fe200000000ff */
[----:B------:R-:W0:Y:S01]  /*9730*/  S2UR UR5, SR_CgaCtaId ;  /* 0x00000000000579c3 */ /* 0x000e220000008800 */
[----:B------:R-:W-:Y:S02]  /*9740*/  UMOV UR4, 0x400 ;  /* 0x0000040000047882 */ /* 0x000fe40000000000 */
[----:B------:R-:W-:-:S06]  /*9750*/  UIADD3 UR4, UPT, UPT, UR4, 0x2080, URZ ;  /* 0x0000208004047890 */ /* 0x000fcc000fffe0ff */
[----:B------:R-:W1:Y:S02]  /*9760*/  F2I.F64.TRUNC R5, R4 ;  /* 0x0000000400057311 */ /* 0x000e64000030d100 */
[----:B-1----:R1:W-:Y:S01]  /*9770*/  STG.E desc[UR36][R24.64], R5 ;  /* 0x0000000518007986 */ /* 0x0023e2000c101924 */
[----:B0-----:R-:W-:Y:S01]  /*9780*/  ULEA UR4, UR5, UR4, 0x18 ;  /* 0x0000000405047291 */ /* 0x001fe2000f8ec0ff */
[----:B------:R-:W0:Y:S05]  /*9790*/  LDCU UR5, c[0x0][0x38c] ;  /* 0x00007180ff0577ac */ /* 0x000e2a0008000800 */
[----:B------:R-:W-:Y:S01]  /*97a0*/  LEA R11, R30, UR4, 0x2 ;  /* 0x000000041e0b7c11 */ /* 0x000fe2000f8e10ff */
[----:B------:R-:W-:Y:S01]  /*97b0*/  BAR.SYNC.DEFER_BLOCKING 0x0 ;  /* 0x0000000000007b1d */ /* 0x000fe20000010000 */
[----:B0-----:R-:W-:-:S05]  /*97c0*/  UISETP.GE.AND UP0, UPT, UR5, 0x2, UPT ;  /* 0x000000020500788c */ /* 0x001fca000bf06270 */
[----:B------:R1:W-:Y:S04]  /*97d0*/  STS [R11], R30 ;  /* 0x0000001e0b007388 */ /* 0x0003e80000000800 */
[----:B------:R-:W-:Y:S05]  /*97e0*/  BRA.U !UP0, `(.L_x_116) ;  /* 0x0000000108ec7547 */ /* 0x000fea000b800000 */
[----:B------:R-:W-:-:S05]  /*97f0*/  UMOV UR8, 0x2 ;  /* 0x0000000200087882 */ /* 0x000fca0000000000 */
.L_x_122:
[----:B------:R-:W-:Y:S01]  /*9800*/  BAR.SYNC.DEFER_BLOCKING 0x0 ;  /* 0x0000000000007b1d */ /* 0x000fe20000010000 */
[----:B------:R-:W-:-:S04]  /*9810*/  USHF.R.S32.HI UR5, URZ, 0x1, UR8 ;  /* 0x00000001ff057899 */ /* 0x000fc80008011408 */
[----:B------:R-:W-:-:S09]  /*9820*/  UISETP.GE.AND UP0, UPT, UR5, 0x1, UPT ;  /* 0x000000010500788c */ /* 0x000fd2000bf06270 */
[----:B--23--:R-:W-:Y:S05]  /*9830*/  BRA.U !UP0, `(.L_x_117) ;  /* 0x0000000108c87547 */ /* 0x00cfea000b800000 */
.L_x_121:
[----:B------:R-:W-:Y:S01]  /*9840*/  LOP3.LUT R3, R30, UR5, RZ, 0x3c, !PT ;  /* 0x000000051e037c12 */ /* 0x000fe2000f8e3cff */
[----:B------:R-:W-:Y:S03]  /*9850*/  BAR.SYNC.DEFER_BLOCKING 0x0 ;  /* 0x0000000000007b1d */ /* 0x000fe60000010000 */
[----:B------:R-:W-:-:S03]  /*9860*/  ISETP.GT.U32.AND P0, PT, R3, R30, PT ;  /* 0x0000001e0300720c */ /* 0x000fc60003f04070 */
[----:B------:R-:W-:Y:S10]  /*9870*/  BSSY.RECONVERGENT B0, `(.L_x_118) ;  /* 0x0000029000007945 */ /* 0x000ff40003800200 */
[----:B--23--:R-:W-:Y:S05]  /*9880*/  @!P0 BRA `(.L_x_119) ;  /* 0x00000000009c8947 */ /* 0x00cfea0003800000 */
[----:B------:R-:W-:-:S13]  /*9890*/  LOP3.LUT P0, RZ, R30, UR8, RZ, 0xc0, !PT ;  /* 0x000000081eff7c12 */ /* 0x000fda000f80c0ff */
[----:B------:R-:W-:Y:S05]  /*98a0*/  @P0 BRA `(.L_x_120) ;  /* 0x00000000004c0947 */ /* 0x000fea0003800000 */
[----:B------:R-:W0:Y:S01]  /*98b0*/  S2UR UR7, SR_CgaCtaId ;  /* 0x00000000000779c3 */ /* 0x000e220000008800 */
[----:B------:R-:W-:Y:S01]  /*98c0*/  UMOV UR6, 0x400 ;  /* 0x0000040000067882 */ /* 0x000fe20000000000 */
[----:B-1----:R-:W-:Y:S01]  /*98d0*/  LDS.64 R4, [R2] ;  /* 0x0000000002047984 */ /* 0x002fe20000000a00 */
[----:B------:R-:W-:-:S04]  /*98e0*/  UIADD3 UR6, UPT, UPT, UR6, 0x1000, URZ ;  /* 0x0000100006067890 */ /* 0x000fc8000fffe0ff */
[----:B0-----:R-:W-:-:S06]  /*98f0*/  ULEA UR6, UR7, UR6, 0x18 ;  /* 0x0000000607067291 */ /* 0x001fcc000f8ec0ff */
[----:B------:R-:W-:-:S05]  /*9900*/  LEA R13, R3, UR6, 0x3 ;  /* 0x00000006030d7c11 */ /* 0x000fca000f8e18ff */
[----:B------:R-:W0:Y:S02]  /*9910*/  LDS.64 R8, [R13] ;  /* 0x000000000d087984 */ /* 0x000e240000000a00 */
[----:B0-----:R-:W-:-:S14]  /*9920*/  DSETP.GT.AND P0, PT, R4, R8, PT ;  /* 0x000000080400722a */ /* 0x001fdc0003f04000 */
[----:B------:R-:W-:Y:S05]  /*9930*/  @!P0 BRA `(.L_x_119) ;  /* 0x0000000000708947 */ /* 0x000fea0003800000 */
[----:B------:R-:W0:Y:S01]  /*9940*/  LDS R6, [R11] ;  /* 0x000000000b067984 */ /* 0x000e220000000800 */
[----:B------:R-:W-:-:S03]  /*9950*/  LEA R0, R3, UR4, 0x2 ;  /* 0x0000000403007c11 */ /* 0x000fc6000f8e10ff */
[----:B------:R-:W-:Y:S04]  /*9960*/  STS.64 [R2], R8 ;  /* 0x0000000802007388 */ /* 0x000fe80000000a00 */
[----:B------:R-:W1:Y:S01]  /*9970*/  LDS R10, [R0] ;  /* 0x00000000000a7984 */ /* 0x000e620000000800 */
[----:B0-----:R-:W0:Y:S03]  /*9980*/  I2F.F64 R6, R6 ;  /* 0x0000000600067312 */ /* 0x001e260000201c00 */
[----:B-1----:R3:W-:Y:S04]  /*9990*/  STS [R11], R10 ;  /* 0x0000000a0b007388 */ /* 0x0027e80000000800 */
[----:B------:R3:W-:Y:S01]  /*99a0*/  STS.64 [R13], R4 ;  /* 0x000000040d007388 */ /* 0x0007e20000000a00 */
[----:B0-----:R-:W0:Y:S03]  /*99b0*/  F2I.F64.TRUNC R7, R6 ;  /* 0x0000000600077311 */ /* 0x001e26000030d100 */
[----:B0-----:R3:W-:Y:S01]  /*99c0*/  STS [R0], R7 ;  /* 0x0000000700007388 */ /* 0x0017e20000000800 */
[----:B------:R-:W-:Y:S05]  /*99d0*/  BRA `(.L_x_119) ;  /* 0x0000000000487947 */ /* 0x000fea0003800000 */
.L_x_120:
[----:B------:R-:W0:Y:S01]  /*99e0*/  S2UR UR7, SR_CgaCtaId ;  /* 0x00000000000779c3 */ /* 0x000e220000008800 */
[----:B------:R-:W-:Y:S01]  /*99f0*/  UMOV UR6, 0x400 ;  /* 0x0000040000067882 */ /* 0x000fe20000000000 */
[----:B-1----:R-:W-:Y:S01]  /*9a00*/  LDS.64 R4, [R2] ;  /* 0x0000000002047984 */ /* 0x002fe20000000a00 */
[----:B------:R-:W-:-:S04]  /*9a10*/  UIADD3 UR6, UPT, UPT, UR6, 0x1000, URZ ;  /* 0x0000100006067890 */ /* 0x000fc8000fffe0ff */
[----:B0-----:R-:W-:-:S06]  /*9a20*/  ULEA UR6, UR7, UR6, 0x18 ;  /* 0x0000000607067291 */ /* 0x001fcc000f8ec0ff */
[----:B------:R-:W-:-:S05]  /*9a30*/  LEA R13, R3, UR6, 0x3 ;  /* 0x00000006030d7c11 */ /* 0x000fca000f8e18ff */
[----:B------:R-:W0:Y:S02]  /*9a40*/  LDS.64 R8, [R13] ;  /* 0x000000000d087984 */ /* 0x000e240000000a00 */
[----:B0-----:R-:W-:-:S14]  /*9a50*/  DSETP.GEU.AND P0, PT, R4, R8, PT ;  /* 0x000000080400722a */ /* 0x001fdc0003f0e000 */
[----:B------:R-:W-:Y:S05]  /*9a60*/  @P0 BRA `(.L_x_119) ;  /* 0x0000000000240947 */ /* 0x000fea0003800000 */
        /* <DEDUP_REMOVED lines=8> */
[----:B0-----:R2:W-:Y:S02]  /*9af0*/  STS [R10], R7 ;  /* 0x000000070a007388 */ /* 0x0015e40000000800 */
.L_x_119:
[----:B------:R-:W-:Y:S05]  /*9b00*/  BSYNC.RECONVERGENT B0 ;  /* 0x0000000000007941 */ /* 0x000fea0003800200 */
.L_x_118:
[----:B------:R-:W-:Y:S01]  /*9b10*/  BAR.SYNC.DEFER_BLOCKING 0x0 ;  /* 0x0000000000007b1d */ /* 0x000fe20000010000 */
[----:B------:R-:W-:Y:S02]  /*9b20*/  UISETP.GT.U32.AND UP0, UPT, UR5, 0x1, UPT ;  /* 0x000000010500788c */ /* 0x000fe4000bf04070 */
[----:B------:R-:W-:-:S07]  /*9b30*/  USHF.R.U32.HI UR6, URZ, 0x1, UR5 ;  /* 0x00000001ff067899 */ /* 0x000fce0008011605 */
[----:B------:R-:W-:Y:S01]  /*9b40*/  UMOV UR5, UR6 ;  /* 0x0000000600057c82 */ /* 0x000fe20008000000 */
[----:B------:R-:W-:Y:S05]  /*9b50*/  BRA.U UP0, `(.L_x_121) ;  /* 0xfffffffd00387547 */ /* 0x000fea000b83ffff */
.L_x_117:
[----:B------:R-:W0:Y:S01]  /*9b60*/  LDCU UR5, c[0x0][0x38c] ;  /* 0x00007180ff0577ac */ /* 0x000e220008000800 */
[----:B------:R-:W-:-:S04]  /*9b70*/  USHF.L.U32 UR8, UR8, 0x1, URZ ;  /* 0x0000000108087899 */ /* 0x000fc800080006ff */
[----:B0-----:R-:W-:-:S09]  /*9b80*/  UISETP.GT.AND UP0, UPT, UR8, UR5, UPT ;  /* 0x000000050800728c */ /* 0x001fd2000bf04270 */
[----:B------:R-:W-:Y:S05]  /*9b90*/  BRA.U !UP0, `(.L_x_122) ;  /* 0xfffffffd08187547 */ /* 0x000fea000b83ffff */
.L_x_116:
[----:B------:R-:W0:Y:S02]  /*9ba0*/  LDCU UR6, c[0x0][0x384] ;  /* 0x00007080ff0677ac */ /* 0x000e240008000800 */
[----:B0-----:R-:W-:Y:S01]  /*9bb0*/  UISETP.GE.AND UP0, UPT, UR6, 0x1, UPT ;  /* 0x000000010600788c */ /* 0x001fe2000bf06270 */
[----:B------:R-:W-:Y:S08]  /*9bc0*/  BAR.SYNC.DEFER_BLOCKING 0x0 ;  /* 0x0000000000007b1d */ /* 0x000ff00000010000 */
[----:B------:R-:W-:Y:S05]  /*9bd0*/  BRA.U !UP0, `(.L_x_123) ;  /* 0x0000000908587547 */ /* 0x000fea000b800000 */
[----:B-123--:R-:W0:Y:S01]  /*9be0*/  LDS R11, [R11] ;  /* 0x000000000b0b7984 */ /* 0x00ee220000000800 */
[----:B------:R-:W1:Y:S01]  /*9bf0*/  S2UR UR5, SR_CgaCtaId ;  /* 0x00000000000579c3 */ /* 0x000e620000008800 */
[----:B------:R-:W-:Y:S01]  /*9c00*/  UMOV UR4, 0x400 ;  /* 0x0000040000047882 */ /* 0x000fe20000000000 */
[----:B------:R-:W-:Y:S01]  /*9c10*/  ISETP.GE.U32.AND P0, PT, R18, 0xf, PT ;  /* 0x0000000f1200780c */ /* 0x000fe20003f06070 */
[----:B------:R2:W3:Y:S01]  /*9c20*/  LDS.64 R4, [R16] ;  /* 0x0000000010047984 */ /* 0x0004e20000000a00 */
[----:B------:R-:W-:Y:S01]  /*9c30*/  IMAD.MOV.U32 R3, RZ, RZ, RZ ;  /* 0x000000ffff037224 */ /* 0x000fe200078e00ff */
[----:B-1----:R-:W-:Y:S02]  /*9c40*/  ULEA UR4, UR5, UR4, 0x18 ;  /* 0x0000000405047291 */ /* 0x002fe4000f8ec0ff */
[----:B------:R-:W-:-:S04]  /*9c50*/  ULOP3.LUT UR5, UR6, 0xf, URZ, 0xc0, !UPT ;  /* 0x0000000f06057892 */ /* 0x000fc8000f8ec0ff */
[----:B------:R-:W-:Y:S01]  /*9c60*/  UISETP.NE.AND UP1, UPT, UR5, URZ, UPT ;  /* 0x000000ff0500728c */ /* 0x000fe2000bf25270 */
[----:B0-----:R-:W-:-:S06]  /*9c70*/  LEA R6, R11, UR4, 0x3 ;  /* 0x000000040b067c11 */ /* 0x001fcc000f8e18ff */
[----:B------:R-:W0:Y:S01]  /*9c80*/  LDS.64 R6, [R6] ;  /* 0x0000000006067984 */ /* 0x000e220000000a00 */
[----:B--23--:R-:W-:Y:S05]  /*9c90*/  @!P0 BRA `(.L_x_124) ;  /* 0x0000000400088947 */ /* 0x00cfea0003800000 */
[----:B------:R-:W-:Y:S01]  /*9ca0*/  ULOP3.LUT UR7, UR6, 0x7ffffff0, URZ, 0xc0, !UPT ;  /* 0x7ffffff006077892 */ /* 0x000fe2000f8ec0ff */
[----:B------:R-:W-:Y:S02]  /*9cb0*/  IADD3 R0, P1, PT, R4, 0x20, RZ ;  /* 0x0000002004007810 */ /* 0x000fe40007f3e0ff */
[----:B0-----:R-:W-:Y:S01]  /*9cc0*/  IADD3 R12, P0, PT, R6, 0x20, RZ ;  /* 0x00000020060c7810 */ /* 0x001fe20007f1e0ff */
[----:B------:R-:W-:Y:S02]  /*9cd0*/  UIADD3 UR4, UPT, UPT, -UR7, URZ, URZ ;  /* 0x000000ff07047290 */ /* 0x000fe4000fffe1ff */
[----:B------:R-:W-:Y:S01]  /*9ce0*/  IMAD.X R15, RZ, RZ, R5, P1 ;  /* 0x000000ffff0f7224 */ /* 0x000fe200008e0605 */
[----:B------:R-:W-:Y:S02]  /*9cf0*/  IADD3.X R17, PT, PT, RZ, R7, RZ, P0, !PT ;  /* 0x00000007ff117210 */ /* 0x000fe400007fe4ff */
[----:B------:R-:W-:-:S07]  /*9d00*/  MOV R3, UR7 ;  /* 0x0000000700037c02 */ /* 0x000fce0008000f00 */
.L_x_125:
[----:B------:R-:W-:Y:S01]  /*9d10*/  IMAD.MOV.U32 R8, RZ, RZ, R12 ;  /* 0x000000ffff087224 */ /* 0x000fe200078e000c */
[----:B------:R-:W-:-:S05]  /*9d20*/  MOV R9, R17 ;  /* 0x0000001100097202 */ /* 0x000fca0000000f00 */
[----:B--2---:R-:W2:Y:S01]  /*9d30*/  LD.E R13, desc[UR36][R8.64+-0x20] ;  /* 0xffffe024080d7980 */ /* 0x004ea2000c101900 */
[----:B------:R-:W-:Y:S01]  /*9d40*/  IMAD.MOV.U32 R10, RZ, RZ, R0 ;  /* 0x000000ffff0a7224 */ /* 0x000fe200078e0000 */
[----:B------:R-:W-:Y:S01]  /*9d50*/  MOV R11, R15 ;  /* 0x0000000f000b7202 */ /* 0x000fe20000000f00 */
[----:B------:R-:W-:Y:S06]  /*9d60*/  BAR.SYNC.DEFER_BLOCKING 0x0 ;  /* 0x0000000000007b1d */ /* 0x000fec0000010000 */
[----:B--2---:R0:W-:Y:S04]  /*9d70*/  ST.E desc[UR36][R10.64+-0x20], R13 ;  /* 0xffffe00d0a007985 */ /* 0x0041e8000c101924 */
[----:B------:R-:W2:Y:S01]  /*9d80*/  LD.E R15, desc[UR36][R8.64+-0x1c] ;  /* 0xffffe424080f7980 */ /* 0x000ea2000c101900 */
[----:B------:R-:W-:Y:S06]  /*9d90*/  BAR.SYNC.DEFER_BLOCKING 0x0 ;  /* 0x0000000000007b1d */ /* 0x000fec0000010000 */
[----:B--2---:R1:W-:Y:S04]  /*9da0*/  ST.E desc[UR36][R10.64+-0x1c], R15 ;  /* 0xffffe40f0a007985 */ /* 0x0043e8000c101924 */
[----:B------:R-:W2:Y:S01]  /*9db0*/  LD.E R17, desc[UR36][R8.64+-0x18] ;  /* 0xffffe82408117980 */ /* 0x000ea2000c101900 */
[----:B------:R-:W-:Y:S06]  /*9dc0*/  BAR.SYNC.DEFER_BLOCKING 0x0 ;  /* 0x0000000000007b1d */ /* 0x000fec0000010000 */
[----:B--2---:R2:W-:Y:S04]  /*9dd0*/  ST.E desc[UR36][R10.64+-0x18], R17 ;  /* 0xffffe8110a007985 */ /* 0x0045e8000c101924 */
[----:B------:R-:W3:Y:S01]  /*9de0*/  LD.E R21, desc[UR36][R8.64+-0x14] ;  /* 0xffffec2408157980 */ /* 0x000ee2000c101900 */
[----:B------:R-:W-:Y:S06]  /*9df0*/  BAR.SYNC.DEFER_BLOCKING 0x0 ;  /* 0x0000000000007b1d */ /* 0x000fec0000010000 */
[----:B---3--:R3:W-:Y:S04]  /*9e00*/  ST.E desc[UR36][R10.64+-0x14], R21 ;  /* 0xffffec150a007985 */ /* 0x0087e8000c101924 */
[----:B------:R-:W4:Y:S01]  /*9e10*/  LD.E R23, desc[UR36][R8.64+-0x10] ;  /* 0xfffff02408177980 */ /* 0x000f22000c101900 */
[----:B------:R-:W-:Y:S06]  /*9e20*/  BAR.SYNC.DEFER_BLOCKING 0x0 ;  /* 0x0000000000007b1d */ /* 0x000fec0000010000 */
[----:B----4-:R4:W-:Y:S04]  /*9e30*/  ST.E desc[UR36][R10.64+-0x10], R23 ;  /* 0xfffff0170a007985 */ /* 0x0109e8000c101924 */
[----:B0-----:R-:W5:Y:S01]  /*9e40*/  LD.E R13, desc[UR36][R8.64+-0xc] ;  /* 0xfffff424080d7980 */ /* 0x001f62000c101900 */
[----:B------:R-:W-:Y:S06]  /*9e50*/  BAR.SYNC.DEFER_BLOCKING 0x0 ;  /* 0x0000000000007b1d */ /* 0x000fec0000010000 */
[----:B-----5:R0:W-:Y:S04]  /*9e60*/  ST.E desc[UR36][R10.64+-0xc], R13 ;  /* 0xfffff40d0a007985 */ /* 0x0201e8000c101924 */
[----:B-1----:R-:W5:Y:S01]  /*9e70*/  LD.E R15, desc[UR36][R8.64+-0x8] ;  /* 0xfffff824080f7980 */ /* 0x002f62000c101900 */
[----:B------:R-:W-:Y:S06]  /*9e80*/  BAR.SYNC.DEFER_BLOCKING 0x0 ;  /* 0x0000000000007b1d */ /* 0x000fec0000010000 */
[----:B-----5:R1:W-:Y:S04]  /*9e90*/  ST.E desc[UR36][R10.64+-0x8], R15 ;  /* 0xfffff80f0a007985 */ /* 0x0203e8000c101924 */
[----:B--2---:R-:W2:Y:S01]  /*9ea0*/  LD.E R17, desc[UR36][R8.64+-0x4] ;  /* 0xfffffc2408117980 */ /* 0x004ea2000c101900 */
[----:B------:R-:W-:Y:S06]  /*9eb0*/  BAR.SYNC.DEFER_BLOCKING 0x0 ;  /* 0x0000000000007b1d */ /* 0x000fec0000010000 */
[----:B--2---:R2:W-:Y:S04]  /*9ec0*/  ST.E desc[UR36][R10.64+-0x4], R17 ;  /* 0xfffffc110a007985 */ /* 0x0045e8000c101924 */
[----:B---3--:R-:W3:Y:S01]  /*9ed0*/  LD.E R21, desc[UR36][R8.64] ;  /* 0x0000002408157980 */ /* 0x008ee2000c101900 */
[----:B------:R-:W-:Y:S06]  /*9ee0*/  BAR.SYNC.DEFER_BLOCKING 0x0 ;  /* 0x0000000000007b1d */ /* 0x000fec0000010000 */
[----:B---3--:R3:W-:Y:S04]  /*9ef0*/  ST.E desc[UR36][R10.64], R21 ;  /* 0x000000150a007985 */ /* 0x0087e8000c101924 */
[----:B----4-:R-:W4:Y:S01]  /*9f00*/  LD.E R23, desc[UR36][R8.64+0x4] ;  /* 0x0000042408177980 */ /* 0x010f22000c101900 */
[----:B------:R-:W-:Y:S06]  /*9f10*/  BAR.SYNC.DEFER_BLOCKING 0x0 ;  /* 0x0000000000007b1d */ /* 0x000fec0000010000 */
[----:B----4-:R4:W-:Y:S04]  /*9f20*/  ST.E desc[UR36][R10.64+0x4], R23 ;  /* 0x000004170a007985 */ /* 0x0109e8000c101924 */
[----:B0-----:R-:W5:Y:S01]  /*9f30*/  LD.E R13, desc[UR36][R8.64+0x8] ;  /* 0x00000824080d7980 */ /* 0x001f62000c101900 */
[----:B------:R-:W-:Y:S06]  /*9f40*/  BAR.SYNC.DEFER_BLOCKING 0x0 ;  /* 0x0000000000007b1d */ /* 0x000fec0000010000 */
[----:B-----5:R0:W-:Y:S04]  /*9f50*/  ST.E desc[UR36][R10.64+0x8], R13 ;  /* 0x0000080d0a007985 */ /* 0x0201e8000c101924 */
[----:B-1----:R-:W5:Y:S01]  /*9f60*/  LD.E R15, desc[UR36][R8.64+0xc] ;  /* 0x00000c24080f7980 */ /* 0x002f62000c101900 */
[----:B------:R-:W-:Y:S06]  /*9f70*/  BAR.SYNC.DEFER_BLOCKING 0x0 ;  /* 0x0000000000007b1d */ /* 0x000fec0000010000 */
[----:B-----5:R-:W-:Y:S04]  /*9f80*/  ST.E desc[UR36][R10.64+0xc], R15 ;  /* 0x00000c0f0a007985 */ /* 0x020fe8000c101924 */
[----:B--2---:R-:W2:Y:S01]  /*9f90*/  LD.E R17, desc[UR36][R8.64+0x10] ;  /* 0x0000102408117980 */ /* 0x004ea2000c101900 */
[----:B------:R-:W-:Y:S06]  /*9fa0*/  BAR.SYNC.DEFER_BLOCKING 0x0 ;  /* 0x0000000000007b1d */ /* 0x000fec0000010000 */
[----:B--2---:R1:W-:Y:S04]  /*9fb0*/  ST.E desc[UR36][R10.64+0x10], R17 ;  /* 0x000010110a007985 */ /* 0x0043e8000c101924 */
[----:B---3--:R-:W2:Y:S01]  /*9fc0*/  LD.E R21, desc[UR36][R8.64+0x14] ;  /* 0x0000142408157980 */ /* 0x008ea2000c101900 */
[----:B------:R-:W-:Y:S06]  /*9fd0*/  BAR.SYNC.DEFER_BLOCKING 0x0 ;  /* 0x0000000000007b1d */ /* 0x000fec0000010000 */
[----:B--2---:R2:W-:Y:S04]  /*9fe0*/  ST.E desc[UR36][R10.64+0x14], R21 ;  /* 0x000014150a007985 */ /* 0x0045e8000c101924 */
[----:B----4-:R-:W3:Y:S01]  /*9ff0*/  LD.E R23, desc[UR36][R8.64+0x18] ;  /* 0x0000182408177980 */ /* 0x010ee2000c101900 */
[----:B------:R-:W-:Y:S06]  /*a000*/  BAR.SYNC.DEFER_BLOCKING 0x0 ;  /* 0x0000000000007b1d */ /* 0x000fec0000010000 */
[----:B---3--:R2:W-:Y:S04]  /*a010*/  ST.E desc[UR36][R10.64+0x18], R23 ;  /* 0x000018170a007985 */ /* 0x0085e8000c101924 */
[----:B0-----:R-:W3:Y:S01]  /*a020*/  LD.E R13, desc[UR36][R8.64+0x1c] ;  /* 0x00001c24080d7980 */ /* 0x001ee2000c101900 */
[----:B------:R-:W-:Y:S01]  /*a030*/  UIADD3 UR4, UPT, UPT, UR4, 0x10, URZ ;  /* 0x0000001004047890 */ /* 0x000fe2000fffe0ff */
[----:B------:R-:W-:Y:S03]  /*a040*/  BAR.SYNC.DEFER_BLOCKING 0x0 ;  /* 0x0000000000007b1d */ /* 0x000fe60000010000 */
[----:B------:R-:W-:Y:S01]  /*a050*/  UISETP.NE.AND UP0, UPT, UR4, URZ, UPT ;  /* 0x000000ff0400728c */ /* 0x000fe2000bf05270 */
[----:B------:R-:W-:-:S02]  /*a060*/  IADD3 R12, P0, PT, R8, 0x40, RZ ;  /* 0x00000040080c7810 */ /* 0x000fc40007f1e0ff */
[----:B------:R-:W-:-:S03]  /*a070*/  IADD3 R0, P1, PT, R10, 0x40, RZ ;  /* 0x000000400a007810 */ /* 0x000fc60007f3e0ff */
[----:B-1----:R-:W-:Y:S01]  /*a080*/  IMAD.X R17, RZ, RZ, R9, P0 ;  /* 0x000000ffff117224 */ /* 0x002fe200000e0609 */
[----:B------:R-:W-:Y:S01]  /*a090*/  IADD3.X R15, PT, PT, RZ, R11, RZ, P1, !PT ;  /* 0x0000000bff0f7210 */ /* 0x000fe20000ffe4ff */
[----:B---3--:R2:W-:Y:S01]  /*a0a0*/  ST.E desc[UR36][R10.64+0x1c], R13 ;  /* 0x00001c0d0a007985 */ /* 0x0085e2000c101924 */
[----:B------:R-:W-:Y:S07]  /*a0b0*/  BRA.U UP0, `(.L_x_125) ;  /* 0xfffffffd00147547 */ /* 0x000fee000b83ffff */
.L_x_124:
[----:B------:R-:W-:Y:S05]  /*a0c0*/  BRA.U !UP1, `(.L_x_123) ;  /* 0x00000005091c7547 */ /* 0x000fea000b800000 */
[----:B------:R-:W-:Y:S02]  /*a0d0*/  UISETP.GE.U32.AND UP0, UPT, UR5, 0x8, UPT ;  /* 0x000000080500788c */ /* 0x000fe4000bf06070 */
[----:B------:R-:W-:-:S04]  /*a0e0*/  ULOP3.LUT UR7, UR6, 0x7, URZ, 0xc0, !UPT ;  /* 0x0000000706077892 */ /* 0x000fc8000f8ec0ff */
[----:B------:R-:W-:-:S03]  /*a0f0*/  UISETP.NE.AND UP1, UPT, UR7, URZ, UPT ;  /* 0x000000ff0700728c */ /* 0x000fc6000bf25270 */
[----:B------:R-:W-:Y:S08]  /*a100*/  BRA.U !UP0, `(.L_x_126) ;  /* 0x00000001086c7547 */ /* 0x000ff0000b800000 */
[----:B0-----:R-:W-:-:S05]  /*a110*/  IMAD.WIDE.U32 R8, R3, 0x4, R6 ;  /* 0x0000000403087825 */ /* 0x001fca00078e0006 */
[----:B--2---:R-:W2:Y:S01]  /*a120*/  LD.E R13, desc[UR36][R8.64] ;  /* 0x00000024080d7980 */ /* 0x004ea2000c101900 */
[C---:B------:R-:W-:Y:S01]  /*a130*/  IMAD.WIDE.U32 R10, R3.reuse, 0x4, R4 ;  /* 0x00000004030a7825 */ /* 0x040fe200078e0004 */
        /* <DEDUP_REMOVED lines=14> */
[----:B0-----:R-:W4:Y:S01]  /*a220*/  LD.E R13, desc[UR36][R8.64+0x14] ;  /* 0x00001424080d7980 */ /* 0x001f22000c101900 */
[----:B------:R-:W-:Y:S06]  /*a230*/  BAR.SYNC.DEFER_BLOCKING 0x0 ;  /* 0x0000000000007b1d */ /* 0x000fec0000010000 */
[----:B----4-:R3:W-:Y:S04]  /*a240*/  ST.E desc[UR36][R10.64+0x14], R13 ;  /* 0x0000140d0a007985 */ /* 0x0107e8000c101924 */
[----:B-1----:R-:W4:Y:S01]  /*a250*/  LD.E R15, desc[UR36][R8.64+0x18] ;  /* 0x00001824080f7980 */ /* 0x002f22000c101900 */
[----:B------:R-:W-:Y:S06]  /*a260*/  BAR.SYNC.DEFER_BLOCKING 0x0 ;  /* 0x0000000000007b1d */ /* 0x000fec0000010000 */
[----:B----4-:R3:W-:Y:S04]  /*a270*/  ST.E desc[UR36][R10.64+0x18], R15 ;  /* 0x0000180f0a007985 */ /* 0x0107e8000c101924 */
[----:B--2---:R-:W2:Y:S01]  /*a280*/  LD.E R17, desc[UR36][R8.64+0x1c] ;  /* 0x00001c2408117980 */ /* 0x004ea2000c101900 */
[----:B------:R-:W-:Y:S01]  /*a290*/  VIADD R3, R3, 0x8 ;  /* 0x0000000803037836 */ /* 0x000fe20000000000 */
[----:B------:R-:W-:Y:S06]  /*a2a0*/  BAR.SYNC.DEFER_BLOCKING 0x0 ;  /* 0x0000000000007b1d */ /* 0x000fec0000010000 */
[----:B--2---:R3:W-:Y:S02]  /*a2b0*/  ST.E desc[UR36][R10.64+0x1c], R17 ;  /* 0x00001c110a007985 */ /* 0x0047e4000c101924 */
.L_x_126:
[----:B------:R-:W-:Y:S05]  /*a2c0*/  BRA.U !UP1, `(.L_x_123) ;  /* 0x00000001099c7547 */ /* 0x000fea000b800000 */
[----:B------:R-:W-:Y:S02]  /*a2d0*/  UISETP.GE.U32.AND UP0, UPT, UR7, 0x4, UPT ;  /* 0x000000040700788c */ /* 0x000fe4000bf06070 */
[----:B------:R-:W-:-:S04]  /*a2e0*/  ULOP3.LUT UR4, UR6, 0x3, URZ, 0xc0, !UPT ;  /* 0x0000000306047892 */ /* 0x000fc8000f8ec0ff */
[----:B------:R-:W-:-:S03]  /*a2f0*/  UISETP.NE.AND UP1, UPT, UR4, URZ, UPT ;  /* 0x000000ff0400728c */ /* 0x000fc6000bf25270 */
[----:B------:R-:W-:Y:S08]  /*a300*/  BRA.U !UP0, `(.L_x_127) ;  /* 0x00000001083c7547 */ /* 0x000ff0000b800000 */
[----:B0-----:R-:W-:-:S05]  /*a310*/  IMAD.WIDE.U32 R8, R3, 0x4, R6 ;  /* 0x0000000403087825 */ /* 0x001fca00078e0006 */
[----:B--23--:R-:W2:Y:S01]  /*a320*/  LD.E R13, desc[UR36][R8.64] ;  /* 0x00000024080d7980 */ /* 0x00cea2000c101900 */
        /* <DEDUP_REMOVED lines=9> */
[----:B------:R-:W2:Y:S01]  /*a3c0*/  LD.E R21, desc[UR36][R8.64+0xc] ;  /* 0x00000c2408157980 */ /* 0x000ea2000c101900 */
[----:B------:R-:W-:Y:S01]  /*a3d0*/  IADD3 R3, PT, PT, R3, 0x4, RZ ;  /* 0x0000000403037810 */ /* 0x000fe20007ffe0ff */
[----:B------:R-:W-:Y:S06]  /*a3e0*/  BAR.SYNC.DEFER_BLOCKING 0x0 ;  /* 0x0000000000007b1d */ /* 0x000fec0000010000 */
[----:B--2---:R1:W-:Y:S02]  /*a3f0*/  ST.E desc[UR36][R10.64+0xc], R21 ;  /* 0x00000c150a007985 */ /* 0x0043e4000c101924 */
.L_x_127:
[----:B------:R-:W-:Y:S05]  /*a400*/  BRA.U !UP1, `(.L_x_123) ;  /* 0x00000001094c7547 */ /* 0x000fea000b800000 */
[----:B------:R-:W-:Y:S01]  /*a410*/  IMAD.WIDE.U32 R4, R3, 0x4, R4 ;  /* 0x0000000403047825 */ /* 0x000fe200078e0004 */
[----:B------:R-:W-:-:S03]  /*a420*/  UIADD3 UR4, UPT, UPT, -UR4, URZ, URZ ;  /* 0x000000ff04047290 */ /* 0x000fc6000fffe1ff */
[----:B0-----:R-:W-:Y:S01]  /*a430*/  IMAD.WIDE.U32 R6, R3, 0x4, R6 ;  /* 0x0000000403067825 */ /* 0x001fe200078e0006 */
[----:B------:R-:W-:-:S03]  /*a440*/  MOV R0, R4 ;  /* 0x0000000400007202 */ /* 0x000fc60000000f00 */
[----:B------:R-:W-:-:S07]  /*a450*/  IMAD.MOV.U32 R9, RZ, RZ, R5 ;  /* 0x000000ffff097224 */ /* 0x000fce00078e0005 */
.L_x_128:
[----:B----4-:R-:W-:Y:S02]  /*a460*/  MOV R4, R6 ;  /* 0x0000000600047202 */ /* 0x010fe40000000f00 */
[----:B------:R-:W-:-:S05]  /*a470*/  MOV R5, R7 ;  /* 0x0000000700057202 */ /* 0x000fca0000000f00 */
[----:B------:R0:W4:Y:S01]  /*a480*/  LD.E R3, desc[UR36][R4.64] ;  /* 0x0000002404037980 */ /* 0x000122000c101900 */
[----:B------:R-:W-:Y:S01]  /*a490*/  UIADD3 UR4, UPT, UPT, UR4, 0x1, URZ ;  /* 0x0000000104047890 */ /* 0x000fe2000fffe0ff */
[----:B------:R-:W-:Y:S03]  /*a4a0*/  BAR.SYNC.DEFER_BLOCKING 0x0 ;  /* 0x0000000000007b1d */ /* 0x000fe60000010000 */
[----:B------:R-:W-:Y:S01]  /*a4b0*/  UISETP.NE.AND UP0, UPT, UR4, URZ, UPT ;  /* 0x000000ff0400728c */ /* 0x000fe2000bf05270 */
[----:B------:R-:W-:Y:S01]  /*a4c0*/  IADD3 R6, P1, PT, R6, 0x4, RZ ;  /* 0x0000000406067810 */ /* 0x000fe20007f3e0ff */
[----:B0-----:R-:W-:Y:S01]  /*a4d0*/  IMAD.MOV.U32 R4, RZ, RZ, R0 ;  /* 0x000000ffff047224 */ /* 0x001fe200078e0000 */
[----:B------:R-:W-:-:S03]  /*a4e0*/  MOV R5, R9 ;  /* 0x0000000900057202 */ /* 0x000fc60000000f00 */
[----:B------:R-:W-:Y:S01]  /*a4f0*/  IMAD.X R7, RZ, RZ, R7, P1 ;  /* 0x000000ffff077224 */ /* 0x000fe200008e0607 */
[----:B------:R-:W-:-:S04]  /*a500*/  IADD3 R0, P0, PT, R0, 0x4, RZ ;  /* 0x0000000400007810 */ /* 0x000fc80007f1e0ff */
[----:B------:R-:W-:Y:S01]  /*a510*/  IADD3.X R9, PT, PT, RZ, R9, RZ, P0, !PT ;  /* 0x00000009ff097210 */ /* 0x000fe200007fe4ff */
[----:B----4-:R4:W-:Y:S01]  /*a520*/  ST.E desc[UR36][R4.64], R3 ;  /* 0x0000000304007985 */ /* 0x0109e2000c101924 */
[----:B------:R-:W-:Y:S07]  /*a530*/  BRA.U UP0, `(.L_x_128) ;  /* 0xfffffffd00c87547 */ /* 0x000fee000b83ffff */
.L_x_123:
[----:B------:R-:W-:Y:S08]  /*a540*/  BAR.SYNC.DEFER_BLOCKING 0x0 ;  /* 0x0000000000007b1d */ /* 0x000ff00000010000 */
[----:B-1234-:R-:W1:Y:S01]  /*a550*/  LDC.64 R4, c[0x0][0x3b0] ;  /* 0x0000ec00ff047b82 */ /* 0x01ee620000000a00 */
[----:B------:R-:W0:Y:S02]  /*a560*/  LDS.64 R16, [R16] ;  /* 0x0000000010107984 */ /* 0x000e240000000a00 */
[----:B0-----:R-:W-:-:S02]  /*a570*/  IMAD.WIDE R6, R18, 0x4, R16 ;  /* 0x0000000412067825 */ /* 0x001fc400078e0210 */
[----:B------:R-:W2:Y:S04]  /*a580*/  LD.E R0, desc[UR36][R16.64] ;  /* 0x0000002410007980 */ /* 0x000ea8000c101900 */
[----:B------:R-:W2:Y:S01]  /*a590*/  LD.E R6, desc[UR36][R6.64] ;  /* 0x0000002406067980 */ /* 0x000ea2000c101900 */
[----:B------:R-:W-:Y:S02]  /*a5a0*/  UISETP.GE.U32.AND UP0, UPT, UR6, 0x2, UPT ;  /* 0x000000020600788c */ /* 0x000fe4000bf06070 */
[----:B--2---:R-:W-:-:S04]  /*a5b0*/  IMAD R9, R6, UR6, R0 ;  /* 0x0000000606097c24 */ /* 0x004fc8000f8e0200 */
[----:B-1----:R-:W-:-:S06]  /*a5c0*/  IMAD.WIDE R8, R9, 0x8, R4 ;  /* 0x0000000809087825 */ /* 0x002fcc00078e0204 */
[----:B------:R-:W5:Y:S01]  /*a5d0*/  LDG.E.64 R8, desc[UR36][R8.64] ;  /* 0x0000002408087981 */ /* 0x000f62000c1e1b00 */
[----:B------:R-:W-:Y:S05]  /*a5e0*/  BRA.U !UP0, `(.L_x_129) ;  /* 0x0000000508d47547 */ /* 0x000fea000b800000 */
[----:B------:R-:W-:Y:S01]  /*a5f0*/  UIADD3 UR4, UPT, UPT, UR6, -0x2, URZ ;  /* 0xfffffffe06047890 */ /* 0x000fe2000fffe0ff */
[----:B------:R-:W-:Y:S01]  /*a600*/  HFMA2 R3, -RZ, RZ, 0, 5.9604644775390625e-08 ;  /* 0x00000001ff037431 */ /* 0x000fe200000001ff */
[----:B------:R-:W-:Y:S02]  /*a610*/  LOP3.LUT R32, R18, 0x7, RZ, 0xc0, !PT ;  /* 0x0000000712207812 */ /* 0x000fe400078ec0ff */
[----:B------:R-:W-:-:S09]  /*a620*/  UISETP.GE.U32.AND UP0, UPT, UR4, 0x7, UPT ;  /* 0x000000070400788c */ /* 0x000fd2000bf06070 */
[----:B------:R-:W-:Y:S05]  /*a630*/  BRA.U !UP0, `(.L_x_130) ;  /* 0x0000000108d07547 */ /* 0x000fea000b800000 */
[----:B------:R-:W-:Y:S02]  /*a640*/  LOP3.LUT R10, R18, 0xfffffff8, RZ, 0xc0, !PT ;  /* 0xfffffff8120a7812 */ /* 0x000fe400078ec0ff */
[----:B------:R-:W-:Y:S02]  /*a650*/  IADD3 R6, P0, PT, R16, 0x10, RZ ;  /* 0x0000001010067810 */ /* 0x000fe40007f1e0ff */
[----:B------:R-:W-:Y:S01]  /*a660*/  MOV R3, RZ ;  /* 0x000000ff00037202 */ /* 0x000fe20000000f00 */
[----:B------:R-:W-:Y:S01]  /*a670*/  IMAD.MOV R10, RZ, RZ, -R10 ;  /* 0x000000ffff0a7224 */ /* 0x000fe200078e0a0a */
[----:B------:R-:W-:-:S09]  /*a680*/  IADD3.X R7, PT, PT, RZ, R17, RZ, P0, !PT ;  /* 0x00000011ff077210 */ /* 0x000fd200007fe4ff */
.L_x_131:
        /* <DEDUP_REMOVED lines=27> */
[----:B------:R-:W4:Y:S04]  /*a840*/  LDG.E.64 R12, desc[UR36][R12.64] ;  /* 0x000000240c0c7981 */ /* 0x000f28000c1e1b00 */
        /* <DEDUP_REMOVED lines=8> */
[----:B------:R-:W-:-:S07]  /*a8d0*/  IADD3 R10, PT, PT, R10, 0x8, RZ ;  /* 0x000000080a0a7810 */ /* 0x000fce0007ffe0ff */
[----:B------:R-:W-:Y:S01]  /*a8e0*/  DADD R14, R20, R14 ;  /* 0x00000000140e7229 */ /* 0x000fe2000000000e */
[----:B------:R-:W-:-:S07]  /*a8f0*/  ISETP.NE.AND P0, PT, R10, RZ, PT ;  /* 0x000000ff0a00720c */ /* 0x000fce0003f05270 */
[----:B------:R-:W-:Y:S01]  /*a900*/  DADD R12, R14, R12 ;  /* 0x000000000e0c7229 */ /* 0x000fe2000000000c */
[----:B------:R-:W-:-:S07]  /*a910*/  IADD3 R6, P1, PT, R6, 0x20, RZ ;  /* 0x0000002006067810 */ /* 0x000fce0007f3e0ff */
[----:B------:R-:W-:Y:S01]  /*a920*/  DADD R12, R12, R28 ;  /* 0x000000000c0c7229 */ /* 0x000fe2000000001c */
[----:B------:R-:W-:Y:S01]  /*a930*/  IMAD.X R7, RZ, RZ, R7, P1 ;  /* 0x000000ffff077224 */ /* 0x000fe200008e0607 */
[----:B------:R-:W-:-:S06]  /*a940*/  IADD3 R3, PT, PT, R3, 0x8, RZ ;  /* 0x0000000803037810 */ /* 0x000fcc0007ffe0ff */
[----:B--2---:R-:W-:Y:S01]  /*a950*/  DADD R8, R12, R30 ;  /* 0x000000000c087229 */ /* 0x004fe2000000001e */
[----:B------:R-:W-:Y:S10]  /*a960*/  @P0 BRA `(.L_x_131) ;  /* 0xfffffffc00480947 */ /* 0x000ff4000383ffff */
[----:B------:R-:W-:-:S07]  /*a970*/  IADD3 R3, PT, PT, R3, 0x1, RZ ;  /* 0x0000000103037810 */ /* 0x000fce0007ffe0ff */
.L_x_130:
        /* <DEDUP_REMOVED lines=32> */
.L_x_132:
        /* <DEDUP_REMOVED lines=28> */
.L_x_129:
[----:B-----5:R-:W-:Y:S01]  /*ad40*/  STS.64 [R2], R8 ;  /* 0x0000000802007388 */ /* 0x020fe20000000a00 */
[----:B------:R-:W0:Y:S08]  /*ad50*/  LDC.64 R6, c[0x0][0x3c0] ;  /* 0x0000f000ff067b82 */ /* 0x000e300000000a00 */
[----:B------:R-:W-:Y:S01]  /*ad60*/  BAR.SYNC.DEFER_BLOCKING 0x0 ;  /* 0x0000000000007b1d */ /* 0x000fe20000010000 */
[----:B0-----:R-:W-:-:S05]  /*ad70*/  IMAD.WIDE R6, R19, 0x8, R6 ;  /* 0x0000000813067825 */ /* 0x001fca00078e0206 */
[----:B------:R-:W0:Y:S04]  /*ad80*/  LDS.64 R4, [R2] ;  /* 0x0000000002047984 */ /* 0x000e280000000a00 */
[----:B0-----:R-:W-:Y:S01]  /*ad90*/  STG.E.64 desc[UR36][R6.64], R4 ;  /* 0x0000000406007986 */ /* 0x001fe2000c101b24 */
[----:B------:R-:W-:Y:S06]  /*ada0*/  BAR.SYNC.DEFER_BLOCKING 0x0 ;  /* 0x0000000000007b1d */ /* 0x000fec0000010000 */
[----:B------:R-:W-:Y:S05]  /*adb0*/  EXIT ;  /* 0x000000000000794d */ /* 0x000fea0003800000 */
        .weak           $__internal_1_$__cuda_sm20_div_rn_f64_full
        .type           $__internal_1_$__cuda_sm20_div_rn_f64_full,@function
        .size           $__internal_1_$__cuda_sm20_div_rn_f64_full,(.L_x_191 - $__internal_1_$__cuda_sm20_div_rn_f64_full)
$__internal_1_$__cuda_sm20_div_rn_f64_full:
[C---:B------:R-:W-:Y:S01]  /*adc0*/  FSETP.GEU.AND P0, PT, |R17|.reuse, 1.469367938527859385e-39, PT ;  /* 0x001000001100780b */ /* 0x040fe20003f0e200 */
[----:B------:R-:W-:Y:S01]  /*add0*/  IMAD.U32 R12, RZ, RZ, UR38 ;  /* 0x00000026ff0c7e24 */ /* 0x000fe2000f8e00ff */
[----:B------:R-:W-:Y:S01]  /*ade0*/  MOV R14, UR38 ;  /* 0x00000026000e7c02 */ /* 0x000fe20008000f00 */
[----:B------:R-:W-:Y:S01]  /*adf0*/  IMAD.MOV.U32 R34, RZ, RZ, 0x1 ;  /* 0x00000001ff227424 */ /* 0x000fe200078e00ff */
[----:B------:R-:W-:Y:S01]  /*ae00*/  MOV R15, R17 ;  /* 0x00000011000f7202 */ /* 0x000fe20000000f00 */
[----:B------:R-:W-:Y:S01]  /*ae10*/  BSSY.RECONVERGENT B0, `(.L_x_133) ;  /* 0x0000055000007945 */ /* 0x000fe20003800200 */
[----:B------:R-:W-:Y:S02]  /*ae20*/  LOP3.LUT R3, R17, 0x800fffff, RZ, 0xc0, !PT ;  /* 0x800fffff11037812 */ /* 0x000fe400078ec0ff */
[----:B------:R-:W-:Y:S02]  /*ae30*/  FSETP.GEU.AND P2, PT, |R21|, 1.469367938527859385e-39, PT ;  /* 0x001000001500780b */ /* 0x000fe40003f4e200 */
[----:B------:R-:W-:-:S02]  /*ae40*/  LOP3.LUT R13, R3, 0x3ff00000, RZ, 0xfc, !PT ;  /* 0x3ff00000030d7812 */ /* 0x000fc400078efcff */
[----:B------:R-:W-:Y:S01]  /*ae50*/  LOP3.LUT R3, R21, 0x7ff00000, RZ, 0xc0, !PT ;  /* 0x7ff0000015037812 */ /* 0x000fe200078ec0ff */
[----:B------:R-:W-:Y:S01]  /*ae60*/  @!P0 DMUL R12, R14, 8.98846567431157953865e+307 ;  /* 0x7fe000000e0c8828 */ /* 0x000fe20000000000 */
[----:B------:R-:W-:Y:S02]  /*ae70*/  LOP3.LUT R8, R17, 0x7ff00000, RZ, 0xc0, !PT ;  /* 0x7ff0000011087812 */ /* 0x000fe400078ec0ff */
[----:B------:R-:W-:Y:S02]  /*ae80*/  MOV R33, R3 ;  /* 0x0000000300217202 */ /* 0x000fe40000000f00 */
[----:B------:R-:W-:Y:S01]  /*ae90*/  ISETP.GE.U32.AND P1, PT, R3, R8, PT ;  /* 0x000000080300720c */ /* 0x000fe20003f26070 */
[----:B------:R-:W0:Y:S02]  /*aea0*/  MUFU.RCP64H R35, R13 ;  /* 0x0000000d00237308 */ /* 0x000e240000001800 */
[----:B------:R-:W-:Y:S01]  /*aeb0*/  @!P2 LOP3.LUT R6, R15, 0x7ff00000, RZ, 0xc0, !PT ;  /* 0x7ff000000f06a812 */ /* 0x000fe200078ec0ff */
[----:B------:R-:W-:-:S03]  /*aec0*/  @!P2 IMAD.MOV.U32 R42, RZ, RZ, RZ ;  /* 0x000000ffff2aa224 */ /* 0x000fc600078e00ff */
[----:B------:R-:W-:Y:S02]  /*aed0*/  @!P2 ISETP.GE.U32.AND P3, PT, R3, R6, PT ;  /* 0x000000060300a20c */ /* 0x000fe40003f66070 */
[----:B------:R-:W-:-:S04]  /*aee0*/  MOV R6, 0x1ca00000 ;  /* 0x1ca0000000067802 */ /* 0x000fc80000000f00 */
[----:B------:R-:W-:-:S04]  /*aef0*/  @!P2 SEL R9, R6, 0x63400000, !P3 ;  /* 0x634000000609a807 */ /* 0x000fc80005800000 */
[----:B------:R-:W-:Y:S01]  /*af00*/  @!P2 LOP3.LUT R9, R9, 0x80000000, R21, 0xf8, !PT ;  /* 0x800000000909a812 */ /* 0x000fe200078ef815 */
[----:B0-----:R-:W-:-:S03]  /*af10*/  DFMA R36, R34, -R12, 1 ;  /* 0x3ff000002224742b */ /* 0x001fc6000000080c */
[----:B------:R-:W-:-:S05]  /*af20*/  @!P2 LOP3.LUT R43, R9, 0x100000, RZ, 0xfc, !PT ;  /* 0x00100000092ba812 */ /* 0x000fca00078efcff */
[----:B------:R-:W-:-:S08]  /*af30*/  DFMA R36, R36, R36, R36 ;  /* 0x000000242424722b */ /* 0x000fd00000000024 */
[----:B------:R-:W-:Y:S01]  /*af40*/  DFMA R36, R34, R36, R34 ;  /* 0x000000242224722b */ /* 0x000fe20000000022 */
[----:B------:R-:W-:Y:S02]  /*af50*/  SEL R35, R6, 0x63400000, !P1 ;  /* 0x6340000006237807 */ /* 0x000fe40004800000 */
[----:B------:R-:W-:Y:S02]  /*af60*/  MOV R34, R20 ;  /* 0x0000001400227202 */ /* 0x000fe40000000f00 */
[----:B------:R-:W-:-:S03]  /*af70*/  LOP3.LUT R35, R35, 0x800fffff, R21, 0xf8, !PT ;  /* 0x800fffff23237812 */ /* 0x000fc600078ef815 */
[----:B------:R-:W-:-:S03]  /*af80*/  DFMA R38, R36, -R12, 1 ;  /* 0x3ff000002426742b */ /* 0x000fc6000000080c */
[----:B------:R-:W-:Y:S01]  /*af90*/  @!P2 DFMA R34, R34, 2, -R42 ;  /* 0x400000002222a82b */ /* 0x000fe2000000082a */
[----:B------:R-:W-:-:S04]  /*afa0*/  MOV R42, R8 ;  /* 0x00000008002a7202 */ /* 0x000fc80000000f00 */
[----:B------:R-:W-:Y:S01]  /*afb0*/  DFMA R36, R36, R38, R36 ;  /* 0x000000262424722b */ /* 0x000fe20000000024 */
[----:B------:R-:W-:-:S04]  /*afc0*/  @!P0 LOP3.LUT R42, R13, 0x7ff00000, RZ, 0xc0, !PT ;  /* 0x7ff000000d2a8812 */ /* 0x000fc800078ec0ff */
[----:B------:R-:W-:Y:S02]  /*afd0*/  IADD3 R43, PT, PT, R42, -0x1, RZ ;  /* 0xffffffff2a2b7810 */ /* 0x000fe40007ffe0ff */
[----:B------:R-:W-:Y:S01]  /*afe0*/  @!P2 LOP3.LUT R33, R35, 0x7ff00000, RZ, 0xc0, !PT ;  /* 0x7ff000002321a812 */ /* 0x000fe200078ec0ff */
[----:B------:R-:W-:-:S04]  /*aff0*/  DMUL R38, R36, R34 ;  /* 0x0000002224267228 */ /* 0x000fc80000000000 */
[----:B------:R-:W-:-:S05]  /*b000*/  VIADD R8, R33, 0xffffffff ;  /* 0xffffffff21087836 */ /* 0x000fca0000000000 */
[----:B------:R-:W-:Y:S01]  /*b010*/  ISETP.GT.U32.AND P0, PT, R8, 0x7feffffe, PT ;  /* 0x7feffffe0800780c */ /* 0x000fe20003f04070 */
[----:B------:R-:W-:-:S03]  /*b020*/  DFMA R8, R38, -R12, R34 ;  /* 0x8000000c2608722b */ /* 0x000fc60000000022 */
[----:B------:R-:W-:-:S05]  /*b030*/  ISETP.GT.U32.OR P0, PT, R43, 0x7feffffe, P0 ;  /* 0x7feffffe2b00780c */ /* 0x000fca0000704470 */
[----:B------:R-:W-:-:S08]  /*b040*/  DFMA R8, R36, R8, R38 ;  /* 0x000000082408722b */ /* 0x000fd00000000026 */
[----:B------:R-:W-:Y:S05]  /*b050*/  @P0 BRA `(.L_x_134) ;  /* 0x00000000006c0947 */ /* 0x000fea0003800000 */
[----:B------:R-:W-:-:S04]  /*b060*/  LOP3.LUT R20, R15, 0x7ff00000, RZ, 0xc0, !PT ;  /* 0x7ff000000f147812 */ /* 0x000fc800078ec0ff */
[CC--:B------:R-:W-:Y:S02]  /*b070*/  VIADDMNMX R21, R3.reuse, -R20.reuse, 0xb9600000, !PT ;  /* 0xb960000003157446 */ /* 0x0c0fe40007800914 */
[----:B------:R-:W-:Y:S02]  /*b080*/  ISETP.GE.U32.AND P0, PT, R3, R20, PT ;  /* 0x000000140300720c */ /* 0x000fe40003f06070 */
[----:B------:R-:W-:Y:S02]  /*b090*/  VIMNMX R21, PT, PT, R21, 0x46a00000, PT ;  /* 0x46a0000015157848 */ /* 0x000fe40003fe0100 */
[----:B------:R-:W-:Y:S02]  /*b0a0*/  SEL R6, R6, 0x63400000, !P0 ;  /* 0x6340000006067807 */ /* 0x000fe40004000000 */
[----:B------:R-:W-:Y:S02]  /*b0b0*/  MOV R20, RZ ;  /* 0x000000ff00147202 */ /* 0x000fe40000000f00 */
[----:B------:R-:W-:-:S05]  /*b0c0*/  IADD3 R6, PT, PT, -R6, R21, RZ ;  /* 0x0000001506067210 */ /* 0x000fca0007ffe1ff */
[----:B------:R-:W-:-:S06]  /*b0d0*/  VIADD R21, R6, 0x7fe00000 ;  /* 0x7fe0000006157836 */ /* 0x000fcc0000000000 */
[----:B------:R-:W-:-:S10]  /*b0e0*/  DMUL R36, R8, R20 ;  /* 0x0000001408247228 */ /* 0x000fd40000000000 */
[----:B------:R-:W-:-:S13]  /*b0f0*/  FSETP.GTU.AND P0, PT, |R37|, 1.469367938527859385e-39, PT ;  /* 0x001000002500780b */ /* 0x000fda0003f0c200 */
[----:B------:R-:W-:Y:S05]  /*b100*/  @P0 BRA `(.L_x_135) ;  /* 0x0000000000940947 */ /* 0x000fea0003800000 */
[----:B------:R-:W-:Y:S01]  /*b110*/  DFMA R12, R8, -R12, R34 ;  /* 0x8000000c080c722b */ /* 0x000fe20000000022 */
[----:B------:R-:W-:-:S09]  /*b120*/  MOV R14, RZ ;  /* 0x000000ff000e7202 */ /* 0x000fd20000000f00 */
[C---:B------:R-:W-:Y:S02]  /*b130*/  FSETP.NEU.AND P0, PT, R13.reuse, RZ, PT ;  /* 0x000000ff0d00720b */ /* 0x040fe40003f0d000 */
[----:B------:R-:W-:-:S04]  /*b140*/  LOP3.LUT R3, R13, 0x80000000, R15, 0x48, !PT ;  /* 0x800000000d037812 */ /* 0x000fc800078e480f */
[----:B------:R-:W-:-:S07]  /*b150*/  LOP3.LUT R15, R3, R21, RZ, 0xfc, !PT ;  /* 0x00000015030f7212 */ /* 0x000fce00078efcff */
[----:B------:R-:W-:Y:S05]  /*b160*/  @!P0 BRA `(.L_x_135) ;  /* 0x00000000007c8947 */ /* 0x000fea0003800000 */
[----:B------:R-:W-:Y:S01]  /*b170*/  IMAD.MOV R13, RZ, RZ, -R6 ;  /* 0x000000ffff0d7224 */ /* 0x000fe200078e0a06 */
[----:B------:R-:W-:Y:S01]  /*b180*/  MOV R12, RZ ;  /* 0x000000ff000c7202 */ /* 0x000fe20000000f00 */
[----:B------:R-:W-:-:S05]  /*b190*/  DMUL.RP R14, R8, R14 ;  /* 0x0000000e080e7228 */ /* 0x000fca0000008000 */
[----:B------:R-:W-:Y:S01]  /*b1a0*/  DFMA R12, R36, -R12, R8 ;  /* 0x8000000c240c722b */ /* 0x000fe20000000008 */
[----:B------:R-:W-:-:S04]  /*b1b0*/  IADD3 R9, PT, PT, -R6, -0x43300000, RZ ;  /* 0xbcd0000006097810 */ /* 0x000fc80007ffe1ff */
[----:B------:R-:W-:-:S05]  /*b1c0*/  LOP3.LUT R3, R15, R3, RZ, 0x3c, !PT ;  /* 0x000000030f037212 */ /* 0x000fca00078e3cff */
[----:B------:R-:W-:-:S04]  /*b1d0*/  FSETP.NEU.AND P0, PT, |R13|, R9, PT ;  /* 0x000000090d00720b */ /* 0x000fc80003f0d200 */
[----:B------:R-:W-:Y:S02]  /*b1e0*/  FSEL R36, R14, R36, !P0 ;  /* 0x000000240e247208 */ /* 0x000fe40004000000 */
[----:B------:R-:W-:Y:S01]  /*b1f0*/  FSEL R37, R3, R37, !P0 ;  /* 0x0000002503257208 */ /* 0x000fe20004000000 */
[----:B------:R-:W-:Y:S06]  /*b200*/  BRA `(.L_x_135) ;  /* 0x0000000000547947 */ /* 0x000fec0003800000 */
.L_x_134:
[----:B------:R-:W-:-:S14]  /*b210*/  DSETP.NAN.AND P0, PT, R20, R20, PT ;  /* 0x000000141400722a */ /* 0x000fdc0003f08000 */
[----:B------:R-:W-:Y:S05]  /*b220*/  @P0 BRA `(.L_x_136) ;  /* 0x0000000000440947 */ /* 0x000fea0003800000 */
[----:B------:R-:W-:-:S14]  /*b230*/  DSETP.NAN.AND P0, PT, R14, R14, PT ;  /* 0x0000000e0e00722a */ /* 0x000fdc0003f08000 */
[----:B------:R-:W-:Y:S05]  /*b240*/  @P0 BRA `(.L_x_137) ;  /* 0x0000000000300947 */ /* 0x000fea0003800000 */
[----:B------:R-:W-:Y:S01]  /*b250*/  ISETP.NE.AND P0, PT, R33, R42, PT ;  /* 0x0000002a2100720c */ /* 0x000fe20003f05270 */
[----:B------:R-:W-:Y:S01]  /*b260*/  IMAD.MOV.U32 R37, RZ, RZ, -0x80000 ;  /* 0xfff80000ff257424 */ /* 0x000fe200078e00ff */
[----:B------:R-:W-:-:S11]  /*b270*/  MOV R36, 0x0 ;  /* 0x0000000000247802 */ /* 0x000fd60000000f00 */
[----:B------:R-:W-:Y:S05]  /*b280*/  @!P0 BRA `(.L_x_135) ;  /* 0x0000000000348947 */ /* 0x000fea0003800000 */
[----:B------:R-:W-:Y:S02]  /*b290*/  ISETP.NE.AND P0, PT, R33, 0x7ff00000, PT ;  /* 0x7ff000002100780c */ /* 0x000fe40003f05270 */
[----:B------:R-:W-:Y:S02]  /*b2a0*/  LOP3.LUT R37, R21, 0x80000000, R15, 0x48, !PT ;  /* 0x8000000015257812 */ /* 0x000fe400078e480f */
[----:B------:R-:W-:-:S13]  /*b2b0*/  ISETP.EQ.OR P0, PT, R42, RZ, !P0 ;  /* 0x000000ff2a00720c */ /* 0x000fda0004702670 */
[----:B------:R-:W-:Y:S02]  /*b2c0*/  @P0 LOP3.LUT R3, R37, 0x7ff00000, RZ, 0xfc, !PT ;  /* 0x7ff0000025030812 */ /* 0x000fe400078efcff */
[----:B------:R-:W-:Y:S02]  /*b2d0*/  @!P0 MOV R36, RZ ;  /* 0x000000ff00248202 */ /* 0x000fe40000000f00 */
[----:B------:R-:W-:Y:S01]  /*b2e0*/  @P0 MOV R36, RZ ;  /* 0x000000ff00240202 */ /* 0x000fe20000000f00 */
[----:B------:R-:W-:Y:S01]  /*b2f0*/  @P0 IMAD.MOV.U32 R37, RZ, RZ, R3 ;  /* 0x000000ffff250224 */ /* 0x000fe200078e0003 */
[----:B------:R-:W-:Y:S06]  /*b300*/  BRA `(.L_x_135) ;  /* 0x0000000000147947 */ /* 0x000fec0003800000 */
.L_x_137:
[----:B------:R-:W-:Y:S02]  /*b310*/  LOP3.LUT R37, R15, 0x80000, RZ, 0xfc, !PT ;  /* 0x000800000f257812 */ /* 0x000fe400078efcff */
[----:B------:R-:W-:Y:S01]  /*b320*/  MOV R36, R14 ;  /* 0x0000000e00247202 */ /* 0x000fe20000000f00 */
[----:B------:R-:W-:Y:S06]  /*b330*/  BRA `(.L_x_135) ;  /* 0x0000000000087947 */ /* 0x000fec0003800000 */
.L_x_136:
[----:B------:R-:W-:Y:S02]  /*b340*/  LOP3.LUT R37, R21, 0x80000, RZ, 0xfc, !PT ;  /* 0x0008000015257812 */ /* 0x000fe400078efcff */
[----:B------:R-:W-:-:S07]  /*b350*/  MOV R36, R20 ;  /* 0x0000001400247202 */ /* 0x000fce0000000f00 */
.L_x_135:
[----:B------:R-:W-:Y:S05]  /*b360*/  BSYNC.RECONVERGENT B0 ;  /* 0x0000000000007941 */ /* 0x000fea0003800200 */
.L_x_133:
[----:B------:R-:W-:Y:S01]  /*b370*/  HFMA2 R9, -RZ, RZ, 0, 0 ;  /* 0x00000000ff097431 */ /* 0x000fe200000001ff */
[----:B------:R-:W-:Y:S01]  /*b380*/  MOV R8, R0 ;  /* 0x0000000000087202 */ /* 0x000fe20000000f00 */
[----:B------:R-:W-:-:S03]  /*b390*/  IMAD.MOV.U32 R6, RZ, RZ, R36 ;  /* 0x000000ffff067224 */ /* 0x000fc600078e0024 */
[----:B------:R-:W-:Y:S05]  /*b3a0*/  RET.REL.NODEC R8 `(_Z16runOneGeneration16geneticAlgorithm) ;  /* 0xffffff4c08147950 */ /* 0x000fea0003c3ffff */
.L_x_138:
        /* <DEDUP_REMOVED lines=13> */
.L_x_191:


//--------------------- .text._Z17createRandomSeeds16geneticAlgorithml --------------------------
	.section	.text._Z17createRandomSeeds16geneticAlgorithml,"ax",@progbits
	.align	128
        .global         _Z17createRandomSeeds16geneticAlgorithml
        .type           _Z17createRandomSeeds16geneticAlgorithml,@function
        .size           _Z17createRandomSeeds16geneticAlgorithml,(.L_x_192 - _Z17createRandomSeeds16geneticAlgorithml)
        .other          _Z17createRandomSeeds16geneticAlgorithml,@"STO_CUDA_ENTRY STV_DEFAULT"
_Z17createRandomSeeds16geneticAlgorithml:
.text._Z17createRandomSeeds16geneticAlgorithml:
[----:B------:R-:W-:Y:S01]  /*0000*/  LDC R1, c[0x0][0x37c] ;  /* 0x0000df00ff017b82 */ /* 0x000fe20000000800 */
[----:B------:R-:W0:Y:S07]  /*0010*/  S2R R0, SR_TID.X ;  /* 0x0000000000007919 */ /* 0x000e2e0000002100 */
[----:B------:R-:W0:Y:S01]  /*0020*/  S2UR UR4, SR_CTAID.X ;  /* 0x00000000000479c3 */ /* 0x000e220000002500 */
[----:B------:R-:W1:Y:S01]  /*0030*/  LDCU UR5, c[0x0][0x3d8] ;  /* 0x00007b00ff0577ac */ /* 0x000e620008000800 */
[----:B------:R-:W2:Y:S01]  /*0040*/  MUFU.RCP64H R5, 2.14748262400000000000e+09 ;  /* 0x41dfffff00057908 */ /* 0x000ea20000001800 */
[----:B------:R-:W-:Y:S05]  /*0050*/  BSSY.RECONVERGENT B0, `(.L_x_139) ;  /* 0x0000026000007945 */ /* 0x000fea0003800200 */
[----:B------:R-:W0:Y:S02]  /*0060*/  LDC R3, c[0x0][0x360] ;  /* 0x0000d800ff037b82 */ /* 0x000e240000000800 */
[----:B0-----:R-:W-:-:S04]  /*0070*/  IMAD R0, R3, UR4, R0 ;  /* 0x0000000403007c24 */ /* 0x001fc8000f8e0200 */
[----:B-1----:R-:W-:Y:S01]  /*0080*/  IMAD R2, R0, UR5, RZ ;  /* 0x0000000500027c24 */ /* 0x002fe2000f8e02ff */
[----:B------:R-:W0:Y:S03]  /*0090*/  LDCU.64 UR4, c[0x0][0x358] ;  /* 0x00006b00ff0477ac */ /* 0x000e260008000a00 */
[----:B------:R-:W-:-:S04]  /*00a0*/  IMAD.HI.U32 R3, R2, 0x3, RZ ;  /* 0x0000000302037827 */ /* 0x000fc800078e00ff */
[----:B------:R-:W-:-:S05]  /*00b0*/  IMAD.IADD R4, R2, 0x1, -R3 ;  /* 0x0000000102047824 */ /* 0x000fca00078e0a03 */
[----:B------:R-:W-:-:S04]  /*00c0*/  LEA.HI R4, R4, R3, RZ, 0x1f ;  /* 0x0000000304047211 */ /* 0x000fc800078ff8ff */
[----:B------:R-:W-:-:S05]  /*00d0*/  SHF.R.U32.HI R3, RZ, 0x1e, R4 ;  /* 0x0000001eff037819 */ /* 0x000fca0000011604 */
[----:B------:R-:W-:-:S05]  /*00e0*/  IMAD R3, R3, -0x7fffffff, R2 ;  /* 0x8000000103037824 */ /* 0x000fca00078e0202 */
[----:B------:R-:W-:Y:S01]  /*00f0*/  VIMNMX.U32 R4, PT, PT, R3, 0x1, !PT ;  /* 0x0000000103047848 */ /* 0x000fe20007fe0000 */
[----:B------:R-:W-:-:S04]  /*0100*/  IMAD.MOV.U32 R3, RZ, RZ, 0x41dfffff ;  /* 0x41dfffffff037424 */ /* 0x000fc800078e00ff */
[----:B------:R-:W-:-:S05]  /*0110*/  IMAD.HI.U32 R2, R4, -0x7cb1f4a1, RZ ;  /* 0x834e0b5f04027827 */ /* 0x000fca00078e00ff */
[----:B------:R-:W-:Y:S01]  /*0120*/  SHF.R.U32.HI R7, RZ, 0x10, R2 ;  /* 0x00000010ff077819 */ /* 0x000fe20000011602 */
[----:B------:R-:W-:-:S04]  /*0130*/  IMAD.MOV.U32 R2, RZ, RZ, -0x800000 ;  /* 0xff800000ff027424 */ /* 0x000fc800078e00ff */
[C---:B------:R-:W-:Y:S02]  /*0140*/  IMAD R6, R7.reuse, -0x1f31d, R4 ;  /* 0xfffe0ce307067824 */ /* 0x040fe400078e0204 */
[----:B------:R-:W-:Y:S02]  /*0150*/  IMAD.MOV.U32 R4, RZ, RZ, 0x1 ;  /* 0x00000001ff047424 */ /* 0x000fe400078e00ff */
[----:B------:R-:W-:Y:S02]  /*0160*/  IMAD R9, R7, 0xb14, RZ ;  /* 0x00000b1407097824 */ /* 0x000fe400078e02ff */
[----:B------:R-:W-:Y:S02]  /*0170*/  IMAD R8, R6, 0x41a7, RZ ;  /* 0x000041a706087824 */ /* 0x000fe400078e02ff */
[----:B--2---:R-:W-:Y:S01]  /*0180*/  DFMA R6, R4, -R2, 1 ;  /* 0x3ff000000406742b */ /* 0x004fe20000000802 */
[----:B------:R-:W-:Y:S02]  /*0190*/  LOP3.LUT R11, R9, 0x7fffffff, RZ, 0x3c, !PT ;  /* 0x7fffffff090b7812 */ /* 0x000fe400078e3cff */
[----:B------:R-:W-:-:S05]  /*01a0*/  ISETP.GE.U32.AND P0, PT, R8, R9, PT ;  /* 0x000000090800720c */ /* 0x000fca0003f06070 */
[----:B------:R-:W-:-:S08]  /*01b0*/  DFMA R6, R6, R6, R6 ;  /* 0x000000060606722b */ /* 0x000fd00000000006 */
[----:B------:R-:W-:Y:S01]  /*01c0*/  @P0 IMAD.MOV R11, RZ, RZ, -R9 ;  /* 0x000000ffff0b0224 */ /* 0x000fe200078e0a09 */
[----:B------:R-:W-:-:S04]  /*01d0*/  DFMA R6, R4, R6, R4 ;  /* 0x000000060406722b */ /* 0x000fc80000000004 */
[----:B------:R-:W-:-:S04]  /*01e0*/  IADD3 R4, PT, PT, R8, -0x1, R11 ;  /* 0xffffffff08047810 */ /* 0x000fc80007ffe00b */
[C---:B------:R-:W-:Y:S02]  /*01f0*/  DFMA R8, R6.reuse, -R2, 1 ;  /* 0x3ff000000608742b */ /* 0x040fe40000000802 */
[----:B------:R-:W1:Y:S06]  /*0200*/  I2F.F64.U32 R4, R4 ;  /* 0x0000000400047312 */ /* 0x000e6c0000201800 */
[----:B------:R-:W-:-:S08]  /*0210*/  DFMA R8, R6, R8, R6 ;  /* 0x000000080608722b */ /* 0x000fd00000000006 */
[----:B-1----:R-:W-:Y:S01]  /*0220*/  DMUL R6, R4, R8 ;  /* 0x0000000804067228 */ /* 0x002fe20000000000 */
[----:B------:R-:W-:-:S07]  /*0230*/  FSETP.GEU.AND P1, PT, |R5|, 6.5827683646048100446e-37, PT ;  /* 0x036000000500780b */ /* 0x000fce0003f2e200 */
[----:B------:R-:W-:-:S08]  /*0240*/  DFMA R2, R6, -R2, R4 ;  /* 0x800000020602722b */ /* 0x000fd00000000004 */
[----:B------:R-:W-:-:S10]  /*0250*/  DFMA R2, R8, R2, R6 ;  /* 0x000000020802722b */ /* 0x000fd40000000006 */
[----:B------:R-:W-:-:S05]  /*0260*/  FFMA R6, RZ, 27.999998092651367188, R3 ;  /* 0x41dfffffff067823 */ /* 0x000fca0000000003 */
[----:B------:R-:W-:-:S13]  /*0270*/  FSETP.GT.AND P0, PT, |R6|, 1.469367938527859385e-39, PT ;  /* 0x001000000600780b */ /* 0x000fda0003f04200 */
[----:B0-----:R-:W-:Y:S05]  /*0280*/  @P0 BRA P1, `(.L_x_140) ;  /* 0x0000000000080947 */ /* 0x001fea0000800000 */
[----:B------:R-:W-:-:S07]  /*0290*/  MOV R6, 0x2b0 ;  /* 0x000002b000067802 */ /* 0x000fce0000000f00 */
[----:B------:R-:W-:Y:S05]  /*02a0*/  CALL.REL.NOINC `($__internal_2_$__cuda_sm20_div_rn_f64_full) ;  /* 0x00000000001c7944 */ /* 0x000fea0003c00000 */
.L_x_140:
[----:B------:R-:W-:Y:S05]  /*02b0*/  BSYNC.RECONVERGENT B0 ;  /* 0x0000000000007941 */ /* 0x000fea0003800200 */
.L_x_139:
[----:B------:R-:W0:Y:S01]  /*02c0*/  LDC.64 R4, c[0x0][0x3a8] ;  /* 0x0000ea00ff047b82 */ /* 0x000e220000000a00 */
[----:B------:R-:W-:-:S10]  /*02d0*/  DFMA R2, R2, 2.14748364800000000000e+09, RZ ;  /* 0x41e000000202782b */ /* 0x000fd400000000ff */
[----:B------:R-:W1:Y:S01]  /*02e0*/  F2I.F64.TRUNC R3, R2 ;  /* 0x0000000200037311 */ /* 0x000e62000030d100 */
[----:B0-----:R-:W-:-:S05]  /*02f0*/  IMAD.WIDE.U32 R4, R0, 0x4, R4 ;  /* 0x0000000400047825 */ /* 0x001fca00078e0004 */
[----:B-1----:R-:W-:Y:S01]  /*0300*/  STG.E desc[UR4][R4.64], R3 ;  /* 0x0000000304007986 */ /* 0x002fe2000c101904 */
[----:B------:R-:W-:Y:S05]  /*0310*/  EXIT ;  /* 0x000000000000794d */ /* 0x000fea0003800000 */
        .weak           $__internal_2_$__cuda_sm20_div_rn_f64_full
        .type           $__internal_2_$__cuda_sm20_div_rn_f64_full,@function
        .size           $__internal_2_$__cuda_sm20_div_rn_f64_full,(.L_x_192 - $__internal_2_$__cuda_sm20_div_rn_f64_full)
$__internal_2_$__cuda_sm20_div_rn_f64_full:
[----:B------:R-:W-:Y:S01]  /*0320*/  IMAD.MOV.U32 R3, RZ, RZ, 0x3fffffff ;  /* 0x3fffffffff037424 */ /* 0x000fe200078e00ff */
[C---:B------:R-:W-:Y:S01]  /*0330*/  FSETP.GEU.AND P1, PT, |R5|.reuse, 1.469367938527859385e-39, PT ;  /* 0x001000000500780b */ /* 0x040fe20003f2e200 */
[----:B------:R-:W-:Y:S01]  /*0340*/  IMAD.MOV.U32 R2, RZ, RZ, -0x800000 ;  /* 0xff800000ff027424 */ /* 0x000fe200078e00ff */
[----:B------:R-:W-:Y:S01]  /*0350*/  LOP3.LUT R7, R5, 0x7ff00000, RZ, 0xc0, !PT ;  /* 0x7ff0000005077812 */ /* 0x000fe200078ec0ff */
[----:B------:R-:W0:Y:S01]  /*0360*/  MUFU.RCP64H R9, R3 ;  /* 0x0000000300097308 */ /* 0x000e220000001800 */
[----:B------:R-:W-:Y:S01]  /*0370*/  IMAD.MOV.U32 R8, RZ, RZ, 0x1 ;  /* 0x00000001ff087424 */ /* 0x000fe200078e00ff */
[----:B------:R-:W-:Y:S01]  /*0380*/  BSSY.RECONVERGENT B1, `(.L_x_141) ;  /* 0x0000045000017945 */ /* 0x000fe20003800200 */
[----:B------:R-:W-:Y:S01]  /*0390*/  IMAD.MOV.U32 R13, RZ, RZ, 0x1ca00000 ;  /* 0x1ca00000ff0d7424 */ /* 0x000fe200078e00ff */
[----:B------:R-:W-:Y:S01]  /*03a0*/  ISETP.GE.U32.AND P0, PT, R7, 0x41d00000, PT ;  /* 0x41d000000700780c */ /* 0x000fe20003f06070 */
[----:B------:R-:W-:Y:S02]  /*03b0*/  IMAD.MOV.U32 R18, RZ, RZ, R7 ;  /* 0x000000ffff127224 */ /* 0x000fe400078e0007 */
[----:B------:R-:W-:Y:S01]  /*03c0*/  IMAD.MOV.U32 R19, RZ, RZ, 0x41d00000 ;  /* 0x41d00000ff137424 */ /* 0x000fe200078e00ff */
[----:B------:R-:W-:-:S03]  /*03d0*/  SEL R13, R13, 0x63400000, !P0 ;  /* 0x634000000d0d7807 */ /* 0x000fc60004000000 */
[----:B------:R-:W-:Y:S01]  /*03e0*/  VIADD R20, R19, 0xffffffff ;  /* 0xffffffff13147836 */ /* 0x000fe20000000000 */
[----:B0-----:R-:W-:-:S08]  /*03f0*/  DFMA R10, R8, -R2, 1 ;  /* 0x3ff00000080a742b */ /* 0x001fd00000000802 */
[----:B------:R-:W-:-:S08]  /*0400*/  DFMA R10, R10, R10, R10 ;  /* 0x0000000a0a0a722b */ /* 0x000fd0000000000a */
[----:B------:R-:W-:Y:S01]  /*0410*/  DFMA R14, R8, R10, R8 ;  /* 0x0000000a080e722b */ /* 0x000fe20000000008 */
[C-C-:B------:R-:W-:Y:S01]  /*0420*/  @!P1 LOP3.LUT R10, R13.reuse, 0x80000000, R5.reuse, 0xf8, !PT ;  /* 0x800000000d0a9812 */ /* 0x140fe200078ef805 */
[----:B------:R-:W-:Y:S01]  /*0430*/  IMAD.MOV.U32 R8, RZ, RZ, R4 ;  /* 0x000000ffff087224 */ /* 0x000fe200078e0004 */
[----:B------:R-:W-:Y:S02]  /*0440*/  LOP3.LUT R9, R13, 0x800fffff, R5, 0xf8, !PT ;  /* 0x800fffff0d097812 */ /* 0x000fe400078ef805 */
[----:B------:R-:W-:Y:S01]  /*0450*/  @!P1 LOP3.LUT R11, R10, 0x100000, RZ, 0xfc, !PT ;  /* 0x001000000a0b9812 */ /* 0x000fe200078efcff */
[----:B------:R-:W-:Y:S02]  /*0460*/  @!P1 IMAD.MOV.U32 R10, RZ, RZ, RZ ;  /* 0x000000ffff0a9224 */ /* 0x000fe400078e00ff */
[----:B------:R-:W-:-:S04]  /*0470*/  DFMA R16, R14, -R2, 1 ;  /* 0x3ff000000e10742b */ /* 0x000fc80000000802 */
[----:B------:R-:W-:-:S04]  /*0480*/  @!P1 DFMA R8, R8, 2, -R10 ;  /* 0x400000000808982b */ /* 0x000fc8000000080a */
[----:B------:R-:W-:-:S06]  /*0490*/  DFMA R16, R14, R16, R14 ;  /* 0x000000100e10722b */ /* 0x000fcc000000000e */
[----:B------:R-:W-:Y:S02]  /*04a0*/  @!P1 LOP3.LUT R18, R9, 0x7ff00000, RZ, 0xc0, !PT ;  /* 0x7ff0000009129812 */ /* 0x000fe400078ec0ff */
[----:B------:R-:W-:-:S03]  /*04b0*/  DMUL R10, R16, R8 ;  /* 0x00000008100a7228 */ /* 0x000fc60000000000 */
[----:B------:R-:W-:-:S05]  /*04c0*/  VIADD R12, R18, 0xffffffff ;  /* 0xffffffff120c7836 */ /* 0x000fca0000000000 */
[----:B------:R-:W-:Y:S01]  /*04d0*/  DFMA R14, R10, -R2, R8 ;  /* 0x800000020a0e722b */ /* 0x000fe20000000008 */
[----:B------:R-:W-:-:S04]  /*04e0*/  ISETP.GT.U32.AND P0, PT, R12, 0x7feffffe, PT ;  /* 0x7feffffe0c00780c */ /* 0x000fc80003f04070 */
[----:B------:R-:W-:-:S03]  /*04f0*/  ISETP.GT.U32.OR P0, PT, R20, 0x7feffffe, P0 ;  /* 0x7feffffe1400780c */ /* 0x000fc60000704470 */
[----:B------:R-:W-:-:S10]  /*0500*/  DFMA R10, R16, R14, R10 ;  /* 0x0000000e100a722b */ /* 0x000fd4000000000a */
[----:B------:R-:W-:Y:S05]  /*0510*/  @P0 BRA `(.L_x_142) ;  /* 0x0000000000680947 */ /* 0x000fea0003800000 */
[----:B------:R-:W-:-:S04]  /*0520*/  MOV R4, 0x41d00000 ;  /* 0x41d0000000047802 */ /* 0x000fc80000000f00 */
[----:B------:R-:W-:-:S04]  /*0530*/  VIADDMNMX R7, R7, -R4, 0xb9600000, !PT ;  /* 0xb960000007077446 */ /* 0x000fc80007800904 */
[----:B------:R-:W-:-:S05]  /*0540*/  VIMNMX R4, PT, PT, R7, 0x46a00000, PT ;  /* 0x46a0000007047848 */ /* 0x000fca0003fe0100 */
[----:B------:R-:W-:Y:S02]  /*0550*/  IMAD.IADD R7, R4, 0x1, -R13 ;  /* 0x0000000104077824 */ /* 0x000fe400078e0a0d */
[----:B------:R-:W-:Y:S02]  /*0560*/  IMAD.MOV.U32 R4, RZ, RZ, RZ ;  /* 0x000000ffff047224 */ /* 0x000fe400078e00ff */
[----:B------:R-:W-:-:S06]  /*0570*/  VIADD R5, R7, 0x7fe00000 ;  /* 0x7fe0000007057836 */ /* 0x000fcc0000000000 */
[----:B------:R-:W-:-:S10]  /*0580*/  DMUL R12, R10, R4 ;  /* 0x000000040a0c7228 */ /* 0x000fd40000000000 */
[----:B------:R-:W-:-:S13]  /*0590*/  FSETP.GTU.AND P0, PT, |R13|, 1.469367938527859385e-39, PT ;  /* 0x001000000d00780b */ /* 0x000fda0003f0c200 */
[----:B------:R-:W-:Y:S05]  /*05a0*/  @P0 BRA `(.L_x_143) ;  /* 0x0000000000880947 */ /* 0x000fea0003800000 */
[----:B------:R-:W-:Y:S01]  /*05b0*/  DFMA R2, R10, -R2, R8 ;  /* 0x800000020a02722b */ /* 0x000fe20000000008 */
[----:B------:R-:W-:-:S09]  /*05c0*/  IMAD.MOV.U32 R4, RZ, RZ, RZ ;  /* 0x000000ffff047224 */ /* 0x000fd200078e00ff */
[C---:B------:R-:W-:Y:S02]  /*05d0*/  FSETP.NEU.AND P0, PT, R3.reuse, RZ, PT ;  /* 0x000000ff0300720b */ /* 0x040fe40003f0d000 */
[----:B------:R-:W-:-:S04]  /*05e0*/  LOP3.LUT R2, R3, 0x41dfffff, RZ, 0x3c, !PT ;  /* 0x41dfffff03027812 */ /* 0x000fc800078e3cff */
[----:B------:R-:W-:-:S04]  /*05f0*/  LOP3.LUT R9, R2, 0x80000000, RZ, 0xc0, !PT ;  /* 0x8000000002097812 */ /* 0x000fc800078ec0ff */
[----:B------:R-:W-:-:S03]  /*0600*/  LOP3.LUT R5, R9, R5, RZ, 0xfc, !PT ;  /* 0x0000000509057212 */ /* 0x000fc600078efcff */
[----:B------:R-:W-:Y:S05]  /*0610*/  @!P0 BRA `(.L_x_143) ;  /* 0x00000000006c8947 */ /* 0x000fea0003800000 */
[----:B------:R-:W-:Y:S01]  /*0620*/  IMAD.MOV R3, RZ, RZ, -R7 ;  /* 0x000000ffff037224 */ /* 0x000fe200078e0a07 */
[----:B------:R-:W-:Y:S01]  /*0630*/  DMUL.RP R4, R10, R4 ;  /* 0x000000040a047228 */ /* 0x000fe20000008000 */
[----:B------:R-:W-:Y:S01]  /*0640*/  IMAD.MOV.U32 R2, RZ, RZ, RZ ;  /* 0x000000ffff027224 */ /* 0x000fe200078e00ff */
[----:B------:R-:W-:-:S05]  /*0650*/  IADD3 R7, PT, PT, -R7, -0x43300000, RZ ;  /* 0xbcd0000007077810 */ /* 0x000fca0007ffe1ff */
[----:B------:R-:W-:-:S03]  /*0660*/  DFMA R2, R12, -R2, R10 ;  /* 0x800000020c02722b */ /* 0x000fc6000000000a */
[----:B------:R-:W-:-:S07]  /*0670*/  LOP3.LUT R9, R5, R9, RZ, 0x3c, !PT ;  /* 0x0000000905097212 */ /* 0x000fce00078e3cff */
[----:B------:R-:W-:-:S04]  /*0680*/  FSETP.NEU.AND P0, PT, |R3|, R7, PT ;  /* 0x000000070300720b */ /* 0x000fc80003f0d200 */
[----:B------:R-:W-:Y:S02]  /*0690*/  FSEL R12, R4, R12, !P0 ;  /* 0x0000000c040c7208 */ /* 0x000fe40004000000 */
[----:B------:R-:W-:Y:S01]  /*06a0*/  FSEL R13, R9, R13, !P0 ;  /* 0x0000000d090d7208 */ /* 0x000fe20004000000 */
[----:B------:R-:W-:Y:S06]  /*06b0*/  BRA `(.L_x_143) ;  /* 0x0000000000447947 */ /* 0x000fec0003800000 */
.L_x_142:
[----:B------:R-:W-:-:S14]  /*06c0*/  DSETP.NAN.AND P0, PT, R4, R4, PT ;  /* 0x000000040400722a */ /* 0x000fdc0003f08000 */
[----:B------:R-:W-:Y:S05]  /*06d0*/  @P0 BRA `(.L_x_144) ;  /* 0x0000000000340947 */ /* 0x000fea0003800000 */
[----:B------:R-:W-:Y:S01]  /*06e0*/  ISETP.NE.AND P0, PT, R18, R19, PT ;  /* 0x000000131200720c */ /* 0x000fe20003f05270 */
[----:B------:R-:W-:Y:S02]  /*06f0*/  IMAD.MOV.U32 R12, RZ, RZ, 0x0 ;  /* 0x00000000ff0c7424 */ /* 0x000fe400078e00ff */
[----:B------:R-:W-:-:S10]  /*0700*/  IMAD.MOV.U32 R13, RZ, RZ, -0x80000 ;  /* 0xfff80000ff0d7424 */ /* 0x000fd400078e00ff */
[----:B------:R-:W-:Y:S05]  /*0710*/  @!P0 BRA `(.L_x_143) ;  /* 0x00000000002c8947 */ /* 0x000fea0003800000 */
[----:B------:R-:W-:Y:S02]  /*0720*/  ISETP.NE.AND P0, PT, R18, 0x7ff00000, PT ;  /* 0x7ff000001200780c */ /* 0x000fe40003f05270 */
[----:B------:R-:W-:Y:S02]  /*0730*/  LOP3.LUT R4, R5, 0x41dfffff, RZ, 0x3c, !PT ;  /* 0x41dfffff05047812 */ /* 0x000fe400078e3cff */
[----:B------:R-:W-:Y:S02]  /*0740*/  ISETP.EQ.OR P0, PT, R19, RZ, !P0 ;  /* 0x000000ff1300720c */ /* 0x000fe40004702670 */
[----:B------:R-:W-:-:S11]  /*0750*/  LOP3.LUT R13, R4, 0x80000000, RZ, 0xc0, !PT ;  /* 0x80000000040d7812 */ /* 0x000fd600078ec0ff */
[----:B------:R-:W-:Y:S02]  /*0760*/  @P0 LOP3.LUT R2, R13, 0x7ff00000, RZ, 0xfc, !PT ;  /* 0x7ff000000d020812 */ /* 0x000fe400078efcff */
[----:B------:R-:W-:Y:S01]  /*0770*/  @!P0 MOV R12, RZ ;  /* 0x000000ff000c8202 */ /* 0x000fe20000000f00 */
[----:B------:R-:W-:Y:S02]  /*0780*/  @P0 IMAD.MOV.U32 R12, RZ, RZ, RZ ;  /* 0x000000ffff0c0224 */ /* 0x000fe400078e00ff */
[----:B------:R-:W-:Y:S01]  /*0790*/  @P0 IMAD.MOV.U32 R13, RZ, RZ, R2 ;  /* 0x000000ffff0d0224 */ /* 0x000fe200078e0002 */
[----:B------:R-:W-:Y:S06]  /*07a0*/  BRA `(.L_x_143) ;  /* 0x0000000000087947 */ /* 0x000fec0003800000 */
.L_x_144:
[----:B------:R-:W-:Y:S01]  /*07b0*/  LOP3.LUT R13, R5, 0x80000, RZ, 0xfc, !PT ;  /* 0x00080000050d7812 */ /* 0x000fe200078efcff */
[----:B------:R-:W-:-:S07]  /*07c0*/  IMAD.MOV.U32 R12, RZ, RZ, R4 ;  /* 0x000000ffff0c7224 */ /* 0x000fce00078e0004 */
.L_x_143:
[----:B------:R-:W-:Y:S05]  /*07d0*/  BSYNC.RECONVERGENT B1 ;  /* 0x0000000000017941 */ /* 0x000fea0003800200 */
.L_x_141:
[----:B------:R-:W-:Y:S02]  /*07e0*/  IMAD.MOV.U32 R7, RZ, RZ, 0x0 ;  /* 0x00000000ff077424 */ /* 0x000fe400078e00ff */
[----:B------:R-:W-:Y:S02]  /*07f0*/  IMAD.MOV.U32 R2, RZ, RZ, R12 ;  /* 0x000000ffff027224 */ /* 0x000fe400078e000c */
[----:B------:R-:W-:Y:S01]  /*0800*/  IMAD.MOV.U32 R3, RZ, RZ, R13 ;  /* 0x000000ffff037224 */ /* 0x000fe200078e000d */
[----:B------:R-:W-:Y:S06]  /*0810*/  RET.REL.NODEC R6 `(_Z17createRandomSeeds16geneticAlgorithml) ;  /* 0xfffffff406f87950 */ /* 0x000fec0003c3ffff */
.L_x_145:
        /* <DEDUP_REMOVED lines=14> */
.L_x_192:


//--------------------- .text._Z23createRandomPermutation16geneticAlgorithm --------------------------
	.section	.text._Z23createRandomPermutation16geneticAlgorithm,"ax",@progbits
	.align	128
        .global         _Z23createRandomPermutation16geneticAlgorithm
        .type           _Z23createRandomPermutation16geneticAlgorithm,@function
        .size           _Z23createRandomPermutation16geneticAlgorithm,(.L_x_193 - _Z23createRandomPermutation16geneticAlgorithm)
        .other          _Z23createRandomPermutation16geneticAlgorithm,@"STO_CUDA_ENTRY STV_DEFAULT"
_Z23createRandomPermutation16geneticAlgorithm:
.text._Z23createRandomPermutation16geneticAlgorithm:
[----:B------:R-:W0:Y:S01]  /*0000*/  LDC R1, c[0x0][0x37c] ;  /* 0x0000df00ff017b82 */ /* 0x000e220000000800 */
[----:B------:R-:W1:Y:S01]  /*0010*/  LDCU UR4, c[0x0][0x384] ;  /* 0x00007080ff0477ac */ /* 0x000e620008000800 */
[----:B------:R-:W-:Y:S01]  /*0020*/  MOV R0, 0x48 ;  /* 0x0000004800007802 */ /* 0x000fe20000000f00 */
[----:B------:R-:W2:Y:S05]  /*0030*/  LDCU.64 UR36, c[0x0][0x358] ;  /* 0x00006b00ff2477ac */ /* 0x000eaa0008000a00 */
[----:B------:R3:W4:Y:S01]  /*0040*/  LDC.64 R2, c[0x4][R0] ;  /* 0x0100000000027b82 */ /* 0x0007220000000a00 */
[----:B-1----:R-:W-:-:S06]  /*0050*/  UIMAD.WIDE UR4, UR4, 0x4, URZ ;  /* 0x00000004040478a5 */ /* 0x002fcc000f8e02ff */
[----:B------:R-:W-:Y:S01]  /*0060*/  IMAD.U32 R7, RZ, RZ, UR5 ;  /* 0x00000005ff077e24 */ /* 0x000fe2000f8e00ff */
[----:B------:R-:W-:Y:S01]  /*0070*/  MOV R6, UR4 ;  /* 0x0000000400067c02 */ /* 0x000fe20008000f00 */
[----:B------:R-:W-:Y:S02]  /*0080*/  IMAD.U32 R5, RZ, RZ, UR5 ;  /* 0x00000005ff057e24 */ /* 0x000fe4000f8e00ff */
[----:B------:R-:W-:Y:S02]  /*0090*/  IMAD.U32 R4, RZ, RZ, UR4 ;  /* 0x00000004ff047e24 */ /* 0x000fe4000f8e00ff */
[----:B--23--:R-:W-:-:S07]  /*00a0*/  IMAD.MOV.U32 R5, RZ, RZ, R7 ;  /* 0x000000ffff057224 */ /* 0x00cfce00078e0007 */
[----:B------:R-:W-:-:S07]  /*00b0*/  LEPC R20, `(.L_x_146) ;  /* 0x000000001014794e */ /* 0x000fce0000000000 */
[----:B0---4-:R-:W-:Y:S05]  /*00c0*/  CALL.ABS.NOINC R2 ;  /* 0x0000000002007343 */ /* 0x011fea0003c00000 */
.L_x_146:
[----:B------:R-:W0:Y:S01]  /*00d0*/  S2R R3, SR_TID.X ;  /* 0x0000000000037919 */ /* 0x000e220000002100 */
[----:B------:R-:W0:Y:S08]  /*00e0*/  S2UR UR4, SR_CTAID.X ;  /* 0x00000000000479c3 */ /* 0x000e300000002500 */
[----:B------:R-:W0:Y:S08]  /*00f0*/  LDC R2, c[0x0][0x360] ;  /* 0x0000d800ff027b82 */ /* 0x000e300000000800 */
[----:B------:R-:W1:Y:S08]  /*0100*/  LDC.64 R6, c[0x0][0x3a8] ;  /* 0x0000ea00ff067b82 */ /* 0x000e700000000a00 */
[----:B------:R-:W2:Y:S01]  /*0110*/  LDC R9, c[0x0][0x384] ;  /* 0x0000e100ff097b82 */ /* 0x000ea20000000800 */
[----:B0-----:R-:W-:-:S04]  /*0120*/  IMAD R2, R2, UR4, R3 ;  /* 0x0000000402027c24 */ /* 0x001fc8000f8e0203 */
[----:B-1----:R-:W-:-:S06]  /*0130*/  IMAD.WIDE.U32 R6, R2, 0x4, R6 ;  /* 0x0000000402067825 */ /* 0x002fcc00078e0006 */
[----:B------:R-:W3:Y:S01]  /*0140*/  LDG.E R6, desc[UR36][R6.64] ;  /* 0x0000002406067981 */ /* 0x000ee2000c1e1900 */
[----:B--2---:R-:W-:Y:S01]  /*0150*/  ISETP.GE.AND P0, PT, R9, 0x1, PT ;  /* 0x000000010900780c */ /* 0x004fe20003f06270 */
[----:B---3--:R-:W-:-:S05]  /*0160*/  IMAD.HI.U32 R11, R6, 0x3, RZ ;  /* 0x00000003060b7827 */ /* 0x008fca00078e00ff */
[----:B------:R-:W-:-:S04]  /*0170*/  IADD3 R0, PT, PT, R6, -R11, RZ ;  /* 0x8000000b06007210 */ /* 0x000fc80007ffe0ff */
[----:B------:R-:W-:-:S04]  /*0180*/  LEA.HI R0, R0, R11, RZ, 0x1f ;  /* 0x0000000b00007211 */ /* 0x000fc800078ff8ff */
[----:B------:R-:W-:Y:S01]  /*0190*/  SHF.R.U32.HI R11, RZ, 0x1e, R0 ;  /* 0x0000001eff0b7819 */ /* 0x000fe20000011600 */
[----:B------:R-:W-:-:S04]  /*01a0*/  IMAD R0, R2, R9, RZ ;  /* 0x0000000902007224 */ /* 0x000fc800078e02ff */
[----:B------:R-:W-:Y:S01]  /*01b0*/  IMAD R16, R11, -0x7fffffff, R6 ;  /* 0x800000010b107824 */ /* 0x000fe200078e0206 */
[----:B------:R-:W-:Y:S06]  /*01c0*/  @!P0 BRA `(.L_x_147) ;  /* 0x0000001c00648947 */ /* 0x000fec0003800000 */
[C---:B------:R-:W-:Y:S01]  /*01d0*/  VIADD R12, R9.reuse, 0xffffffff ;  /* 0xffffffff090c7836 */ /* 0x040fe20000000000 */
[----:B------:R-:W-:Y:S01]  /*01e0*/  LOP3.LUT R20, R9, 0xf, RZ, 0xc0, !PT ;  /* 0x0000000f09147812 */ /* 0x000fe200078ec0ff */
[----:B------:R-:W-:-:S03]  /*01f0*/  IMAD.MOV.U32 R13, RZ, RZ, RZ ;  /* 0x000000ffff0d7224 */ /* 0x000fc600078e00ff */
[----:B------:R-:W-:Y:S02]  /*0200*/  ISETP.GE.U32.AND P1, PT, R12, 0xf, PT ;  /* 0x0000000f0c00780c */ /* 0x000fe40003f26070 */
[----:B------:R-:W-:-:S11]  /*0210*/  ISETP.NE.AND P0, PT, R20, RZ, PT ;  /* 0x000000ff1400720c */ /* 0x000fd60003f05270 */
[----:B------:R-:W-:Y:S05]  /*0220*/  @!P1 BRA `(.L_x_148) ;  /* 0x0000000000d89947 */ /* 0x000fea0003800000 */
[----:B------:R-:W0:Y:S01]  /*0230*/  LDCU.64 UR4, c[0x0][0x3a0] ;  /* 0x00007400ff0477ac */ /* 0x000e220008000a00 */
[----:B------:R-:W-:Y:S01]  /*0240*/  LOP3.LUT R13, R9, 0x7ffffff0, RZ, 0xc0, !PT ;  /* 0x7ffffff0090d7812 */ /* 0x000fe200078ec0ff */
[----:B------:R-:W-:Y:S01]  /*0250*/  BSSY.RECONVERGENT B0, `(.L_x_148) ;  /* 0x0000033000007945 */ /* 0x000fe20003800200 */
[----:B------:R-:W-:-:S03]  /*0260*/  IADD3 R14, P1, PT, R4, 0x20, RZ ;  /* 0x00000020040e7810 */ /* 0x000fc60007f3e0ff */
[----:B------:R-:W-:Y:S01]  /*0270*/  IMAD.MOV R8, RZ, RZ, -R13 ;  /* 0x000000ffff087224 */ /* 0x000fe200078e0a0d */
[----:B------:R-:W-:Y:S01]  /*0280*/  IADD3.X R23, PT, PT, RZ, R5, RZ, P1, !PT ;  /* 0x00000005ff177210 */ /* 0x000fe20000ffe4ff */
[----:B0-----:R-:W-:-:S04]  /*0290*/  UIADD3 UR4, UP0, UPT, UR4, 0x20, URZ ;  /* 0x0000002004047890 */ /* 0x001fc8000ff1e0ff */
[----:B------:R-:W-:Y:S02]  /*02a0*/  UIADD3.X UR5, UPT, UPT, URZ, UR5, URZ, UP0, !UPT ;  /* 0x00000005ff057290 */ /* 0x000fe400087fe4ff */
[----:B------:R-:W-:-:S04]  /*02b0*/  IMAD.U32 R18, RZ, RZ, UR4 ;  /* 0x00000004ff127e24 */ /* 0x000fc8000f8e00ff */
[----:B------:R-:W-:-:S07]  /*02c0*/  MOV R15, UR5 ;  /* 0x00000005000f7c02 */ /* 0x000fce0008000f00 */
.L_x_149:
[----:B------:R-:W-:Y:S02]  /*02d0*/  IMAD.MOV.U32 R6, RZ, RZ, R18 ;  /* 0x000000ffff067224 */ /* 0x000fe400078e0012 */
[----:B------:R-:W-:-:S05]  /*02e0*/  IMAD.MOV.U32 R7, RZ, RZ, R15 ;  /* 0x000000ffff077224 */ /* 0x000fca00078e000f */
[----:B------:R-:W2:Y:S01]  /*02f0*/  LDG.E R15, desc[UR36][R6.64+-0x20] ;  /* 0xffffe024060f7981 */ /* 0x000ea2000c1e1900 */
[----:B-1----:R-:W-:Y:S01]  /*0300*/  MOV R10, R14 ;  /* 0x0000000e000a7202 */ /* 0x002fe20000000f00 */
[----:B------:R-:W-:-:S05]  /*0310*/  IMAD.MOV.U32 R11, RZ, RZ, R23 ;  /* 0x000000ffff0b7224 */ /* 0x000fca00078e0017 */
[----:B--2---:R0:W-:Y:S04]  /*0320*/  ST.E desc[UR36][R10.64+-0x20], R15 ;  /* 0xffffe00f0a007985 */ /* 0x0041e8000c101924 */
[----:B------:R-:W2:Y:S04]  /*0330*/  LDG.E R17, desc[UR36][R6.64+-0x1c] ;  /* 0xffffe42406117981 */ /* 0x000ea8000c1e1900 */
[----:B--2---:R1:W-:Y:S04]  /*0340*/  ST.E desc[UR36][R10.64+-0x1c], R17 ;  /* 0xffffe4110a007985 */ /* 0x0043e8000c101924 */
[----:B------:R-:W2:Y:S04]  /*0350*/  LDG.E R19, desc[UR36][R6.64+-0x18] ;  /* 0xffffe82406137981 */ /* 0x000ea8000c1e1900 */
[----:B--2---:R2:W-:Y:S04]  /*0360*/  ST.E desc[UR36][R10.64+-0x18], R19 ;  /* 0xffffe8130a007985 */ /* 0x0045e8000c101924 */
[----:B------:R-:W3:Y:S04]  /*0370*/  LDG.E R21, desc[UR36][R6.64+-0x14] ;  /* 0xffffec2406157981 */ /* 0x000ee8000c1e1900 */
[----:B---3--:R3:W-:Y:S04]  /*0380*/  ST.E desc[UR36][R10.64+-0x14], R21 ;  /* 0xffffec150a007985 */ /* 0x0087e8000c101924 */
[----:B------:R-:W4:Y:S04]  /*0390*/  LDG.E R23, desc[UR36][R6.64+-0x10] ;  /* 0xfffff02406177981 */ /* 0x000f28000c1e1900 */
[----:B----4-:R4:W-:Y:S04]  /*03a0*/  ST.E desc[UR36][R10.64+-0x10], R23 ;  /* 0xfffff0170a007985 */ /* 0x0109e8000c101924 */
[----:B------:R-:W5:Y:S04]  /*03b0*/  LDG.E R25, desc[UR36][R6.64+-0xc] ;  /* 0xfffff42406197981 */ /* 0x000f68000c1e1900 */
[----:B-----5:R5:W-:Y:S04]  /*03c0*/  ST.E desc[UR36][R10.64+-0xc], R25 ;  /* 0xfffff4190a007985 */ /* 0x020be8000c101924 */
[----:B0-----:R-:W2:Y:S04]  /*03d0*/  LDG.E R15, desc[UR36][R6.64+-0x8] ;  /* 0xfffff824060f7981 */ /* 0x001ea8000c1e1900 */
[----:B--2---:R0:W-:Y:S04]  /*03e0*/  ST.E desc[UR36][R10.64+-0x8], R15 ;  /* 0xfffff80f0a007985 */ /* 0x0041e8000c101924 */
[----:B-1----:R-:W2:Y:S04]  /*03f0*/  LDG.E R17, desc[UR36][R6.64+-0x4] ;  /* 0xfffffc2406117981 */ /* 0x002ea8000c1e1900 */
[----:B--2---:R1:W-:Y:S04]  /*0400*/  ST.E desc[UR36][R10.64+-0x4], R17 ;  /* 0xfffffc110a007985 */ /* 0x0043e8000c101924 */
[----:B------:R-:W2:Y:S04]  /*0410*/  LDG.E R19, desc[UR36][R6.64] ;  /* 0x0000002406137981 */ /* 0x000ea8000c1e1900 */
[----:B--2---:R2:W-:Y:S04]  /*0420*/  ST.E desc[UR36][R10.64], R19 ;  /* 0x000000130a007985 */ /* 0x0045e8000c101924 */
[----:B---3--:R-:W3:Y:S04]  /*0430*/  LDG.E R21, desc[UR36][R6.64+0x4] ;  /* 0x0000042406157981 */ /* 0x008ee8000c1e1900 */
[----:B---3--:R3:W-:Y:S04]  /*0440*/  ST.E desc[UR36][R10.64+0x4], R21 ;  /* 0x000004150a007985 */ /* 0x0087e8000c101924 */
[----:B----4-:R-:W4:Y:S04]  /*0450*/  LDG.E R23, desc[UR36][R6.64+0x8] ;  /* 0x0000082406177981 */ /* 0x010f28000c1e1900 */
[----:B----4-:R4:W-:Y:S04]  /*0460*/  ST.E desc[UR36][R10.64+0x8], R23 ;  /* 0x000008170a007985 */ /* 0x0109e8000c101924 */
[----:B-----5:R-:W5:Y:S04]  /*0470*/  LDG.E R25, desc[UR36][R6.64+0xc] ;  /* 0x00000c2406197981 */ /* 0x020f68000c1e1900 */
[----:B-----5:R-:W-:Y:S04]  /*0480*/  ST.E desc[UR36][R10.64+0xc], R25 ;  /* 0x00000c190a007985 */ /* 0x020fe8000c101924 */
[----:B0-----:R-:W5:Y:S04]  /*0490*/  LDG.E R15, desc[UR36][R6.64+0x10] ;  /* 0x00001024060f7981 */ /* 0x001f68000c1e1900 */
[----:B-----5:R0:W-:Y:S04]  /*04a0*/  ST.E desc[UR36][R10.64+0x10], R15 ;  /* 0x0000100f0a007985 */ /* 0x0201e8000c101924 */
[----:B-1----:R-:W5:Y:S04]  /*04b0*/  LDG.E R17, desc[UR36][R6.64+0x14] ;  /* 0x0000142406117981 */ /* 0x002f68000c1e1900 */
[----:B-----5:R1:W-:Y:S04]  /*04c0*/  ST.E desc[UR36][R10.64+0x14], R17 ;  /* 0x000014110a007985 */ /* 0x0203e8000c101924 */
[----:B--2---:R-:W2:Y:S04]  /*04d0*/  LDG.E R19, desc[UR36][R6.64+0x18] ;  /* 0x0000182406137981 */ /* 0x004ea8000c1e1900 */
[----:B--2---:R1:W-:Y:S04]  /*04e0*/  ST.E desc[UR36][R10.64+0x18], R19 ;  /* 0x000018130a007985 */ /* 0x0043e8000c101924 */
[----:B---3--:R-:W2:Y:S01]  /*04f0*/  LDG.E R21, desc[UR36][R6.64+0x1c] ;  /* 0x00001c2406157981 */ /* 0x008ea2000c1e1900 */
[----:B------:R-:W-:Y:S01]  /*0500*/  VIADD R8, R8, 0x10 ;  /* 0x0000001008087836 */ /* 0x000fe20000000000 */
[----:B------:R-:W-:-:S02]  /*0510*/  IADD3 R14, P3, PT, R10, 0x40, RZ ;  /* 0x000000400a0e7810 */ /* 0x000fc40007f7e0ff */
[----:B------:R-:W-:Y:S02]  /*0520*/  IADD3 R18, P2, PT, R6, 0x40, RZ ;  /* 0x0000004006127810 */ /* 0x000fe40007f5e0ff */
[----:B------:R-:W-:Y:S01]  /*0530*/  ISETP.NE.AND P1, PT, R8, RZ, PT ;  /* 0x000000ff0800720c */ /* 0x000fe20003f25270 */
[----:B----4-:R-:W-:Y:S01]  /*0540*/  IMAD.X R23, RZ, RZ, R11, P3 ;  /* 0x000000ffff177224 */ /* 0x010fe200018e060b */
[----:B0-----:R-:W-:Y:S01]  /*0550*/  IADD3.X R15, PT, PT, RZ, R7, RZ, P2, !PT ;  /* 0x00000007ff0f7210 */ /* 0x001fe200017fe4ff */
[----:B--2---:R1:W-:Y:S10]  /*0560*/  ST.E desc[UR36][R10.64+0x1c], R21 ;  /* 0x00001c150a007985 */ /* 0x0043f4000c101924 */
[----:B------:R-:W-:Y:S05]  /*0570*/  @P1 BRA `(.L_x_149) ;  /* 0xfffffffc00541947 */ /* 0x000fea000383ffff */
[----:B------:R-:W-:Y:S05]  /*0580*/  BSYNC.RECONVERGENT B0 ;  /* 0x0000000000007941 */ /* 0x000fea0003800200 */
.L_x_148:
[----:B------:R-:W-:Y:S01]  /*0590*/  VIMNMX.U32 R16, PT, PT, R16, 0x1, !PT ;  /* 0x0000000110107848 */ /* 0x000fe20007fe0000 */
[----:B------:R-:W-:Y:S06]  /*05a0*/  @!P0 BRA `(.L_x_150) ;  /* 0x0000000400008947 */ /* 0x000fec0003800000 */
[----:B------:R-:W-:Y:S02]  /*05b0*/  ISETP.GE.U32.AND P0, PT, R20, 0x8, PT ;  /* 0x000000081400780c */ /* 0x000fe40003f06070 */
[----:B------:R-:W-:-:S04]  /*05c0*/  LOP3.LUT R14, R9, 0x7, RZ, 0xc0, !PT ;  /* 0x00000007090e7812 */ /* 0x000fc800078ec0ff */
[----:B------:R-:W-:-:S07]  /*05d0*/  ISETP.NE.AND P1, PT, R14, RZ, PT ;  /* 0x000000ff0e00720c */ /* 0x000fce0003f25270 */
[----:B------:R-:W-:Y:S06]  /*05e0*/  @!P0 BRA `(.L_x_151) ;  /* 0x0000000000508947 */ /* 0x000fec0003800000 */
[----:B------:R-:W0:Y:S02]  /*05f0*/  LDC.64 R6, c[0x0][0x3a0] ;  /* 0x0000e800ff067b82 */ /* 0x000e240000000a00 */
[----:B0-----:R-:W-:-:S05]  /*0600*/  IMAD.WIDE.U32 R6, R13, 0x4, R6 ;  /* 0x000000040d067825 */ /* 0x001fca00078e0006 */
[----:B------:R-:W2:Y:S01]  /*0610*/  LDG.E R15, desc[UR36][R6.64] ;  /* 0x00000024060f7981 */ /* 0x000ea2000c1e1900 */
[----:B-1----:R-:W-:-:S05]  /*0620*/  IMAD.WIDE.U32 R10, R13, 0x4, R4 ;  /* 0x000000040d0a7825 */ /* 0x002fca00078e0004 */
[----:B--2---:R0:W-:Y:S04]  /*0630*/  ST.E desc[UR36][R10.64], R15 ;  /* 0x0000000f0a007985 */ /* 0x0041e8000c101924 */
[----:B------:R-:W2:Y:S04]  /*0640*/  LDG.E R17, desc[UR36][R6.64+0x4] ;  /* 0x0000042406117981 */ /* 0x000ea8000c1e1900 */
[----:B--2---:R1:W-:Y:S04]  /*0650*/  ST.E desc[UR36][R10.64+0x4], R17 ;  /* 0x000004110a007985 */ /* 0x0043e8000c101924 */
[----:B------:R-:W2:Y:S04]  /*0660*/  LDG.E R19, desc[UR36][R6.64+0x8] ;  /* 0x0000082406137981 */ /* 0x000ea8000c1e1900 */
[----:B--2---:R2:W-:Y:S04]  /*0670*/  ST.E desc[UR36][R10.64+0x8], R19 ;  /* 0x000008130a007985 */ /* 0x0045e8000c101924 */
[----:B------:R-:W3:Y:S04]  /*0680*/  LDG.E R21, desc[UR36][R6.64+0xc] ;  /* 0x00000c2406157981 */ /* 0x000ee8000c1e1900 */
[----:B---3--:R2:W-:Y:S04]  /*0690*/  ST.E desc[UR36][R10.64+0xc], R21 ;  /* 0x00000c150a007985 */ /* 0x0085e8000c101924 */
[----:B------:R-:W3:Y:S04]  /*06a0*/  LDG.E R23, desc[UR36][R6.64+0x10] ;  /* 0x0000102406177981 */ /* 0x000ee8000c1e1900 */
[----:B---3--:R2:W-:Y:S04]  /*06b0*/  ST.E desc[UR36][R10.64+0x10], R23 ;  /* 0x000010170a007985 */ /* 0x0085e8000c101924 */
[----:B------:R-:W3:Y:S04]  /*06c0*/  LDG.E R25, desc[UR36][R6.64+0x14] ;  /* 0x0000142406197981 */ /* 0x000ee8000c1e1900 */
[----:B---3--:R2:W-:Y:S04]  /*06d0*/  ST.E desc[UR36][R10.64+0x14], R25 ;  /* 0x000014190a007985 */ /* 0x0085e8000c101924 */
[----:B0-----:R-:W3:Y:S04]  /*06e0*/  LDG.E R15, desc[UR36][R6.64+0x18] ;  /* 0x00001824060f7981 */ /* 0x001ee8000c1e1900 */
[----:B---3--:R2:W-:Y:S04]  /*06f0*/  ST.E desc[UR36][R10.64+0x18], R15 ;  /* 0x0000180f0a007985 */ /* 0x0085e8000c101924 */
[----:B-1----:R-:W3:Y:S01]  /*0700*/  LDG.E R17, desc[UR36][R6.64+0x1c] ;  /* 0x00001c2406117981 */ /* 0x002ee2000c1e1900 */
[----:B------:R-:W-:-:S03]  /*0710*/  VIADD R13, R13, 0x8 ;  /* 0x000000080d0d7836 */ /* 0x000fc60000000000 */
[----:B---3--:R2:W-:Y:S04]  /*0720*/  ST.E desc[UR36][R10.64+0x1c], R17 ;  /* 0x00001c110a007985 */ /* 0x0085e8000c101924 */
.L_x_151:
[----:B------:R-:W-:Y:S04]  /*0730*/  BSSY.RECONVERGENT B0, `(.L_x_150) ;  /* 0x0000027000007945 */ /* 0x000fe80003800200 */
[----:B------:R-:W-:Y:S05]  /*0740*/  @!P1 BRA `(.L_x_152) ;  /* 0x0000000000949947 */ /* 0x000fea0003800000 */
[----:B------:R-:W-:Y:S02]  /*0750*/  ISETP.GE.U32.AND P0, PT, R14, 0x4, PT ;  /* 0x000000040e00780c */ /* 0x000fe40003f06070 */
[----:B------:R-:W-:-:S04]  /*0760*/  LOP3.LUT R8, R9, 0x3, RZ, 0xc0, !PT ;  /* 0x0000000309087812 */ /* 0x000fc800078ec0ff */
[----:B------:R-:W-:-:S07]  /*0770*/  ISETP.NE.AND P1, PT, R8, RZ, PT ;  /* 0x000000ff0800720c */ /* 0x000fce0003f25270 */
[----:B------:R-:W-:Y:S06]  /*0780*/  @!P0 BRA `(.L_x_153) ;  /* 0x0000000000308947 */ /* 0x000fec0003800000 */
[----:B------:R-:W0:Y:S02]  /*0790*/  LDC.64 R6, c[0x0][0x3a0] ;  /* 0x0000e800ff067b82 */ /* 0x000e240000000a00 */
[----:B0-----:R-:W-:-:S05]  /*07a0*/  IMAD.WIDE.U32 R6, R13, 0x4, R6 ;  /* 0x000000040d067825 */ /* 0x001fca00078e0006 */
[----:B--2---:R-:W2:Y:S01]  /*07b0*/  LDG.E R15, desc[UR36][R6.64] ;  /* 0x00000024060f7981 */ /* 0x004ea2000c1e1900 */
[----:B-1----:R-:W-:-:S05]  /*07c0*/  IMAD.WIDE.U32 R10, R13, 0x4, R4 ;  /* 0x000000040d0a7825 */ /* 0x002fca00078e0004 */
[----:B--2---:R0:W-:Y:S04]  /*07d0*/  ST.E desc[UR36][R10.64], R15 ;  /* 0x0000000f0a007985 */ /* 0x0041e8000c101924 */
[----:B------:R-:W2:Y:S04]  /*07e0*/  LDG.E R17, desc[UR36][R6.64+0x4] ;  /* 0x0000042406117981 */ /* 0x000ea8000c1e1900 */
[----:B--2---:R0:W-:Y:S04]  /*07f0*/  ST.E desc[UR36][R10.64+0x4], R17 ;  /* 0x000004110a007985 */ /* 0x0041e8000c101924 */
[----:B------:R-:W2:Y:S04]  /*0800*/  LDG.E R19, desc[UR36][R6.64+0x8] ;  /* 0x0000082406137981 */ /* 0x000ea8000c1e1900 */
[----:B--2---:R0:W-:Y:S04]  /*0810*/  ST.E desc[UR36][R10.64+0x8], R19 ;  /* 0x000008130a007985 */ /* 0x0041e8000c101924 */
[----:B------:R-:W2:Y:S01]  /*0820*/  LDG.E R21, desc[UR36][R6.64+0xc] ;  /* 0x00000c2406157981 */ /* 0x000ea2000c1e1900 */
[----:B------:R-:W-:-:S03]  /*0830*/  IADD3 R13, PT, PT, R13, 0x4, RZ ;  /* 0x000000040d0d7810 */ /* 0x000fc60007ffe0ff */
[----:B--2---:R0:W-:Y:S04]  /*0840*/  ST.E desc[UR36][R10.64+0xc], R21 ;  /* 0x00000c150a007985 */ /* 0x0041e8000c101924 */
.L_x_153:
[----:B------:R-:W-:Y:S05]  /*0850*/  @!P1 BRA `(.L_x_152) ;  /* 0x0000000000509947 */ /* 0x000fea0003800000 */
[----:B012---:R-:W0:Y:S01]  /*0860*/  LDC.64 R10, c[0x0][0x3a0] ;  /* 0x0000e800ff0a7b82 */ /* 0x007e220000000a00 */
[----:B------:R-:W-:-:S04]  /*0870*/  IMAD.WIDE.U32 R6, R13, 0x4, R4 ;  /* 0x000000040d067825 */ /* 0x000fc800078e0004 */
[----:B------:R-:W-:Y:S02]  /*0880*/  IMAD.MOV.U32 R14, RZ, RZ, R6 ;  /* 0x000000ffff0e7224 */ /* 0x000fe400078e0006 */
[----:B------:R-:W-:Y:S02]  /*0890*/  IMAD.MOV.U32 R15, RZ, RZ, R7 ;  /* 0x000000ffff0f7224 */ /* 0x000fe400078e0007 */
[----:B------:R-:W-:Y:S02]  /*08a0*/  IMAD.MOV R8, RZ, RZ, -R8 ;  /* 0x000000ffff087224 */ /* 0x000fe400078e0a08 */
[----:B0-----:R-:W-:-:S05]  /*08b0*/  IMAD.WIDE.U32 R10, R13, 0x4, R10 ;  /* 0x000000040d0a7825 */ /* 0x001fca00078e000a */
[----:B------:R-:W-:-:S07]  /*08c0*/  MOV R13, R11 ;  /* 0x0000000b000d7202 */ /* 0x000fce0000000f00 */
.L_x_154:
[----:B---3--:R-:W-:Y:S01]  /*08d0*/  IMAD.MOV.U32 R6, RZ, RZ, R10 ;  /* 0x000000ffff067224 */ /* 0x008fe200078e000a */
[----:B------:R-:W-:-:S05]  /*08e0*/  MOV R7, R13 ;  /* 0x0000000d00077202 */ /* 0x000fca0000000f00 */
[----:B------:R0:W2:Y:S01]  /*08f0*/  LDG.E R11, desc[UR36][R6.64] ;  /* 0x00000024060b7981 */ /* 0x0000a2000c1e1900 */
[----:B------:R-:W-:Y:S02]  /*0900*/  IADD3 R8, PT, PT, R8, 0x1, RZ ;  /* 0x0000000108087810 */ /* 0x000fe40007ffe0ff */
[----:B------:R-:W-:Y:S02]  /*0910*/  IADD3 R10, P2, PT, R10, 0x4, RZ ;  /* 0x000000040a0a7810 */ /* 0x000fe40007f5e0ff */
[----:B------:R-:W-:-:S03]  /*0920*/  ISETP.NE.AND P0, PT, R8, RZ, PT ;  /* 0x000000ff0800720c */ /* 0x000fc60003f05270 */
[----:B------:R-:W-:Y:S02]  /*0930*/  IMAD.X R13, RZ, RZ, R13, P2 ;  /* 0x000000ffff0d7224 */ /* 0x000fe400010e060d */
[----:B0-----:R-:W-:Y:S01]  /*0940*/  IMAD.MOV.U32 R6, RZ, RZ, R14 ;  /* 0x000000ffff067224 */ /* 0x001fe200078e000e */
[----:B------:R-:W-:Y:S01]  /*0950*/  IADD3 R14, P1, PT, R14, 0x4, RZ ;  /* 0x000000040e0e7810 */ /* 0x000fe20007f3e0ff */
[----:B------:R-:W-:-:S04]  /*0960*/  IMAD.MOV.U32 R7, RZ, RZ, R15 ;  /* 0x000000ffff077224 */ /* 0x000fc800078e000f */
[----:B------:R-:W-:Y:S01]  /*0970*/  IMAD.X R15, RZ, RZ, R15, P1 ;  /* 0x000000ffff0f7224 */ /* 0x000fe200008e060f */
[----:B--2---:R3:W-:Y:S01]  /*0980*/  ST.E desc[UR36][R6.64], R11 ;  /* 0x0000000b06007985 */ /* 0x0047e2000c101924 */
[----:B------:R-:W-:Y:S06]  /*0990*/  @P0 BRA `(.L_x_154) ;  /* 0xfffffffc00cc0947 */ /* 0x000fec000383ffff */
.L_x_152:
[----:B------:R-:W-:Y:S05]  /*09a0*/  BSYNC.RECONVERGENT B0 ;  /* 0x0000000000007941 */ /* 0x000fea0003800200 */
.L_x_150:
[----:B------:R-:W4:Y:S01]  /*09b0*/  LDCU UR4, c[0x0][0x384] ;  /* 0x00007080ff0477ac */ /* 0x000f220008000800 */
[----:B------:R-:W-:Y:S01]  /*09c0*/  ISETP.GE.U32.AND P0, PT, R12, 0x3, PT ;  /* 0x000000030c00780c */ /* 0x000fe20003f06070 */
[----:B---3--:R-:W-:Y:S01]  /*09d0*/  IMAD.MOV.U32 R7, RZ, RZ, 0x41dfffff ;  /* 0x41dfffffff077424 */ /* 0x008fe200078e00ff */
[----:B------:R-:W-:Y:S02]  /*09e0*/  LOP3.LUT R14, R9, 0x3, RZ, 0xc0, !PT ;  /* 0x00000003090e7812 */ /* 0x000fe400078ec0ff */
[----:B------:R-:W-:Y:S01]  /*09f0*/  MOV R6, 0xff800000 ;  /* 0xff80000000067802 */ /* 0x000fe20000000f00 */
[----:B----4-:R-:W-:-:S08]  /*0a00*/  IMAD.U32 R13, RZ, RZ, UR4 ;  /* 0x00000004ff0d7e24 */ /* 0x010fd0000f8e00ff */
[----:B------:R-:W-:Y:S05]  /*0a10*/  @!P0 BRA `(.L_x_155) ;  /* 0x0000000c00108947 */ /* 0x000fea0003800000 */
[C---:B012---:R-:W-:Y:S01]  /*0a20*/  LOP3.LUT R11, R9.reuse, 0x7ffffffc, RZ, 0xc0, !PT ;  /* 0x7ffffffc090b7812 */ /* 0x047fe200078ec0ff */
[----:B------:R-:W-:Y:S01]  /*0a30*/  BSSY.RECONVERGENT B0, `(.L_x_156) ;  /* 0x00000c1000007945 */ /* 0x000fe20003800200 */
[----:B------:R-:W-:-:S03]  /*0a40*/  IADD3 R13, PT, PT, R9, -0x2, RZ ;  /* 0xfffffffe090d7810 */ /* 0x000fc60007ffe0ff */
[----:B------:R-:W-:-:S07]  /*0a50*/  IMAD.MOV R11, RZ, RZ, -R11 ;  /* 0x000000ffff0b7224 */ /* 0x000fce00078e0a0b */
.L_x_165:
[C---:B0-----:R-:W-:Y:S01]  /*0a60*/  IMAD.HI.U32 R15, R16.reuse, 0x69c16bd, RZ ;  /* 0x069c16bd100f7827 */ /* 0x041fe200078e00ff */
[----:B------:R-:W0:Y:S01]  /*0a70*/  MUFU.RCP64H R9, 2.14748262400000000000e+09 ;  /* 0x41dfffff00097908 */ /* 0x000e220000001800 */
[----:B------:R-:W-:Y:S01]  /*0a80*/  MOV R18, 0xff800000 ;  /* 0xff80000000127802 */ /* 0x000fe20000000f00 */
[----:B------:R-:W-:Y:S01]  /*0a90*/  BSSY.RECONVERGENT B1, `(.L_x_157) ;  /* 0x0000022000017945 */ /* 0x000fe20003800200 */
[----:B------:R-:W-:Y:S02]  /*0aa0*/  IMAD.IADD R8, R16, 0x1, -R15 ;  /* 0x0000000110087824 */ /* 0x000fe400078e0a0f */
[----:B------:R-:W-:Y:S02]  /*0ab0*/  IMAD.MOV.U32 R19, RZ, RZ, 0x41dfffff ;  /* 0x41dfffffff137424 */ /* 0x000fe400078e00ff */
[----:B------:R-:W-:Y:S01]  /*0ac0*/  VIADD R31, R13, 0x1 ;  /* 0x000000010d1f7836 */ /* 0x000fe20000000000 */
[----:B------:R-:W-:-:S04]  /*0ad0*/  LEA.HI R8, R8, R15, RZ, 0x1f ;  /* 0x0000000f08087211 */ /* 0x000fc800078ff8ff */
[----:B------:R-:W-:Y:S01]  /*0ae0*/  SHF.R.U32.HI R15, RZ, 0x10, R8 ;  /* 0x00000010ff0f7819 */ /* 0x000fe20000011608 */
[----:B------:R-:W-:-:S04]  /*0af0*/  IMAD.MOV.U32 R8, RZ, RZ, 0x1 ;  /* 0x00000001ff087424 */ /* 0x000fc800078e00ff */
        /* <DEDUP_REMOVED lines=8> */
[----:B------:R-:W-:-:S05]  /*0b80*/  @P0 IADD3 R12, PT, PT, -R10, RZ, RZ ;  /* 0x000000ff0a0c0210 */ /* 0x000fca0007ffe1ff */
[----:B------:R-:W-:Y:S02]  /*0b90*/  IMAD.IADD R15, R15, 0x1, R12 ;  /* 0x000000010f0f7824 */ /* 0x000fe400078e020c */
[----:B------:R-:W-:Y:S02]  /*0ba0*/  DFMA R8, R16, -R18, 1 ;  /* 0x3ff000001008742b */ /* 0x000fe40000000812 */
[----:B------:R-:W-:-:S06]  /*0bb0*/  VIADD R20, R15, 0xffffffff ;  /* 0xffffffff0f147836 */ /* 0x000fcc0000000000 */
[----:B------:R-:W0:Y:S01]  /*0bc0*/  I2F.F64.U32 R20, R20 ;  /* 0x0000001400147312 */ /* 0x000e220000201800 */
[----:B------:R-:W-:-:S08]  /*0bd0*/  DFMA R8, R16, R8, R16 ;  /* 0x000000081008722b */ /* 0x000fd00000000010 */
[----:B0-----:R-:W-:Y:S01]  /*0be0*/  DMUL R16, R20, R8 ;  /* 0x0000000814107228 */ /* 0x001fe20000000000 */
[----:B------:R-:W-:-:S07]  /*0bf0*/  FSETP.GEU.AND P1, PT, |R21|, 6.5827683646048100446e-37, PT ;  /* 0x036000001500780b */ /* 0x000fce0003f2e200 */
[----:B------:R-:W-:-:S08]  /*0c00*/  DFMA R18, R16, -R18, R20 ;  /* 0x800000121012722b */ /* 0x000fd00000000014 */
[----:B------:R-:W-:Y:S01]  /*0c10*/  DFMA R8, R8, R18, R16 ;  /* 0x000000120808722b */ /* 0x000fe20000000010 */
[----:B------:R-:W-:-:S06]  /*0c20*/  IADD3 R16, PT, PT, R13, 0x2, RZ ;  /* 0x000000020d107810 */ /* 0x000fcc0007ffe0ff */
[----:B------:R-:W0:Y:S03]  /*0c30*/  I2F.F64.U32 R16, R16 ;  /* 0x0000001000107312 */ /* 0x000e260000201800 */
[----:B------:R-:W-:-:S05]  /*0c40*/  FFMA R10, RZ, 27.999998092651367188, R9 ;  /* 0x41dfffffff0a7823 */ /* 0x000fca0000000009 */
[----:B------:R-:W-:-:S13]  /*0c50*/  FSETP.GT.AND P0, PT, |R10|, 1.469367938527859385e-39, PT ;  /* 0x001000000a00780b */ /* 0x000fda0003f04200 */
[----:B0-----:R-:W-:Y:S05]  /*0c60*/  @P0 BRA P1, `(.L_x_158) ;  /* 0x0000000000100947 */ /* 0x001fea0000800000 */
[----:B------:R-:W-:-:S07]  /*0c70*/  MOV R8, 0xc90 ;  /* 0x00000c9000087802 */ /* 0x000fce0000000f00 */
[----:B------:R-:W-:Y:S05]  /*0c80*/  CALL.REL.NOINC `($__internal_3_$__cuda_sm20_div_rn_f64_full) ;  /* 0x0000002000d07944 */ /* 0x000fea0003c00000 */
[----:B------:R-:W-:Y:S01]  /*0c90*/  IMAD.MOV.U32 R8, RZ, RZ, R24 ;  /* 0x000000ffff087224 */ /* 0x000fe200078e0018 */
[----:B------:R-:W-:-:S07]  /*0ca0*/  MOV R9, R25 ;  /* 0x0000001900097202 */ /* 0x000fce0000000f00 */
.L_x_158:
[----:B------:R-:W-:Y:S05]  /*0cb0*/  BSYNC.RECONVERGENT B1 ;  /* 0x0000000000017941 */ /* 0x000fea0003800200 */
.L_x_157:
[----:B------:R-:W-:Y:S01]  /*0cc0*/  DFMA R16, R16, R8, RZ ;  /* 0x000000081010722b */ /* 0x000fe200000000ff */
[----:B------:R-:W-:-:S05]  /*0cd0*/  IMAD.WIDE.U32 R18, R31, 0x4, R4 ;  /* 0x000000041f127825 */ /* 0x000fca00078e0004 */
[----:B------:R-:W2:Y:S04]  /*0ce0*/  LD.E R29, desc[UR36][R18.64] ;  /* 0x00000024121d7980 */ /* 0x000ea8000c101900 */
[----:B------:R-:W0:Y:S02]  /*0cf0*/  F2I.F64.TRUNC R17, R16 ;  /* 0x0000001000117311 */ /* 0x000e24000030d100 */
[----:B0-----:R-:W-:-:S05]  /*0d00*/  IMAD.WIDE R20, R17, 0x4, R4 ;  /* 0x0000000411147825 */ /* 0x001fca00078e0204 */
[----:B------:R-:W3:Y:S01]  /*0d10*/  LD.E R27, desc[UR36][R20.64] ;  /* 0x00000024141b7980 */ /* 0x000ee2000c101900 */
[----:B------:R-:W-:-:S04]  /*0d20*/  IMAD.HI.U32 R8, R15, 0x69c16bd, RZ ;  /* 0x069c16bd0f087827 */ /* 0x000fc800078e00ff */
[----:B------:R-:W-:-:S05]  /*0d30*/  IMAD.IADD R9, R15, 0x1, -R8 ;  /* 0x000000010f097824 */ /* 0x000fca00078e0a08 */
[----:B------:R-:W-:Y:S01]  /*0d40*/  LEA.HI R9, R9, R8, RZ, 0x1f ;  /* 0x0000000809097211 */ /* 0x000fe200078ff8ff */
[----:B------:R-:W0:Y:S03]  /*0d50*/  MUFU.RCP64H R23, 2.14748262400000000000e+09 ;  /* 0x41dfffff00177908 */ /* 0x000e260000001800 */
[----:B------:R-:W-:-:S05]  /*0d60*/  SHF.R.U32.HI R10, RZ, 0x10, R9 ;  /* 0x00000010ff0a7819 */ /* 0x000fca0000011609 */
[C---:B------:R-:W-:Y:S02]  /*0d70*/  IMAD R15, R10.reuse, -0x1f31d, R15 ;  /* 0xfffe0ce30a0f7824 */ /* 0x040fe400078e020f */
[----:B------:R-:W-:Y:S02]  /*0d80*/  IMAD R10, R10, 0xb14, RZ ;  /* 0x00000b140a0a7824 */ /* 0x000fe400078e02ff */
[----:B------:R-:W-:Y:S01]  /*0d90*/  IMAD R15, R15, 0x41a7, RZ ;  /* 0x000041a70f0f7824 */ /* 0x000fe200078e02ff */
[----:B------:R-:W-:Y:S01]  /*0da0*/  MOV R9, 0x41dfffff ;  /* 0x41dfffff00097802 */ /* 0x000fe20000000f00 */
[----:B------:R-:W-:Y:S02]  /*0db0*/  IMAD.MOV.U32 R8, RZ, RZ, -0x800000 ;  /* 0xff800000ff087424 */ /* 0x000fe400078e00ff */
[----:B------:R-:W-:Y:S01]  /*0dc0*/  IMAD.MOV.U32 R22, RZ, RZ, 0x1 ;  /* 0x00000001ff167424 */ /* 0x000fe200078e00ff */
[----:B------:R-:W-:-:S05]  /*0dd0*/  ISETP.GE.U32.AND P0, PT, R15, R10, PT ;  /* 0x0000000a0f00720c */ /* 0x000fca0003f06070 */
[----:B0-----:R-:W-:Y:S01]  /*0de0*/  DFMA R16, R22, -R8, 1 ;  /* 0x3ff000001610742b */ /* 0x001fe20000000808 */
[----:B------:R-:W-:-:S07]  /*0df0*/  LOP3.LUT R30, R10, 0x7fffffff, RZ, 0x3c, !PT ;  /* 0x7fffffff0a1e7812 */ /* 0x000fce00078e3cff */
[----:B------:R-:W-:Y:S01]  /*0e00*/  DFMA R16, R16, R16, R16 ;  /* 0x000000101010722b */ /* 0x000fe20000000010 */
[----:B------:R-:W-:-:S05]  /*0e10*/  @P0 IMAD.MOV R30, RZ, RZ, -R10 ;  /* 0x000000ffff1e0224 */ /* 0x000fca00078e0a0a */
[----:B------:R-:W-:Y:S02]  /*0e20*/  IADD3 R30, PT, PT, R15, R30, RZ ;  /* 0x0000001e0f1e7210 */ /* 0x000fe40007ffe0ff */
[----:B------:R-:W-:-:S03]  /*0e30*/  DFMA R16, R22, R16, R22 ;  /* 0x000000101610722b */ /* 0x000fc60000000016 */
[----:B------:R-:W-:-:S05]  /*0e40*/  VIADD R22, R30, 0xffffffff ;  /* 0xffffffff1e167836 */ /* 0x000fca0000000000 */
[C---:B------:R-:W-:Y:S01]  /*0e50*/  DFMA R24, R16.reuse, -R8, 1 ;  /* 0x3ff000001018742b */ /* 0x040fe20000000808 */
[----:B------:R-:W0:Y:S07]  /*0e60*/  I2F.F64.U32 R22, R22 ;  /* 0x0000001600167312 */ /* 0x000e2e0000201800 */
[----:B------:R-:W-:-:S08]  /*0e70*/  DFMA R24, R16, R24, R16 ;  /* 0x000000181018722b */ /* 0x000fd00000000010 */
[----:B0-----:R-:W-:-:S08]  /*0e80*/  DMUL R16, R24, R22 ;  /* 0x0000001618107228 */ /* 0x001fd00000000000 */
[----:B------:R-:W-:-:S08]  /*0e90*/  DFMA R8, R16, -R8, R22 ;  /* 0x800000081008722b */ /* 0x000fd00000000016 */
[----:B------:R-:W-:Y:S01]  /*0ea0*/  DFMA R8, R24, R8, R16 ;  /* 0x000000081808722b */ /* 0x000fe20000000010 */
[----:B------:R-:W-:Y:S01]  /*0eb0*/  FSETP.GEU.AND P1, PT, |R23|, 6.5827683646048100446e-37, PT ;  /* 0x036000001700780b */ /* 0x000fe20003f2e200 */
[----:B------:R0:W1:Y:S08]  /*0ec0*/  I2F.F64.U32 R16, R31 ;  /* 0x0000001f00107312 */ /* 0x0000700000201800 */
[----:B------:R-:W-:-:S05]  /*0ed0*/  FFMA R10, RZ, 27.999998092651367188, R9 ;  /* 0x41dfffffff0a7823 */ /* 0x000fca0000000009 */
[----:B------:R-:W-:Y:S01]  /*0ee0*/  FSETP.GT.AND P0, PT, |R10|, 1.469367938527859385e-39, PT ;  /* 0x001000000a00780b */ /* 0x000fe20003f04200 */
[----:B------:R-:W-:Y:S01]  /*0ef0*/  BSSY.RECONVERGENT B1, `(.L_x_159) ;  /* 0x000000b000017945 */ /* 0x000fe20003800200 */
[----:B------:R-:W-:Y:S01]  /*0f00*/  VIADD R15, R13, 0xfffffffe ;  /* 0xfffffffe0d0f7836 */ /* 0x000fe20000000000 */
[----:B--2---:R0:W-:Y:S04]  /*0f10*/  ST.E desc[UR36][R20.64], R29 ;  /* 0x0000001d14007985 */ /* 0x0041e8000c101924 */
[----:B---3--:R0:W-:Y:S06]  /*0f20*/  ST.E desc[UR36][R18.64], R27 ;  /* 0x0000001b12007985 */ /* 0x0081ec000c101924 */
[----:B-1----:R-:W-:Y:S05]  /*0f30*/  @P0 BRA P1, `(.L_x_160) ;  /* 0x0000000000180947 */ /* 0x002fea0000800000 */
[----:B0-----:R-:W-:Y:S01]  /*0f40*/  MOV R20, R22 ;  /* 0x0000001600147202 */ /* 0x001fe20000000f00 */
[----:B------:R-:W-:Y:S01]  /*0f50*/  IMAD.MOV.U32 R21, RZ, RZ, R23 ;  /* 0x000000ffff157224 */ /* 0x000fe200078e0017 */
[----:B------:R-:W-:-:S07]  /*0f60*/  MOV R8, 0xf80 ;  /* 0x00000f8000087802 */ /* 0x000fce0000000f00 */
[----:B------:R-:W-:Y:S05]  /*0f70*/  CALL.REL.NOINC `($__internal_3_$__cuda_sm20_div_rn_f64_full) ;  /* 0x0000002000147944 */ /* 0x000fea0003c00000 */
[----:B------:R-:W-:Y:S01]  /*0f80*/  IMAD.MOV.U32 R8, RZ, RZ, R24 ;  /* 0x000000ffff087224 */ /* 0x000fe200078e0018 */
[----:B------:R-:W-:-:S07]  /*0f90*/  MOV R9, R25 ;  /* 0x0000001900097202 */ /* 0x000fce0000000f00 */
.L_x_160:
[----:B------:R-:W-:Y:S05]  /*0fa0*/  BSYNC.RECONVERGENT B1 ;  /* 0x0000000000017941 */ /* 0x000fea0003800200 */
.L_x_159:
[----:B------:R-:W-:Y:S01]  /*0fb0*/  DFMA R16, R16, R8, RZ ;  /* 0x000000081010722b */ /* 0x000fe200000000ff */
[----:B0-----:R-:W-:-:S05]  /*0fc0*/  IMAD.WIDE.U32 R18, R13, 0x4, R4 ;  /* 0x000000040d127825 */ /* 0x001fca00078e0004 */
        /* <DEDUP_REMOVED lines=44> */
.L_x_162:
[----:B------:R-:W-:Y:S05]  /*1290*/  BSYNC.RECONVERGENT B1 ;  /* 0x0000000000017941 */ /* 0x000fea0003800200 */
.L_x_161:
[----:B------:R-:W-:Y:S01]  /*12a0*/  DFMA R16, R16, R8, RZ ;  /* 0x000000081010722b */ /* 0x000fe200000000ff */
[----:B0-----:R-:W-:-:S05]  /*12b0*/  IMAD.WIDE.U32 R18, R31, 0x4, R4 ;  /* 0x000000041f127825 */ /* 0x001fca00078e0004 */
[----:B------:R-:W2:Y:S04]  /*12c0*/  LD.E R33, desc[UR36][R18.64] ;  /* 0x0000002412217980 */ /* 0x000ea8000c101900 */
[----:B------:R-:W0:Y:S02]  /*12d0*/  F2I.F64.TRUNC R17, R16 ;  /* 0x0000001000117311 */ /* 0x000e24000030d100 */
[----:B0-----:R-:W-:-:S05]  /*12e0*/  IMAD.WIDE R20, R17, 0x4, R4 ;  /* 0x0000000411147825 */ /* 0x001fca00078e0204 */
[----:B------:R-:W3:Y:S01]  /*12f0*/  LD.E R29, desc[UR36][R20.64] ;  /* 0x00000024141d7980 */ /* 0x000ee2000c101900 */
[----:B------:R-:W-:-:S04]  /*1300*/  IMAD.HI.U32 R9, R30, 0x69c16bd, RZ ;  /* 0x069c16bd1e097827 */ /* 0x000fc800078e00ff */
[----:B------:R-:W-:Y:S01]  /*1310*/  IMAD.IADD R8, R30, 0x1, -R9 ;  /* 0x000000011e087824 */ /* 0x000fe200078e0a09 */
[----:B------:R-:W0:Y:S04]  /*1320*/  MUFU.RCP64H R23, 2.14748262400000000000e+09 ;  /* 0x41dfffff00177908 */ /* 0x000e280000001800 */
[----:B------:R-:W-:-:S04]  /*1330*/  LEA.HI R8, R8, R9, RZ, 0x1f ;  /* 0x0000000908087211 */ /* 0x000fc800078ff8ff */
[----:B------:R-:W-:Y:S01]  /*1340*/  SHF.R.U32.HI R25, RZ, 0x10, R8 ;  /* 0x00000010ff197819 */ /* 0x000fe20000011608 */
[----:B------:R-:W-:-:S04]  /*1350*/  IMAD.MOV.U32 R8, RZ, RZ, -0x800000 ;  /* 0xff800000ff087424 */ /* 0x000fc800078e00ff */
[C---:B------:R-:W-:Y:S01]  /*1360*/  IMAD R30, R25.reuse, -0x1f31d, R30 ;  /* 0xfffe0ce3191e7824 */ /* 0x040fe200078e021e */
[----:B------:R-:W-:Y:S01]  /*1370*/  MOV R9, 0x41dfffff ;  /* 0x41dfffff00097802 */ /* 0x000fe20000000f00 */
[----:B------:R-:W-:Y:S02]  /*1380*/  IMAD R25, R25, 0xb14, RZ ;  /* 0x00000b1419197824 */ /* 0x000fe400078e02ff */
[----:B------:R-:W-:Y:S02]  /*1390*/  IMAD R30, R30, 0x41a7, RZ ;  /* 0x000041a71e1e7824 */ /* 0x000fe400078e02ff */
[----:B------:R-:W-:-:S03]  /*13a0*/  IMAD.MOV.U32 R22, RZ, RZ, 0x1 ;  /* 0x00000001ff167424 */ /* 0x000fc600078e00ff */
[----:B------:R-:W-:-:S03]  /*13b0*/  ISETP.GE.U32.AND P0, PT, R30, R25, PT ;  /* 0x000000191e00720c */ /* 0x000fc60003f06070 */
[----:B0-----:R-:W-:Y:S01]  /*13c0*/  DFMA R16, R22, -R8, 1 ;  /* 0x3ff000001610742b */ /* 0x001fe20000000808 */
[----:B------:R-:W-:-:S07]  /*13d0*/  LOP3.LUT R27, R25, 0x7fffffff, RZ, 0x3c, !PT ;  /* 0x7fffffff191b7812 */ /* 0x000fce00078e3cff */
[----:B------:R-:W-:Y:S02]  /*13e0*/  DFMA R16, R16, R16, R16 ;  /* 0x000000101010722b */ /* 0x000fe40000000010 */
[----:B------:R-:W-:-:S06]  /*13f0*/  @P0 IMAD.MOV R27, RZ, RZ, -R25 ;  /* 0x000000ffff1b0224 */ /* 0x000fcc00078e0a19 */
[----:B------:R-:W-:Y:S01]  /*1400*/  DFMA R24, R22, R16, R22 ;  /* 0x000000101618722b */ /* 0x000fe20000000016 */
[----:B------:R-:W-:-:S05]  /*1410*/  IADD3 R16, PT, PT, R30, R27, RZ ;  /* 0x0000001b1e107210 */ /* 0x000fca0007ffe0ff */
[----:B------:R-:W-:Y:S02]  /*1420*/  VIADD R22, R16, 0xffffffff ;  /* 0xffffffff10167836 */ /* 0x000fe40000000000 */
[----:B------:R-:W-:-:S04]  /*1430*/  DFMA R26, R24, -R8, 1 ;  /* 0x3ff00000181a742b */ /* 0x000fc80000000808 */
[----:B------:R-:W0:Y:S04]  /*1440*/  I2F.F64.U32 R22, R22 ;  /* 0x0000001600167312 */ /* 0x000e280000201800 */
[----:B------:R-:W-:-:S08]  /*1450*/  DFMA R26, R24, R26, R24 ;  /* 0x0000001a181a722b */ /* 0x000fd00000000018 */
[----:B0-----:R-:W-:-:S08]  /*1460*/  DMUL R24, R26, R22 ;  /* 0x000000161a187228 */ /* 0x001fd00000000000 */
[----:B------:R-:W-:-:S08]  /*1470*/  DFMA R8, R24, -R8, R22 ;  /* 0x800000081808722b */ /* 0x000fd00000000016 */
[----:B------:R-:W-:Y:S01]  /*1480*/  DFMA R8, R26, R8, R24 ;  /* 0x000000081a08722b */ /* 0x000fe20000000018 */
[----:B------:R-:W-:Y:S01]  /*1490*/  FSETP.GEU.AND P1, PT, |R23|, 6.5827683646048100446e-37, PT ;  /* 0x036000001700780b */ /* 0x000fe20003f2e200 */
[----:B------:R-:W0:Y:S08]  /*14a0*/  I2F.F64.U32 R30, R31 ;  /* 0x0000001f001e7312 */ /* 0x000e300000201800 */
[----:B------:R-:W-:-:S05]  /*14b0*/  FFMA R10, RZ, 27.999998092651367188, R9 ;  /* 0x41dfffffff0a7823 */ /* 0x000fca0000000009 */
[----:B------:R-:W-:Y:S01]  /*14c0*/  FSETP.GT.AND P0, PT, |R10|, 1.469367938527859385e-39, PT ;  /* 0x001000000a00780b */ /* 0x000fe20003f04200 */
[----:B------:R-:W-:Y:S01]  /*14d0*/  BSSY.RECONVERGENT B1, `(.L_x_163) ;  /* 0x000000a000017945 */ /* 0x000fe20003800200 */
[----:B--2---:R1:W-:Y:S04]  /*14e0*/  ST.E desc[UR36][R20.64], R33 ;  /* 0x0000002114007985 */ /* 0x0043e8000c101924 */
[----:B---3--:R1:W-:Y:S07]  /*14f0*/  ST.E desc[UR36][R18.64], R29 ;  /* 0x0000001d12007985 */ /* 0x0083ee000c101924 */
[----:B0-----:R-:W-:Y:S05]  /*1500*/  @P0 BRA P1, `(.L_x_164) ;  /* 0x0000000000180947 */ /* 0x001fea0000800000 */
[----:B-1----:R-:W-:Y:S01]  /*1510*/  IMAD.MOV.U32 R20, RZ, RZ, R22 ;  /* 0x000000ffff147224 */ /* 0x002fe200078e0016 */
[----:B------:R-:W-:Y:S02]  /*1520*/  MOV R21, R23 ;  /* 0x0000001700157202 */ /* 0x000fe40000000f00 */
[----:B------:R-:W-:-:S07]  /*1530*/  MOV R8, 0x1550 ;  /* 0x0000155000087802 */ /* 0x000fce0000000f00 */
[----:B------:R-:W-:Y:S05]  /*1540*/  CALL.REL.NOINC `($__internal_3_$__cuda_sm20_div_rn_f64_full) ;  /* 0x0000001800a07944 */ /* 0x000fea0003c00000 */
[----:B------:R-:W-:Y:S02]  /*1550*/  IMAD.MOV.U32 R8, RZ, RZ, R24 ;  /* 0x000000ffff087224 */ /* 0x000fe400078e0018 */
[----:B------:R-:W-:-:S07]  /*1560*/  IMAD.MOV.U32 R9, RZ, RZ, R25 ;  /* 0x000000ffff097224 */ /* 0x000fce00078e0019 */
.L_x_164:
[----:B------:R-:W-:Y:S05]  /*1570*/  BSYNC.RECONVERGENT B1 ;  /* 0x0000000000017941 */ /* 0x000fea0003800200 */
.L_x_163:
[----:B------:R-:W-:Y:S01]  /*1580*/  DFMA R30, R30, R8, RZ ;  /* 0x000000081e1e722b */ /* 0x000fe200000000ff */
[----:B-1----:R-:W-:-:S05]  /*1590*/  IMAD.WIDE.U32 R18, R15, 0x4, R4 ;  /* 0x000000040f127825 */ /* 0x002fca00078e0004 */
[----:B------:R-:W0:Y:S01]  /*15a0*/  F2I.F64.TRUNC R9, R30 ;  /* 0x0000001e00097311 */ /* 0x000e22000030d100 */
[----:B------:R-:W2:Y:S01]  /*15b0*/  LD.E R17, desc[UR36][R18.64] ;  /* 0x0000002412117980 */ /* 0x000ea2000c101900 */
[----:B0-----:R-:W-:-:S05]  /*15c0*/  IMAD.WIDE R8, R9, 0x4, R4 ;  /* 0x0000000409087825 */ /* 0x001fca00078e0204 */
[----:B------:R-:W3:Y:S01]  /*15d0*/  LD.E R15, desc[UR36][R8.64] ;  /* 0x00000024080f7980 */ /* 0x000ee2000c101900 */
[----:B------:R-:W-:-:S04]  /*15e0*/  IADD3 R11, PT, PT, R11, 0x4, RZ ;  /* 0x000000040b0b7810 */ /* 0x000fc80007ffe0ff */
[----:B------:R-:W-:Y:S01]  /*15f0*/  ISETP.NE.AND P0, PT, R11, RZ, PT ;  /* 0x000000ff0b00720c */ /* 0x000fe20003f05270 */
[----:B------:R-:W-:Y:S01]  /*1600*/  VIADD R13, R13, 0xfffffffc ;  /* 0xfffffffc0d0d7836 */ /* 0x000fe20000000000 */
[----:B--2---:R0:W-:Y:S04]  /*1610*/  ST.E desc[UR36][R8.64], R17 ;  /* 0x0000001108007985 */ /* 0x0041e8000c101924 */
[----:B---3--:R0:W-:Y:S07]  /*1620*/  ST.E desc[UR36][R18.64], R15 ;  /* 0x0000000f12007985 */ /* 0x0081ee000c101924 */
[----:B------:R-:W-:Y:S05]  /*1630*/  @P0 BRA `(.L_x_165) ;  /* 0xfffffff400080947 */ /* 0x000fea000383ffff */
[----:B------:R-:W-:Y:S05]  /*1640*/  BSYNC.RECONVERGENT B0 ;  /* 0x0000000000007941 */ /* 0x000fea0003800200 */
.L_x_156:
[----:B------:R-:W-:-:S07]  /*1650*/  VIADD R13, R13, 0x2 ;  /* 0x000000020d0d7836 */ /* 0x000fce0000000000 */
.L_x_155:
[----:B------:R-:W-:-:S13]  /*1660*/  ISETP.NE.AND P0, PT, R14, RZ, PT ;  /* 0x000000ff0e00720c */ /* 0x000fda0003f05270 */
[----:B------:R-:W-:Y:S05]  /*1670*/  @!P0 BRA `(.L_x_147) ;  /* 0x0000000800388947 */ /* 0x000fea0003800000 */
[----:B------:R-:W-:-:S13]  /*1680*/  ISETP.NE.AND P0, PT, R14, 0x1, PT ;  /* 0x000000010e00780c */ /* 0x000fda0003f05270 */
[----:B------:R-:W-:Y:S05]  /*1690*/  @!P0 BRA `(.L_x_166) ;  /* 0x0000000400708947 */ /* 0x000fea0003800000 */
[C---:B012---:R-:W-:Y:S01]  /*16a0*/  IMAD.HI.U32 R11, R16.reuse, 0x69c16bd, RZ ;  /* 0x069c16bd100b7827 */ /* 0x047fe200078e00ff */
[----:B------:R-:W0:Y:S01]  /*16b0*/  MUFU.RCP64H R9, 2.14748262400000000000e+09 ;  /* 0x41dfffff00097908 */ /* 0x000e220000001800 */
[----:B------:R-:W-:Y:S02]  /*16c0*/  BSSY.RECONVERGENT B0, `(.L_x_167) ;  /* 0x0000022000007945 */ /* 0x000fe40003800200 */
[----:B------:R-:W-:Y:S01]  /*16d0*/  IMAD.MOV.U32 R10, RZ, RZ, -0x800000 ;  /* 0xff800000ff0a7424 */ /* 0x000fe200078e00ff */
[----:B------:R-:W-:-:S04]  /*16e0*/  IADD3 R8, PT, PT, R16, -R11, RZ ;  /* 0x8000000b10087210 */ /* 0x000fc80007ffe0ff */
[----:B------:R-:W-:Y:S01]  /*16f0*/  LEA.HI R8, R8, R11, RZ, 0x1f ;  /* 0x0000000b08087211 */ /* 0x000fe200078ff8ff */
[----:B------:R-:W-:-:S03]  /*1700*/  IMAD.MOV.U32 R11, RZ, RZ, 0x41dfffff ;  /* 0x41dfffffff0b7424 */ /* 0x000fc600078e00ff */
[----:B------:R-:W-:Y:S02]  /*1710*/  SHF.R.U32.HI R15, RZ, 0x10, R8 ;  /* 0x00000010ff0f7819 */ /* 0x000fe40000011608 */
[----:B------:R-:W-:-:S03]  /*1720*/  MOV R8, 0x1 ;  /* 0x0000000100087802 */ /* 0x000fc60000000f00 */
        /* <DEDUP_REMOVED lines=8> */
[----:B------:R-:W-:-:S04]  /*17b0*/  @P0 IMAD.MOV R19, RZ, RZ, -R17 ;  /* 0x000000ffff130224 */ /* 0x000fc800078e0a11 */
        /* <DEDUP_REMOVED lines=9> */
[----:B------:R0:W1:Y:S01]  /*1850*/  I2F.F64.U32 R14, R13 ;  /* 0x0000000d000e7312 */ /* 0x0000620000201800 */
[----:B------:R-:W-:-:S08]  /*1860*/  VIADD R11, R13, 0xffffffff ;  /* 0xffffffff0d0b7836 */ /* 0x000fd00000000000 */
[----:B------:R-:W-:-:S05]  /*1870*/  FFMA R10, RZ, 27.999998092651367188, R9 ;  /* 0x41dfffffff0a7823 */ /* 0x000fca0000000009 */
[----:B------:R-:W-:-:S13]  /*1880*/  FSETP.GT.AND P0, PT, |R10|, 1.469367938527859385e-39, PT ;  /* 0x001000000a00780b */ /* 0x000fda0003f04200 */
[----:B01----:R-:W-:Y:S05]  /*1890*/  @P0 BRA P1, `(.L_x_168) ;  /* 0x0000000000100947 */ /* 0x003fea0000800000 */
[----:B------:R-:W-:-:S07]  /*18a0*/  MOV R8, 0x18c0 ;  /* 0x000018c000087802 */ /* 0x000fce0000000f00 */
[----:B------:R-:W-:Y:S05]  /*18b0*/  CALL.REL.NOINC `($__internal_3_$__cuda_sm20_div_rn_f64_full) ;  /* 0x0000001400c47944 */ /* 0x000fea0003c00000 */
[----:B------:R-:W-:Y:S01]  /*18c0*/  IMAD.MOV.U32 R8, RZ, RZ, R24 ;  /* 0x000000ffff087224 */ /* 0x000fe200078e0018 */
[----:B------:R-:W-:-:S07]  /*18d0*/  MOV R9, R25 ;  /* 0x0000001900097202 */ /* 0x000fce0000000f00 */
.L_x_168:
[----:B------:R-:W-:Y:S05]  /*18e0*/  BSYNC.RECONVERGENT B0 ;  /* 0x0000000000007941 */ /* 0x000fea0003800200 */
.L_x_167:
[----:B------:R-:W-:Y:S01]  /*18f0*/  DFMA R14, R14, R8, RZ ;  /* 0x000000080e0e722b */ /* 0x000fe200000000ff */
[----:B------:R-:W-:-:S05]  /*1900*/  IMAD.WIDE.U32 R18, R11, 0x4, R4 ;  /* 0x000000040b127825 */ /* 0x000fca00078e0004 */
        /* <DEDUP_REMOVED lines=8> */
[----:B------:R-:W-:-:S05]  /*1990*/  SHF.R.U32.HI R23, RZ, 0x10, R8 ;  /* 0x00000010ff177819 */ /* 0x000fca0000011608 */
[C---:B------:R-:W-:Y:S01]  /*19a0*/  IMAD R16, R23.reuse, -0x1f31d, R16 ;  /* 0xfffe0ce317107824 */ /* 0x040fe200078e0210 */
[----:B------:R-:W-:Y:S01]  /*19b0*/  MOV R9, 0x41dfffff ;  /* 0x41dfffff00097802 */ /* 0x000fe20000000f00 */
[----:B------:R-:W-:Y:S02]  /*19c0*/  IMAD.MOV.U32 R8, RZ, RZ, -0x800000 ;  /* 0xff800000ff087424 */ /* 0x000fe400078e00ff */
        /* <DEDUP_REMOVED lines=32> */
.L_x_170:
[----:B------:R-:W-:Y:S05]  /*1bd0*/  BSYNC.RECONVERGENT B0 ;  /* 0x0000000000007941 */ /* 0x000fea0003800200 */
.L_x_169:
[----:B------:R-:W-:Y:S01]  /*1be0*/  DFMA R14, R14, R8, RZ ;  /* 0x000000080e0e722b */ /* 0x000fe200000000ff */
[----:B0-----:R-:W-:-:S05]  /*1bf0*/  IMAD.WIDE.U32 R10, R13, 0x4, R4 ;  /* 0x000000040d0a7825 */ /* 0x001fca00078e0004 */
[----:B------:R-:W0:Y:S01]  /*1c00*/  F2I.F64.TRUNC R9, R14 ;  /* 0x0000000e00097311 */ /* 0x000e22000030d100 */
[----:B------:R-:W2:Y:S01]  /*1c10*/  LD.E R19, desc[UR36][R10.64] ;  /* 0x000000240a137980 */ /* 0x000ea2000c101900 */
[----:B0-----:R-:W-:-:S05]  /*1c20*/  IMAD.WIDE R8, R9, 0x4, R4 ;  /* 0x0000000409087825 */ /* 0x001fca00078e0204 */
[----:B------:R-:W3:Y:S04]  /*1c30*/  LD.E R17, desc[UR36][R8.64] ;  /* 0x0000002408117980 */ /* 0x000ee8000c101900 */
[----:B--2---:R4:W-:Y:S04]  /*1c40*/  ST.E desc[UR36][R8.64], R19 ;  /* 0x0000001308007985 */ /* 0x0049e8000c101924 */
[----:B---3--:R4:W-:Y:S02]  /*1c50*/  ST.E desc[UR36][R10.64], R17 ;  /* 0x000000110a007985 */ /* 0x0089e4000c101924 */
.L_x_166:
[----:B------:R-:W3:Y:S02]  /*1c60*/  LDCU UR4, c[0x0][0x384] ;  /* 0x00007080ff0477ac */ /* 0x000ee40008000800 */
[----:B---3--:R-:W-:-:S04]  /*1c70*/  ULOP3.LUT UR4, UR4, 0x1, URZ, 0xc0, !UPT ;  /* 0x0000000104047892 */ /* 0x008fc8000f8ec0ff */
[----:B------:R-:W-:-:S09]  /*1c80*/  UISETP.NE.U32.AND UP0, UPT, UR4, 0x1, UPT ;  /* 0x000000010400788c */ /* 0x000fd2000bf05070 */
[----:B------:R-:W-:Y:S05]  /*1c90*/  BRA.U UP0, `(.L_x_147) ;  /* 0x0000000100b07547 */ /* 0x000fea000b800000 */
[C---:B012-4-:R-:W-:Y:S01]  /*1ca0*/  IMAD.HI.U32 R11, R16.reuse, 0x69c16bd, RZ ;  /* 0x069c16bd100b7827 */ /* 0x057fe200078e00ff */
[----:B------:R-:W0:Y:S01]  /*1cb0*/  MUFU.RCP64H R9, 2.14748262400000000000e+09 ;  /* 0x41dfffff00097908 */ /* 0x000e220000001800 */
[----:B------:R-:W-:Y:S02]  /*1cc0*/  BSSY.RECONVERGENT B0, `(.L_x_171) ;  /* 0x0000021000007945 */ /* 0x000fe40003800200 */
[----:B------:R-:W-:Y:S02]  /*1cd0*/  IMAD.IADD R8, R16, 0x1, -R11 ;  /* 0x0000000110087824 */ /* 0x000fe400078e0a0b */
[----:B------:R-:W-:-:S03]  /*1ce0*/  IMAD.MOV.U32 R10, RZ, RZ, -0x800000 ;  /* 0xff800000ff0a7424 */ /* 0x000fc600078e00ff */
[----:B------:R-:W-:Y:S02]  /*1cf0*/  LEA.HI R8, R8, R11, RZ, 0x1f ;  /* 0x0000000b08087211 */ /* 0x000fe400078ff8ff */
[----:B------:R-:W-:Y:S02]  /*1d00*/  MOV R11, 0x41dfffff ;  /* 0x41dfffff000b7802 */ /* 0x000fe40000000f00 */
[----:B------:R-:W-:Y:S01]  /*1d10*/  SHF.R.U32.HI R15, RZ, 0x10, R8 ;  /* 0x00000010ff0f7819 */ /* 0x000fe20000011608 */
[----:B------:R-:W-:-:S04]  /*1d20*/  IMAD.MOV.U32 R8, RZ, RZ, 0x1 ;  /* 0x00000001ff087424 */ /* 0x000fc800078e00ff */
        /* <DEDUP_REMOVED lines=9> */
[----:B------:R-:W-:Y:S01]  /*1dc0*/  IADD3 R19, PT, PT, R19, -0x1, R16 ;  /* 0xffffffff13137810 */ /* 0x000fe20007ffe010 */
[----:B------:R-:W-:-:S03]  /*1dd0*/  DFMA R8, R14, -R10, 1 ;  /* 0x3ff000000e08742b */ /* 0x000fc6000000080a */
[----:B------:R-:W0:Y:S05]  /*1de0*/  I2F.F64.U32 R20, R19 ;  /* 0x0000001300147312 */ /* 0x000e2a0000201800 */
[----:B------:R-:W-:-:S08]  /*1df0*/  DFMA R14, R14, R8, R14 ;  /* 0x000000080e0e722b */ /* 0x000fd0000000000e */
[----:B0-----:R-:W-:Y:S01]  /*1e00*/  DMUL R8, R14, R20 ;  /* 0x000000140e087228 */ /* 0x001fe20000000000 */
[----:B------:R-:W-:-:S07]  /*1e10*/  FSETP.GEU.AND P1, PT, |R21|, 6.5827683646048100446e-37, PT ;  /* 0x036000001500780b */ /* 0x000fce0003f2e200 */
[----:B------:R-:W-:-:S08]  /*1e20*/  DFMA R10, R8, -R10, R20 ;  /* 0x8000000a080a722b */ /* 0x000fd00000000014 */
[----:B------:R-:W-:Y:S01]  /*1e30*/  DFMA R8, R14, R10, R8 ;  /* 0x0000000a0e08722b */ /* 0x000fe20000000008 */
[----:B------:R0:W1:Y:S01]  /*1e40*/  I2F.F64.U32 R14, R13 ;  /* 0x0000000d000e7312 */ /* 0x0000620000201800 */
[----:B------:R-:W-:-:S08]  /*1e50*/  IADD3 R11, PT, PT, R13, -0x1, RZ ;  /* 0xffffffff0d0b7810 */ /* 0x000fd00007ffe0ff */
[----:B------:R-:W-:-:S05]  /*1e60*/  FFMA R10, RZ, 27.999998092651367188, R9 ;  /* 0x41dfffffff0a7823 */ /* 0x000fca0000000009 */
[----:B------:R-:W-:-:S13]  /*1e70*/  FSETP.GT.AND P0, PT, |R10|, 1.469367938527859385e-39, PT ;  /* 0x001000000a00780b */ /* 0x000fda0003f04200 */
[----:B01----:R-:W-:Y:S05]  /*1e80*/  @P0 BRA P1, `(.L_x_172) ;  /* 0x0000000000100947 */ /* 0x003fea0000800000 */
[----:B------:R-:W-:-:S07]  /*1e90*/  MOV R8, 0x1eb0 ;  /* 0x00001eb000087802 */ /* 0x000fce0000000f00 */
[----:B------:R-:W-:Y:S05]  /*1ea0*/  CALL.REL.NOINC `($__internal_3_$__cuda_sm20_div_rn_f64_full) ;  /* 0x0000001000487944 */ /* 0x000fea0003c00000 */
[----:B------:R-:W-:Y:S02]  /*1eb0*/  IMAD.MOV.U32 R8, RZ, RZ, R24 ;  /* 0x000000ffff087224 */ /* 0x000fe400078e0018 */
[----:B------:R-:W-:-:S07]  /*1ec0*/  IMAD.MOV.U32 R9, RZ, RZ, R25 ;  /* 0x000000ffff097224 */ /* 0x000fce00078e0019 */
.L_x_172:
[----:B------:R-:W-:Y:S05]  /*1ed0*/  BSYNC.RECONVERGENT B0 ;  /* 0x0000000000007941 */ /* 0x000fea0003800200 */
.L_x_171:
[----:B------:R-:W-:Y:S01]  /*1ee0*/  DFMA R14, R14, R8, RZ ;  /* 0x000000080e0e722b */ /* 0x000fe200000000ff */
[----:B------:R-:W-:-:S05]  /*1ef0*/  IMAD.WIDE.U32 R8, R11, 0x4, R4 ;  /* 0x000000040b087825 */ /* 0x000fca00078e0004 */
[----:B------:R-:W0:Y:S01]  /*1f00*/  F2I.F64.TRUNC R7, R14 ;  /* 0x0000000e00077311 */ /* 0x000e22000030d100 */
[----:B------:R-:W2:Y:S01]  /*1f10*/  LD.E R13, desc[UR36][R8.64] ;  /* 0x00000024080d7980 */ /* 0x000ea2000c101900 */
[----:B0-----:R-:W-:-:S05]  /*1f20*/  IMAD.WIDE R6, R7, 0x4, R4 ;  /* 0x0000000407067825 */ /* 0x001fca00078e0204 */
[----:B------:R-:W3:Y:S04]  /*1f30*/  LD.E R11, desc[UR36][R6.64] ;  /* 0x00000024060b7980 */ /* 0x000ee8000c101900 */
[----:B--2---:R0:W-:Y:S04]  /*1f40*/  ST.E desc[UR36][R6.64], R13 ;  /* 0x0000000d06007985 */ /* 0x0041e8000c101924 */
[----:B---3--:R0:W-:Y:S02]  /*1f50*/  ST.E desc[UR36][R8.64], R11 ;  /* 0x0000000b08007985 */ /* 0x0081e4000c101924 */
.L_x_147:
[----:B0---4-:R-:W0:Y:S01]  /*1f60*/  LDC R8, c[0x0][0x384] ;  /* 0x0000e100ff087b82 */ /* 0x011e220000000800 */
[----:B------:R-:W-:Y:S05]  /*1f70*/  WARPSYNC.ALL ;  /* 0x0000000000007948 */ /* 0x000fea0003800000 */
[----:B------:R-:W-:Y:S02]  /*1f80*/  IMAD.WIDE.U32 R12, R0, 0x4, RZ ;  /* 0x00000004000c7825 */ /* 0x000fe400078e00ff */
[----:B------:R-:W3:Y:S08]  /*1f90*/  LDC.64 R6, c[0x0][0x3b8] ;  /* 0x0000ee00ff067b82 */ /* 0x000ef00000000a00 */
[----:B------:R-:W-:Y:S01]  /*1fa0*/  BAR.SYNC.DEFER_BLOCKING 0x0 ;  /* 0x0000000000007b1d */ /* 0x000fe20000010000 */
[----:B0-----:R-:W-:Y:S01]  /*1fb0*/  ISETP.GE.AND P0, PT, R8, 0x1, PT ;  /* 0x000000010800780c */ /* 0x001fe20003f06270 */
[----:B---3--:R-:W-:-:S12]  /*1fc0*/  IMAD.WIDE.U32 R6, R0, 0x4, R6 ;  /* 0x0000000400067825 */ /* 0x008fd800078e0006 */
[----:B------:R-:W-:Y:S05]  /*1fd0*/  @!P0 BRA `(.L_x_173) ;  /* 0x0000000400cc8947 */ /* 0x000fea0003800000 */
[C---:B------:R-:W-:Y:S01]  /*1fe0*/  IADD3 R0, PT, PT, R8.reuse, -0x1, RZ ;  /* 0xffffffff08007810 */ /* 0x040fe20007ffe0ff */
[----:B------:R-:W-:Y:S01]  /*1ff0*/  IMAD.MOV.U32 R9, RZ, RZ, RZ ;  /* 0x000000ffff097224 */ /* 0x000fe200078e00ff */
[----:B------:R-:W-:Y:S02]  /*2000*/  LOP3.LUT R20, R8, 0xf, RZ, 0xc0, !PT ;  /* 0x0000000f08147812 */ /* 0x000fe400078ec0ff */
[----:B------:R-:W-:Y:S02]  /*2010*/  ISETP.GE.U32.AND P1, PT, R0, 0xf, PT ;  /* 0x0000000f0000780c */ /* 0x000fe40003f26070 */
[----:B------:R-:W-:-:S11]  /*2020*/  ISETP.NE.AND P0, PT, R20, RZ, PT ;  /* 0x000000ff1400720c */ /* 0x000fd60003f05270 */
[----:B------:R-:W-:Y:S05]  /*2030*/  @!P1 BRA `(.L_x_174) ;  /* 0x0000000000c49947 */ /* 0x000fea0003800000 */
[----:B------:R-:W-:Y:S02]  /*2040*/  IADD3 R18, P2, PT, R4, 0x20, RZ ;  /* 0x0000002004127810 */ /* 0x000fe40007f5e0ff */
[----:B------:R-:W-:Y:S02]  /*2050*/  LOP3.LUT R9, R8, 0x7ffffff0, RZ, 0xc0, !PT ;  /* 0x7ffffff008097812 */ /* 0x000fe400078ec0ff */
[----:B------:R-:W-:Y:S01]  /*2060*/  IADD3 R16, P1, PT, R6, 0x20, RZ ;  /* 0x0000002006107810 */ /* 0x000fe20007f3e0ff */
[----:B-12---:R-:W-:Y:S02]  /*2070*/  IMAD.X R17, RZ, RZ, R5, P2 ;  /* 0x000000ffff117224 */ /* 0x006fe400010e0605 */
[----:B------:R-:W-:Y:S01]  /*2080*/  IMAD.MOV R0, RZ, RZ, -R9 ;  /* 0x000000ffff007224 */ /* 0x000fe200078e0a09 */
[----:B------:R-:W-:-:S09]  /*2090*/  IADD3.X R25, PT, PT, RZ, R7, RZ, P1, !PT ;  /* 0x00000007ff197210 */ /* 0x000fd20000ffe4ff */
.L_x_175:
[----:B------:R-:W-:Y:S01]  /*20a0*/  IMAD.MOV.U32 R10, RZ, RZ, R18 ;  /* 0x000000ffff0a7224 */ /* 0x000fe200078e0012 */
[----:B------:R-:W-:-:S05]  /*20b0*/  MOV R11, R17 ;  /* 0x00000011000b7202 */ /* 0x000fca0000000f00 */
[----:B------:R-:W2:Y:S01]  /*20c0*/  LD.E R17, desc[UR36][R10.64+-0x20] ;  /* 0xffffe0240a117980 */ /* 0x000ea2000c101900 */
[----:B----4-:R-:W-:Y:S02]  /*20d0*/  IMAD.MOV.U32 R14, RZ, RZ, R16 ;  /* 0x000000ffff0e7224 */ /* 0x010fe400078e0010 */
[----:B------:R-:W-:-:S05]  /*20e0*/  IMAD.MOV.U32 R15, RZ, RZ, R25 ;  /* 0x000000ffff0f7224 */ /* 0x000fca00078e0019 */
[----:B--2---:R0:W-:Y:S04]  /*20f0*/  STG.E desc[UR36][R14.64+-0x20], R17 ;  /* 0xffffe0110e007986 */ /* 0x0041e8000c101924 */
[----:B------:R-:W2:Y:S04]  /*2100*/  LD.E R19, desc[UR36][R10.64+-0x1c] ;  /* 0xffffe4240a137980 */ /* 0x000ea8000c101900 */
[----:B--2---:R1:W-:Y:S04]  /*2110*/  STG.E desc[UR36][R14.64+-0x1c], R19 ;  /* 0xffffe4130e007986 */ /* 0x0043e8000c101924 */
[----:B------:R-:W2:Y:S04]  /*2120*/  LD.E R21, desc[UR36][R10.64+-0x18] ;  /* 0xffffe8240a157980 */ /* 0x000ea8000c101900 */
[----:B--2---:R2:W-:Y:S04]  /*2130*/  STG.E desc[UR36][R14.64+-0x18], R21 ;  /* 0xffffe8150e007986 */ /* 0x0045e8000c101924 */
[----:B------:R-:W3:Y:S04]  /*2140*/  LD.E R23, desc[UR36][R10.64+-0x14] ;  /* 0xffffec240a177980 */ /* 0x000ee8000c101900 */
[----:B---3--:R3:W-:Y:S04]  /*2150*/  STG.E desc[UR36][R14.64+-0x14], R23 ;  /* 0xffffec170e007986 */ /* 0x0087e8000c101924 */
[----:B------:R-:W4:Y:S04]  /*2160*/  LD.E R25, desc[UR36][R10.64+-0x10] ;  /* 0xfffff0240a197980 */ /* 0x000f28000c101900 */
[----:B----4-:R4:W-:Y:S04]  /*2170*/  STG.E desc[UR36][R14.64+-0x10], R25 ;  /* 0xfffff0190e007986 */ /* 0x0109e8000c101924 */
[----:B------:R-:W5:Y:S04]  /*2180*/  LD.E R27, desc[UR36][R10.64+-0xc] ;  /* 0xfffff4240a1b7980 */ /* 0x000f68000c101900 */
[----:B-----5:R5:W-:Y:S04]  /*2190*/  STG.E desc[UR36][R14.64+-0xc], R27 ;  /* 0xfffff41b0e007986 */ /* 0x020be8000c101924 */
[----:B0-----:R-:W2:Y:S04]  /*21a0*/  LD.E R17, desc[UR36][R10.64+-0x8] ;  /* 0xfffff8240a117980 */ /* 0x001ea8000c101900 */
[----:B--2---:R0:W-:Y:S04]  /*21b0*/  STG.E desc[UR36][R14.64+-0x8], R17 ;  /* 0xfffff8110e007986 */ /* 0x0041e8000c101924 */
[----:B-1----:R-:W2:Y:S04]  /*21c0*/  LD.E R19, desc[UR36][R10.64+-0x4] ;  /* 0xfffffc240a137980 */ /* 0x002ea8000c101900 */
[----:B--2---:R1:W-:Y:S04]  /*21d0*/  STG.E desc[UR36][R14.64+-0x4], R19 ;  /* 0xfffffc130e007986 */ /* 0x0043e8000c101924 */
[----:B------:R-:W2:Y:S04]  /*21e0*/  LD.E R21, desc[UR36][R10.64] ;  /* 0x000000240a157980 */ /* 0x000ea8000c101900 */
[----:B--2---:R2:W-:Y:S04]  /*21f0*/  STG.E desc[UR36][R14.64], R21 ;  /* 0x000000150e007986 */ /* 0x0045e8000c101924 */
[----:B---3--:R-:W3:Y:S04]  /*2200*/  LD.E R23, desc[UR36][R10.64+0x4] ;  /* 0x000004240a177980 */ /* 0x008ee8000c101900 */
[----:B---3--:R3:W-:Y:S04]  /*2210*/  STG.E desc[UR36][R14.64+0x4], R23 ;  /* 0x000004170e007986 */ /* 0x0087e8000c101924 */
[----:B----4-:R-:W4:Y:S04]  /*2220*/  LD.E R25, desc[UR36][R10.64+0x8] ;  /* 0x000008240a197980 */ /* 0x010f28000c101900 */
[----:B----4-:R-:W-:Y:S04]  /*2230*/  STG.E desc[UR36][R14.64+0x8], R25 ;  /* 0x000008190e007986 */ /* 0x010fe8000c101924 */
[----:B-----5:R-:W4:Y:S04]  /*2240*/  LD.E R27, desc[UR36][R10.64+0xc] ;  /* 0x00000c240a1b7980 */ /* 0x020f28000c101900 */
[----:B----4-:R-:W-:Y:S04]  /*2250*/  STG.E desc[UR36][R14.64+0xc], R27 ;  /* 0x00000c1b0e007986 */ /* 0x010fe8000c101924 */
[----:B0-----:R-:W4:Y:S04]  /*2260*/  LD.E R17, desc[UR36][R10.64+0x10] ;  /* 0x000010240a117980 */ /* 0x001f28000c101900 */
[----:B----4-:R0:W-:Y:S04]  /*2270*/  STG.E desc[UR36][R14.64+0x10], R17 ;  /* 0x000010110e007986 */ /* 0x0101e8000c101924 */
[----:B-1----:R-:W4:Y:S04]  /*2280*/  LD.E R19, desc[UR36][R10.64+0x14] ;  /* 0x000014240a137980 */ /* 0x002f28000c101900 */
[----:B----4-:R4:W-:Y:S04]  /*2290*/  STG.E desc[UR36][R14.64+0x14], R19 ;  /* 0x000014130e007986 */ /* 0x0109e8000c101924 */
[----:B--2---:R-:W2:Y:S04]  /*22a0*/  LD.E R21, desc[UR36][R10.64+0x18] ;  /* 0x000018240a157980 */ /* 0x004ea8000c101900 */
[----:B--2---:R4:W-:Y:S04]  /*22b0*/  STG.E desc[UR36][R14.64+0x18], R21 ;  /* 0x000018150e007986 */ /* 0x0049e8000c101924 */
[----:B---3--:R-:W2:Y:S01]  /*22c0*/  LD.E R23, desc[UR36][R10.64+0x1c] ;  /* 0x00001c240a177980 */ /* 0x008ea2000c101900 */
[----:B------:R-:W-:-:S02]  /*22d0*/  IADD3 R0, PT, PT, R0, 0x10, RZ ;  /* 0x0000001000007810 */ /* 0x000fc40007ffe0ff */
[----:B------:R-:W-:Y:S02]  /*22e0*/  IADD3 R18, P2, PT, R10, 0x40, RZ ;  /* 0x000000400a127810 */ /* 0x000fe40007f5e0ff */
[----:B------:R-:W-:Y:S02]  /*22f0*/  ISETP.NE.AND P1, PT, R0, RZ, PT ;  /* 0x000000ff0000720c */ /* 0x000fe40003f25270 */
[----:B------:R-:W-:Y:S01]  /*2300*/  IADD3 R16, P3, PT, R14, 0x40, RZ ;  /* 0x000000400e107810 */ /* 0x000fe20007f7e0ff */
[----:B0-----:R-:W-:-:S04]  /*2310*/  IMAD.X R17, RZ, RZ, R11, P2 ;  /* 0x000000ffff117224 */ /* 0x001fc800010e060b */
[----:B------:R-:W-:Y:S01]  /*2320*/  IMAD.X R25, RZ, RZ, R15, P3 ;  /* 0x000000ffff197224 */ /* 0x000fe200018e060f */
[----:B--2---:R4:W-:Y:S05]  /*2330*/  STG.E desc[UR36][R14.64+0x1c], R23 ;  /* 0x00001c170e007986 */ /* 0x0049ea000c101924 */
[----:B------:R-:W-:Y:S05]  /*2340*/  @P1 BRA `(.L_x_175) ;  /* 0xfffffffc00541947 */ /* 0x000fea000383ffff */
.L_x_174:
[----:B------:R-:W-:Y:S05]  /*2350*/  @!P0 BRA `(.L_x_173) ;  /* 0x0000000000ec8947 */ /* 0x000fea0003800000 */
[----:B------:R-:W-:Y:S02]  /*2360*/  ISETP.GE.U32.AND P0, PT, R20, 0x8, PT ;  /* 0x000000081400780c */ /* 0x000fe40003f06070 */
[----:B------:R-:W-:-:S04]  /*2370*/  LOP3.LUT R16, R8, 0x7, RZ, 0xc0, !PT ;  /* 0x0000000708107812 */ /* 0x000fc800078ec0ff */
[----:B------:R-:W-:-:S07]  /*2380*/  ISETP.NE.AND P1, PT, R16, RZ, PT ;  /* 0x000000ff1000720c */ /* 0x000fce0003f25270 */
[----:B------:R-:W-:Y:S06]  /*2390*/  @!P0 BRA `(.L_x_176) ;  /* 0x00000000004c8947 */ /* 0x000fec0003800000 */
[----:B-12---:R-:W-:-:S05]  /*23a0*/  IMAD.WIDE.U32 R10, R9, 0x4, R4 ;  /* 0x00000004090a7825 */ /* 0x006fca00078e0004 */
[----:B------:R-:W2:Y:S01]  /*23b0*/  LD.E R17, desc[UR36][R10.64] ;  /* 0x000000240a117980 */ /* 0x000ea2000c101900 */
[----:B----4-:R-:W-:-:S05]  /*23c0*/  IMAD.WIDE.U32 R14, R9, 0x4, R6 ;  /* 0x00000004090e7825 */ /* 0x010fca00078e0006 */
[----:B--2---:R0:W-:Y:S04]  /*23d0*/  STG.E desc[UR36][R14.64], R17 ;  /* 0x000000110e007986 */ /* 0x0041e8000c101924 */
[----:B------:R-:W2:Y:S04]  /*23e0*/  LD.E R19, desc[UR36][R10.64+0x4] ;  /* 0x000004240a137980 */ /* 0x000ea8000c101900 */
        /* <DEDUP_REMOVED lines=9> */
[----:B0-----:R-:W2:Y:S04]  /*2480*/  LD.E R17, desc[UR36][R10.64+0x18] ;  /* 0x000018240a117980 */ /* 0x001ea8000c101900 */
[----:B--2---:R3:W-:Y:S04]  /*2490*/  STG.E desc[UR36][R14.64+0x18], R17 ;  /* 0x000018110e007986 */ /* 0x0047e8000c101924 */
[----:B-1----:R-:W2:Y:S01]  /*24a0*/  LD.E R19, desc[UR36][R10.64+0x1c] ;  /* 0x00001c240a137980 */ /* 0x002ea2000c101900 */
[----:B------:R-:W-:-:S03]  /*24b0*/  IADD3 R9, PT, PT, R9, 0x8, RZ ;  /* 0x0000000809097810 */ /* 0x000fc60007ffe0ff */
[----:B--2---:R3:W-:Y:S04]  /*24c0*/  STG.E desc[UR36][R14.64+0x1c], R19 ;  /* 0x00001c130e007986 */ /* 0x0047e8000c101924 */
.L_x_176:
[----:B------:R-:W-:Y:S05]  /*24d0*/  @!P1 BRA `(.L_x_173) ;  /* 0x00000000008c9947 */ /* 0x000fea0003800000 */
[----:B------:R-:W-:Y:S02]  /*24e0*/  ISETP.GE.U32.AND P0, PT, R16, 0x4, PT ;  /* 0x000000041000780c */ /* 0x000fe40003f06070 */
[----:B------:R-:W-:-:S04]  /*24f0*/  LOP3.LUT R0, R8, 0x3, RZ, 0xc0, !PT ;  /* 0x0000000308007812 */ /* 0x000fc800078ec0ff */
[----:B------:R-:W-:-:S07]  /*2500*/  ISETP.NE.AND P1, PT, R0, RZ, PT ;  /* 0x000000ff0000720c */ /* 0x000fce0003f25270 */
[----:B------:R-:W-:Y:S06]  /*2510*/  @!P0 BRA `(.L_x_177) ;  /* 0x00000000002c8947 */ /* 0x000fec0003800000 */
[----:B-12---:R-:W-:-:S05]  /*2520*/  IMAD.WIDE.U32 R10, R9, 0x4, R4 ;  /* 0x00000004090a7825 */ /* 0x006fca00078e0004 */
[----:B---3--:R-:W2:Y:S01]  /*2530*/  LD.E R17, desc[UR36][R10.64] ;  /* 0x000000240a117980 */ /* 0x008ea2000c101900 */
[----:B----4-:R-:W-:-:S05]  /*2540*/  IMAD.WIDE.U32 R14, R9, 0x4, R6 ;  /* 0x00000004090e7825 */ /* 0x010fca00078e0006 */
[----:B--2---:R0:W-:Y:S04]  /*2550*/  STG.E desc[UR36][R14.64], R17 ;  /* 0x000000110e007986 */ /* 0x0041e8000c101924 */
[----:B------:R-:W2:Y:S04]  /*2560*/  LD.E R19, desc[UR36][R10.64+0x4] ;  /* 0x000004240a137980 */ /* 0x000ea8000c101900 */
[----:B--2---:R0:W-:Y:S04]  /*2570*/  STG.E desc[UR36][R14.64+0x4], R19 ;  /* 0x000004130e007986 */ /* 0x0041e8000c101924 */
[----:B------:R-:W2:Y:S04]  /*2580*/  LD.E R21, desc[UR36][R10.64+0x8] ;  /* 0x000008240a157980 */ /* 0x000ea8000c101900 */
[----:B--2---:R0:W-:Y:S04]  /*2590*/  STG.E desc[UR36][R14.64+0x8], R21 ;  /* 0x000008150e007986 */ /* 0x0041e8000c101924 */
[----:B------:R-:W2:Y:S01]  /*25a0*/  LD.E R23, desc[UR36][R10.64+0xc] ;  /* 0x00000c240a177980 */ /* 0x000ea2000c101900 */
[----:B------:R-:W-:-:S03]  /*25b0*/  VIADD R9, R9, 0x4 ;  /* 0x0000000409097836 */ /* 0x000fc60000000000 */
[----:B--2---:R0:W-:Y:S04]  /*25c0*/  STG.E desc[UR36][R14.64+0xc], R23 ;  /* 0x00000c170e007986 */ /* 0x0041e8000c101924 */
.L_x_177:
[----:B------:R-:W-:Y:S05]  /*25d0*/  @!P1 BRA `(.L_x_173) ;  /* 0x00000000004c9947 */ /* 0x000fea0003800000 */
[----:B------:R-:W5:Y:S01]  /*25e0*/  LDCU.64 UR4, c[0x0][0x3b8] ;  /* 0x00007700ff0477ac */ /* 0x000f620008000a00 */
[----:B-12---:R-:W-:-:S04]  /*25f0*/  IMAD.WIDE.U32 R10, R9, 0x4, R12 ;  /* 0x00000004090a7825 */ /* 0x006fc800078e000c */
[----:B0--34-:R-:W-:-:S04]  /*2600*/  IMAD.WIDE.U32 R14, R9, 0x4, R4 ;  /* 0x00000004090e7825 */ /* 0x019fc800078e0004 */
[----:B------:R-:W-:Y:S01]  /*2610*/  IMAD.MOV R0, RZ, RZ, -R0 ;  /* 0x000000ffff007224 */ /* 0x000fe200078e0a00 */
[----:B-----5:R-:W-:-:S04]  /*2620*/  IADD3 R16, P0, PT, R10, UR4, RZ ;  /* 0x000000040a107c10 */ /* 0x020fc8000ff1e0ff */
[----:B------:R-:W-:-:S09]  /*2630*/  IADD3.X R17, PT, PT, R11, UR5, RZ, P0, !PT ;  /* 0x000000050b117c10 */ /* 0x000fd200087fe4ff */
.L_x_178:
[----:B0-----:R-:W-:Y:S01]  /*2640*/  MOV R10, R14 ;  /* 0x0000000e000a7202 */ /* 0x001fe20000000f00 */
[----:B------:R-:W-:-:S05]  /*2650*/  IMAD.MOV.U32 R11, RZ, RZ, R15 ;  /* 0x000000ffff0b7224 */ /* 0x000fca00078e000f */
[----:B------:R0:W2:Y:S01]  /*2660*/  LD.E R9, desc[UR36][R10.64] ;  /* 0x000000240a097980 */ /* 0x0000a2000c101900 */
[----:B------:R-:W-:Y:S01]  /*2670*/  VIADD R0, R0, 0x1 ;  /* 0x0000000100007836 */ /* 0x000fe20000000000 */
[----:B------:R-:W-:-:S04]  /*2680*/  IADD3 R14, P2, PT, R14, 0x4, RZ ;  /* 0x000000040e0e7810 */ /* 0x000fc80007f5e0ff */
[----:B------:R-:W-:Y:S02]  /*2690*/  ISETP.NE.AND P0, PT, R0, RZ, PT ;  /* 0x000000ff0000720c */ /* 0x000fe40003f05270 */
[----:B------:R-:W-:Y:S01]  /*26a0*/  IADD3.X R15, PT, PT, RZ, R15, RZ, P2, !PT ;  /* 0x0000000fff0f7210 */ /* 0x000fe200017fe4ff */
[----:B0-----:R-:W-:Y:S01]  /*26b0*/  IMAD.MOV.U32 R10, RZ, RZ, R16 ;  /* 0x000000ffff0a7224 */ /* 0x001fe200078e0010 */
[----:B------:R-:W-:Y:S02]  /*26c0*/  MOV R11, R17 ;  /* 0x00000011000b7202 */ /* 0x000fe40000000f00 */
[----:B------:R-:W-:-:S05]  /*26d0*/  IADD3 R16, P1, PT, R16, 0x4, RZ ;  /* 0x0000000410107810 */ /* 0x000fca0007f3e0ff */
[----:B------:R-:W-:Y:S01]  /*26e0*/  IMAD.X R17, RZ, RZ, R17, P1 ;  /* 0x000000ffff117224 */ /* 0x000fe200008e0611 */
[----:B--2---:R0:W-:Y:S01]  /*26f0*/  STG.E desc[UR36][R10.64], R9 ;  /* 0x000000090a007986 */ /* 0x0041e2000c101924 */
[----:B------:R-:W-:Y:S06]  /*2700*/  @P0 BRA `(.L_x_178) ;  /* 0xfffffffc00cc0947 */ /* 0x000fec000383ffff */
.L_x_173:
[----:B0-----:R-:W-:Y:S01]  /*2710*/  VIADD R9, R8, 0xffffffff ;  /* 0xffffffff08097836 */ /* 0x001fe20000000000 */
[----:B------:R-:W4:Y:S01]  /*2720*/  LDG.E R0, desc[UR36][R6.64] ;  /* 0x0000002406007981 */ /* 0x000f22000c1e1900 */
[----:B-12---:R-:W0:Y:S02]  /*2730*/  LDC.64 R10, c[0x0][0x3b0] ;  /* 0x0000ec00ff0a7b82 */ /* 0x006e240000000a00 */
[----:B---3--:R-:W-:-:S06]  /*2740*/  IMAD.WIDE R16, R9, 0x4, R6 ;  /* 0x0000000409107825 */ /* 0x008fcc00078e0206 */
[----:B------:R-:W4:Y:S01]  /*2750*/  LDG.E R17, desc[UR36][R16.64] ;  /* 0x0000002410117981 */ /* 0x000f22000c1e1900 */
[----:B------:R-:W-:Y:S01]  /*2760*/  ISETP.GE.U32.AND P0, PT, R8, 0x2, PT ;  /* 0x000000020800780c */ /* 0x000fe20003f06070 */
[----:B----4-:R-:W-:-:S04]  /*2770*/  IMAD R15, R17, R8, R0 ;  /* 0x00000008110f7224 */ /* 0x010fc800078e0200 */
[----:B0-----:R-:W-:-:S06]  /*2780*/  IMAD.WIDE R14, R15, 0x8, R10 ;  /* 0x000000080f0e7825 */ /* 0x001fcc00078e020a */
[----:B------:R-:W5:Y:S02]  /*2790*/  LDG.E.64 R14, desc[UR36][R14.64] ;  /* 0x000000240e0e7981 */ /* 0x000f64000c1e1b00 */
[----:B------:R-:W-:Y:S05]  /*27a0*/  @!P0 BRA `(.L_x_179) ;  /* 0x0000000400e08947 */ /* 0x000fea0003800000 */
[----:B------:R-:W-:Y:S01]  /*27b0*/  IADD3 R16, PT, PT, R8, -0x2, RZ ;  /* 0xfffffffe08107810 */ /* 0x000fe20007ffe0ff */
[----:B------:R-:W-:Y:S02]  /*27c0*/  HFMA2 R19, -RZ, RZ, 0, 5.9604644775390625e-08 ;  /* 0x00000001ff137431 */ /* 0x000fe400000001ff */
[----:B------:R-:W-:Y:S01]  /*27d0*/  IMAD.MOV.U32 R17, RZ, RZ, R0 ;  /* 0x000000ffff117224 */ /* 0x000fe200078e0000 */
[----:B------:R-:W-:Y:S02]  /*27e0*/  LOP3.LUT R34, R9, 0x7, RZ, 0xc0, !PT ;  /* 0x0000000709227812 */ /* 0x000fe400078ec0ff */
[----:B------:R-:W-:-:S13]  /*27f0*/  ISETP.GE.U32.AND P0, PT, R16, 0x7, PT ;  /* 0x000000071000780c */ /* 0x000fda0003f06070 */
[----:B------:R-:W-:Y:S05]  /*2800*/  @!P0 BRA `(.L_x_180) ;  /* 0x0000000000d88947 */ /* 0x000fea0003800000 */
[----:B------:R-:W0:Y:S01]  /*2810*/  LDCU.64 UR4, c[0x0][0x3b8] ;  /* 0x00007700ff0477ac */ /* 0x000e220008000a00 */
[----:B------:R-:W-:Y:S01]  /*2820*/  LOP3.LUT R16, R9, 0xfffffff8, RZ, 0xc0, !PT ;  /* 0xfffffff809107812 */ /* 0x000fe200078ec0ff */
[----:B------:R-:W-:-:S03]  /*2830*/  IMAD.MOV.U32 R0, RZ, RZ, RZ ;  /* 0x000000ffff007224 */ /* 0x000fc600078e00ff */
[----:B------:R-:W-:Y:S02]  /*2840*/  IADD3 R16, PT, PT, -R16, RZ, RZ ;  /* 0x000000ff10107210 */ /* 0x000fe40007ffe1ff */
[----:B0-----:R-:W-:-:S04]  /*2850*/  IADD3 R12, P0, PT, R12, UR4, RZ ;  /* 0x000000040c0c7c10 */ /* 0x001fc8000ff1e0ff */
[----:B------:R-:W-:-:S04]  /*2860*/  IADD3 R12, P1, PT, R12, 0x10, RZ ;  /* 0x000000100c0c7810 */ /* 0x000fc80007f3e0ff */
[----:B------:R-:W-:-:S09]  /*2870*/  IADD3.X R13, PT, PT, RZ, UR5, R13, P1, P0 ;  /* 0x00000005ff0d7c10 */ /* 0x000fd20008fe040d */
.L_x_181:
        /* <DEDUP_REMOVED lines=8> */
[----:B------:R-:W2:Y:S01]  /*2900*/  LDG.E R17, desc[UR36][R12.64+0x10] ;  /* 0x000010240c117981 */ /* 0x000ea2000c1e1900 */
        /* <DEDUP_REMOVED lines=38> */
.L_x_180:
        /* <DEDUP_REMOVED lines=32> */
.L_x_182:
[----:B------:R-:W-:Y:S05]  /*2d70*/  @!P1 BRA `(.L_x_179) ;  /* 0x00000000006c9947 */ /* 0x000fea0003800000 */
[----:B------:R-:W-:Y:S02]  /*2d80*/  ISETP.NE.AND P0, PT, R18, 0x1, PT ;  /* 0x000000011200780c */ /* 0x000fe40003f05270 */
[----:B------:R-:W-:-:S04]  /*2d90*/  LOP3.LUT R9, R9, 0x1, RZ, 0xc0, !PT ;  /* 0x0000000109097812 */ /* 0x000fc800078ec0ff */
[----:B------:R-:W-:-:S07]  /*2da0*/  ISETP.NE.U32.AND P1, PT, R9, 0x1, PT ;  /* 0x000000010900780c */ /* 0x000fce0003f25070 */
[C---:B------:R-:W-:Y:S01]  /*2db0*/  @P0 IADD3 R13, PT, PT, R19.reuse, -0x1, RZ ;  /* 0xffffffff130d0810 */ /* 0x040fe20007ffe0ff */
[----:B------:R-:W-:-:S04]  /*2dc0*/  @P0 IMAD.WIDE.U32 R20, R19, 0x4, R6 ;  /* 0x0000000413140825 */ /* 0x000fc800078e0006 */
[--C-:B------:R-:W-:Y:S01]  /*2dd0*/  @P0 IMAD.WIDE.U32 R12, R13, 0x4, R6.reuse ;  /* 0x000000040d0c0825 */ /* 0x100fe200078e0006 */
[----:B------:R-:W2:Y:S03]  /*2de0*/  @P0 LDG.E R0, desc[UR36][R20.64] ;  /* 0x0000002414000981 */ /* 0x000ea6000c1e1900 */
[----:B------:R-:W-:Y:S01]  /*2df0*/  @P0 VIADD R19, R19, 0x2 ;  /* 0x0000000213130836 */ /* 0x000fe20000000000 */
[----:B------:R-:W3:Y:S04]  /*2e00*/  @P0 LDG.E R9, desc[UR36][R20.64+0x4] ;  /* 0x0000042414090981 */ /* 0x000ee8000c1e1900 */
[----:B------:R-:W2:Y:S01]  /*2e10*/  @P0 LDG.E R13, desc[UR36][R12.64] ;  /* 0x000000240c0d0981 */ /* 0x000ea2000c1e1900 */
[C---:B------:R-:W-:Y:S01]  /*2e20*/  @!P1 IADD3 R23, PT, PT, R19.reuse, -0x1, RZ ;  /* 0xffffffff13179810 */ /* 0x040fe20007ffe0ff */
[----:B------:R-:W-:-:S04]  /*2e30*/  @!P1 IMAD.WIDE.U32 R16, R19, 0x4, R6 ;  /* 0x0000000413109825 */ /* 0x000fc800078e0006 */
[----:B------:R-:W-:Y:S02]  /*2e40*/  @!P1 IMAD.WIDE.U32 R18, R23, 0x4, R6 ;  /* 0x0000000417129825 */ /* 0x000fe400078e0006 */
[----:B------:R-:W4:Y:S04]  /*2e50*/  @!P1 LDG.E R17, desc[UR36][R16.64] ;  /* 0x0000002410119981 */ /* 0x000f28000c1e1900 */
[----:B------:R-:W4:Y:S01]  /*2e60*/  @!P1 LDG.E R18, desc[UR36][R18.64] ;  /* 0x0000002412129981 */ /* 0x000f22000c1e1900 */
        /* <DEDUP_REMOVED lines=12> */
.L_x_179:
[----:B------:R-:W0:Y:S01]  /*2f30*/  LDC.64 R6, c[0x0][0x3c0] ;  /* 0x0000f000ff067b82 */ /* 0x000e220000000a00 */
[----:B------:R-:W-:Y:S01]  /*2f40*/  ISETP.NE.AND P0, PT, R3, RZ, PT ;  /* 0x000000ff0300720c */ /* 0x000fe20003f05270 */
[----:B0-----:R-:W-:-:S05]  /*2f50*/  IMAD.WIDE.U32 R2, R2, 0x8, R6 ;  /* 0x0000000802027825 */ /* 0x001fca00078e0006 */
[----:B-----5:R0:W-:Y:S07]  /*2f60*/  STG.E.64 desc[UR36][R2.64], R14 ;  /* 0x0000000e02007986 */ /* 0x0201ee000c101b24 */
[----:B------:R-:W-:Y:S05]  /*2f70*/  @P0 EXIT ;  /* 0x000000000000094d */ /* 0x000fea0003800000 */
[----:B------:R-:W-:-:S04]  /*2f80*/  MOV R0, 0x50 ;  /* 0x0000005000007802 */ /* 0x000fc80000000f00 */
[----:B0-----:R0:W1:Y:S03]  /*2f90*/  LDC.64 R2, c[0x4][R0] ;  /* 0x0100000000027b82 */ /* 0x0010660000000a00 */
[----:B------:R-:W-:-:S07]  /*2fa0*/  LEPC R20, `(.L_x_183) ;  /* 0x000000001014794e */ /* 0x000fce0000000000 */
[----:B01----:R-:W-:Y:S05]  /*2fb0*/  CALL.ABS.NOINC R2 ;  /* 0x0000000002007343 */ /* 0x003fea0003c00000 */
.L_x_183:
[----:B------:R-:W-:Y:S05]  /*2fc0*/  EXIT ;  /* 0x000000000000794d */ /* 0x000fea0003800000 */
        .weak           $__internal_3_$__cuda_sm20_div_rn_f64_full
        .type           $__internal_3_$__cuda_sm20_div_rn_f64_full,@function
        .size           $__internal_3_$__cuda_sm20_div_rn_f64_full,(.L_x_193 - $__internal_3_$__cuda_sm20_div_rn_f64_full)
$__internal_3_$__cuda_sm20_div_rn_f64_full:
[C---:B------:R-:W-:Y:S01]  /*2fd0*/  FSETP.GEU.AND P0, PT, |R7|.reuse, 1.469367938527859385e-39, PT ;  /* 0x001000000700780b */ /* 0x040fe20003f0e200 */
[----:B------:R-:W-:Y:S01]  /*2fe0*/  BSSY.RECONVERGENT B2, `(.L_x_184) ;  /* 0x0000056000027945 */ /* 0x000fe20003800200 */
[----:B------:R-:W-:Y:S02]  /*2ff0*/  LOP3.LUT R18, R7, 0x800fffff, RZ, 0xc0, !PT ;  /* 0x800fffff07127812 */ /* 0x000fe400078ec0ff */
[C---:B------:R-:W-:Y:S02]  /*3000*/  FSETP.GEU.AND P2, PT, |R21|.reuse, 1.469367938527859385e-39, PT ;  /* 0x001000001500780b */ /* 0x040fe40003f4e200 */
[----:B------:R-:W-:Y:S01]  /*3010*/  LOP3.LUT R19, R18, 0x3ff00000, RZ, 0xfc, !PT ;  /* 0x3ff0000012137812 */ /* 0x000fe200078efcff */
[----:B------:R-:W-:Y:S01]  /*3020*/  IMAD.MOV.U32 R18, RZ, RZ, R6 ;  /* 0x000000ffff127224 */ /* 0x000fe200078e0006 */
[----:B------:R-:W-:Y:S02]  /*3030*/  MOV R24, 0x1 ;  /* 0x0000000100187802 */ /* 0x000fe40000000f00 */
[----:B------:R-:W-:-:S02]  /*3040*/  LOP3.LUT R9, R21, 0x7ff00000, RZ, 0xc0, !PT ;  /* 0x7ff0000015097812 */ /* 0x000fc400078ec0ff */
[----:B------:R-:W-:Y:S01]  /*3050*/  LOP3.LUT R12, R7, 0x7ff00000, RZ, 0xc0, !PT ;  /* 0x7ff00000070c7812 */ /* 0x000fe200078ec0ff */
[----:B------:R-:W-:-:S03]  /*3060*/  @!P0 DMUL R18, R6, 8.98846567431157953865e+307 ;  /* 0x7fe0000006128828 */ /* 0x000fc60000000000 */
[----:B------:R-:W-:Y:S02]  /*3070*/  ISETP.GE.U32.AND P1, PT, R9, R12, PT ;  /* 0x0000000c0900720c */ /* 0x000fe40003f26070 */
[----:B------:R-:W-:Y:S01]  /*3080*/  @!P2 LOP3.LUT R10, R7, 0x7ff00000, RZ, 0xc0, !PT ;  /* 0x7ff00000070aa812 */ /* 0x000fe200078ec0ff */
[----:B------:R-:W0:Y:S03]  /*3090*/  MUFU.RCP64H R25, R19 ;  /* 0x0000001300197308 */ /* 0x000e260000001800 */
[----:B------:R-:W-:Y:S01]  /*30a0*/  @!P2 ISETP.GE.U32.AND P3, PT, R9, R10, PT ;  /* 0x0000000a0900a20c */ /* 0x000fe20003f66070 */
[----:B------:R-:W-:Y:S01]  /*30b0*/  IMAD.MOV.U32 R10, RZ, RZ, 0x1ca00000 ;  /* 0x1ca00000ff0a7424 */ /* 0x000fe200078e00ff */
[----:B------:R-:W-:-:S04]  /*30c0*/  @!P0 LOP3.LUT R12, R19, 0x7ff00000, RZ, 0xc0, !PT ;  /* 0x7ff00000130c8812 */ /* 0x000fc800078ec0ff */
[----:B------:R-:W-:-:S04]  /*30d0*/  @!P2 SEL R27, R10, 0x63400000, !P3 ;  /* 0x634000000a1ba807 */ /* 0x000fc80005800000 */
[----:B------:R-:W-:Y:S01]  /*30e0*/  @!P2 LOP3.LUT R28, R27, 0x80000000, R21, 0xf8, !PT ;  /* 0x800000001b1ca812 */ /* 0x000fe200078ef815 */
[----:B0-----:R-:W-:-:S03]  /*30f0*/  DFMA R22, R24, -R18, 1 ;  /* 0x3ff000001816742b */ /* 0x001fc60000000812 */
[----:B------:R-:W-:Y:S01]  /*3100*/  @!P2 LOP3.LUT R29, R28, 0x100000, RZ, 0xfc, !PT ;  /* 0x001000001c1da812 */ /* 0x000fe200078efcff */
[----:B------:R-:W-:-:S04]  /*3110*/  @!P2 IMAD.MOV.U32 R28, RZ, RZ, RZ ;  /* 0x000000ffff1ca224 */ /* 0x000fc800078e00ff */
[----:B------:R-:W-:-:S08]  /*3120*/  DFMA R22, R22, R22, R22 ;  /* 0x000000161616722b */ /* 0x000fd00000000016 */
[----:B------:R-:W-:Y:S01]  /*3130*/  DFMA R24, R24, R22, R24 ;  /* 0x000000161818722b */ /* 0x000fe20000000018 */
[----:B------:R-:W-:Y:S02]  /*3140*/  SEL R23, R10, 0x63400000, !P1 ;  /* 0x634000000a177807 */ /* 0x000fe40004800000 */
[----:B------:R-:W-:Y:S02]  /*3150*/  MOV R22, R20 ;  /* 0x0000001400167202 */ /* 0x000fe40000000f00 */
[----:B------:R-:W-:-:S03]  /*3160*/  LOP3.LUT R23, R23, 0x800fffff, R21, 0xf8, !PT ;  /* 0x800fffff17177812 */ /* 0x000fc600078ef815 */
[----:B------:R-:W-:-:S03]  /*3170*/  DFMA R26, R24, -R18, 1 ;  /* 0x3ff00000181a742b */ /* 0x000fc60000000812 */
[----:B------:R-:W-:-:S05]  /*3180*/  @!P2 DFMA R22, R22, 2, -R28 ;  /* 0x400000001616a82b */ /* 0x000fca000000081c */
[----:B------:R-:W-:-:S08]  /*3190*/  DFMA R26, R24, R26, R24 ;  /* 0x0000001a181a722b */ /* 0x000fd00000000018 */
[----:B------:R-:W-:-:S08]  /*31a0*/  DMUL R24, R26, R22 ;  /* 0x000000161a187228 */ /* 0x000fd00000000000 */
[----:B------:R-:W-:-:S08]  /*31b0*/  DFMA R28, R24, -R18, R22 ;  /* 0x80000012181c722b */ /* 0x000fd00000000016 */
[----:B------:R-:W-:Y:S01]  /*31c0*/  DFMA R28, R26, R28, R24 ;  /* 0x0000001c1a1c722b */ /* 0x000fe20000000018 */
[----:B------:R-:W-:Y:S02]  /*31d0*/  MOV R26, R9 ;  /* 0x00000009001a7202 */ /* 0x000fe40000000f00 */
[----:B------:R-:W-:Y:S02]  /*31e0*/  @!P2 LOP3.LUT R26, R23, 0x7ff00000, RZ, 0xc0, !PT ;  /* 0x7ff00000171aa812 */ /* 0x000fe400078ec0ff */
[----:B------:R-:W-:-:S03]  /*31f0*/  IADD3 R25, PT, PT, R12, -0x1, RZ ;  /* 0xffffffff0c197810 */ /* 0x000fc60007ffe0ff */
[----:B------:R-:W-:-:S05]  /*3200*/  VIADD R24, R26, 0xffffffff ;  /* 0xffffffff1a187836 */ /* 0x000fca0000000000 */
[----:B------:R-:W-:-:S04]  /*3210*/  ISETP.GT.U32.AND P0, PT, R24, 0x7feffffe, PT ;  /* 0x7feffffe1800780c */ /* 0x000fc80003f04070 */
[----:B------:R-:W-:-:S13]  /*3220*/  ISETP.GT.U32.OR P0, PT, R25, 0x7feffffe, P0 ;  /* 0x7feffffe1900780c */ /* 0x000fda0000704470 */
[----:B------:R-:W-:Y:S05]  /*3230*/  @P0 BRA `(.L_x_185) ;  /* 0x00000000006c0947 */ /* 0x000fea0003800000 */
[----:B------:R-:W-:-:S04]  /*3240*/  LOP3.LUT R20, R7, 0x7ff00000, RZ, 0xc0, !PT ;  /* 0x7ff0000007147812 */ /* 0x000fc800078ec0ff */
[CC--:B------:R-:W-:Y:S02]  /*3250*/  VIADDMNMX R12, R9.reuse, -R20.reuse, 0xb9600000, !PT ;  /* 0xb9600000090c7446 */ /* 0x0c0fe40007800914 */
[----:B------:R-:W-:Y:S01]  /*3260*/  ISETP.GE.U32.AND P0, PT, R9, R20, PT ;  /* 0x000000140900720c */ /* 0x000fe20003f06070 */
[----:B------:R-:W-:Y:S01]  /*3270*/  IMAD.MOV.U32 R20, RZ, RZ, RZ ;  /* 0x000000ffff147224 */ /* 0x000fe200078e00ff */
[----:B------:R-:W-:Y:S02]  /*3280*/  VIMNMX R9, PT, PT, R12, 0x46a00000, PT ;  /* 0x46a000000c097848 */ /* 0x000fe40003fe0100 */
[----:B------:R-:W-:-:S05]  /*3290*/  SEL R10, R10, 0x63400000, !P0 ;  /* 0x634000000a0a7807 */ /* 0x000fca0004000000 */
[----:B------:R-:W-:-:S05]  /*32a0*/  IMAD.IADD R9, R9, 0x1, -R10 ;  /* 0x0000000109097824 */ /* 0x000fca00078e0a0a */
[----:B------:R-:W-:-:S06]  /*32b0*/  IADD3 R21, PT, PT, R9, 0x7fe00000, RZ ;  /* 0x7fe0000009157810 */ /* 0x000fcc0007ffe0ff */
        /* <DEDUP_REMOVED lines=11> */
[----:B------:R-:W-:Y:S01]  /*3370*/  DMUL.RP R20, R28, R20 ;  /* 0x000000141c147228 */ /* 0x000fe20000008000 */
[----:B------:R-:W-:-:S04]  /*3380*/  IADD3 R9, PT, PT, -R9, -0x43300000, RZ ;  /* 0xbcd0000009097810 */ /* 0x000fc80007ffe1ff */
[----:B------:R-:W-:-:S05]  /*3390*/  DFMA R18, R24, -R18, R28 ;  /* 0x800000121812722b */ /* 0x000fca000000001c */
[----:B------:R-:W-:-:S05]  /*33a0*/  LOP3.LUT R27, R21, R27, RZ, 0x3c, !PT ;  /* 0x0000001b151b7212 */ /* 0x000fca00078e3cff */
[----:B------:R-:W-:-:S04]  /*33b0*/  FSETP.NEU.AND P0, PT, |R19|, R9, PT ;  /* 0x000000091300720b */ /* 0x000fc80003f0d200 */
[----:B------:R-:W-:Y:S02]  /*33c0*/  FSEL R24, R20, R24, !P0 ;  /* 0x0000001814187208 */ /* 0x000fe40004000000 */
[----:B------:R-:W-:Y:S01]  /*33d0*/  FSEL R25, R27, R25, !P0 ;  /* 0x000000191b197208 */ /* 0x000fe20004000000 */
[----:B------:R-:W-:Y:S06]  /*33e0*/  BRA `(.L_x_186) ;  /* 0x0000000000547947 */ /* 0x000fec0003800000 */
.L_x_185:
[----:B------:R-:W-:-:S14]  /*33f0*/  DSETP.NAN.AND P0, PT, R20, R20, PT ;  /* 0x000000141400722a */ /* 0x000fdc0003f08000 */
[----:B------:R-:W-:Y:S05]  /*3400*/  @P0 BRA `(.L_x_187) ;  /* 0x0000000000440947 */ /* 0x000fea0003800000 */
[----:B------:R-:W-:-:S14]  /*3410*/  DSETP.NAN.AND P0, PT, R6, R6, PT ;  /* 0x000000060600722a */ /* 0x000fdc0003f08000 */
[----:B------:R-:W-:Y:S05]  /*3420*/  @P0 BRA `(.L_x_188) ;  /* 0x0000000000300947 */ /* 0x000fea0003800000 */
[----:B------:R-:W-:Y:S01]  /*3430*/  ISETP.NE.AND P0, PT, R26, R12, PT ;  /* 0x0000000c1a00720c */ /* 0x000fe20003f05270 */
[----:B------:R-:W-:Y:S01]  /*3440*/  IMAD.MOV.U32 R24, RZ, RZ, 0x0 ;  /* 0x00000000ff187424 */ /* 0x000fe200078e00ff */
[----:B------:R-:W-:-:S11]  /*3450*/  MOV R25, 0xfff80000 ;  /* 0xfff8000000197802 */ /* 0x000fd60000000f00 */
[----:B------:R-:W-:Y:S05]  /*3460*/  @!P0 BRA `(.L_x_186) ;  /* 0x0000000000348947 */ /* 0x000fea0003800000 */
[----:B------:R-:W-:Y:S02]  /*3470*/  ISETP.NE.AND P0, PT, R26, 0x7ff00000, PT ;  /* 0x7ff000001a00780c */ /* 0x000fe40003f05270 */
[----:B------:R-:W-:Y:S02]  /*3480*/  LOP3.LUT R25, R21, 0x80000000, R7, 0x48, !PT ;  /* 0x8000000015197812 */ /* 0x000fe400078e4807 */
[----:B------:R-:W-:-:S13]  /*3490*/  ISETP.EQ.OR P0, PT, R12, RZ, !P0 ;  /* 0x000000ff0c00720c */ /* 0x000fda0004702670 */
[----:B------:R-:W-:Y:S01]  /*34a0*/  @P0 LOP3.LUT R9, R25, 0x7ff00000, RZ, 0xfc, !PT ;  /* 0x7ff0000019090812 */ /* 0x000fe200078efcff */
[----:B------:R-:W-:Y:S01]  /*34b0*/  @!P0 IMAD.MOV.U32 R24, RZ, RZ, RZ ;  /* 0x000000ffff188224 */ /* 0x000fe200078e00ff */
[----:B------:R-:W-:-:S03]  /*34c0*/  @P0 MOV R24, RZ ;  /* 0x000000ff00180202 */ /* 0x000fc60000000f00 */
[----:B------:R-:W-:Y:S01]  /*34d0*/  @P0 IMAD.MOV.U32 R25, RZ, RZ, R9 ;  /* 0x000000ffff190224 */ /* 0x000fe200078e0009 */
[----:B------:R-:W-:Y:S06]  /*34e0*/  BRA `(.L_x_186) ;  /* 0x0000000000147947 */ /* 0x000fec0003800000 */
.L_x_188:
[----:B------:R-:W-:Y:S02]  /*34f0*/  LOP3.LUT R25, R7, 0x80000, RZ, 0xfc, !PT ;  /* 0x0008000007197812 */ /* 0x000fe400078efcff */
[----:B------:R-:W-:Y:S01]  /*3500*/  MOV R24, R6 ;  /* 0x0000000600187202 */ /* 0x000fe20000000f00 */
[----:B------:R-:W-:Y:S06]  /*3510*/  BRA `(.L_x_186) ;  /* 0x0000000000087947 */ /* 0x000fec0003800000 */
.L_x_187:
[----:B------:R-:W-:Y:S01]  /*3520*/  LOP3.LUT R25, R21, 0x80000, RZ, 0xfc, !PT ;  /* 0x0008000015197812 */ /* 0x000fe200078efcff */
[----:B------:R-:W-:-:S07]  /*3530*/  IMAD.MOV.U32 R24, RZ, RZ, R20 ;  /* 0x000000ffff187224 */ /* 0x000fce00078e0014 */
.L_x_186:
[----:B------:R-:W-:Y:S05]  /*3540*/  BSYNC.RECONVERGENT B2 ;  /* 0x0000000000027941 */ /* 0x000fea0003800200 */
.L_x_184:
[----:B------:R-:W-:-:S04]  /*3550*/  HFMA2 R9, -RZ, RZ, 0, 0 ;  /* 0x00000000ff097431 */ /* 0x000fc800000001ff */
[----:B------:R-:W-:Y:S05]  /*3560*/  RET.REL.NODEC R8 `(_Z23createRandomPermutation16geneticAlgorithm) ;  /* 0xffffffc808a47950 */ /* 0x000fea0003c3ffff */
.L_x_189:
        /* <DEDUP_REMOVED lines=9> */
.L_x_193:


//--------------------- .nv.shared.reserved.0     --------------------------
	.section	.nv.shared.reserved.0,"aw",@nobits
	.weak		__nv_reservedSMEM_offset_0_alias
	.size		__nv_reservedSMEM_offset_0_alias, 0, 64
	.other		__nv_reservedSMEM_offset_0_alias,@"STO_CUDA_RESERVED_SHARED STV_DEFAULT"
__nv_reservedSMEM_offset_0_alias:
	.zero		0
	.zero		64


//--------------------- .nv.global                --------------------------
	.section	.nv.global,"aw",@nobits
.nv.global:
	.type		_ZN34_INTERNAL_5b3f7706_4_k_cu_f21a5aa34cuda3std6ranges3__45__cpo9iter_moveE,@object
	.size		_ZN34_INTERNAL_5b3f7706_4_k_cu_f21a5aa34cuda3std6ranges3__45__cpo9iter_moveE,(_ZN34_INTERNAL_5b3f7706_4_k_cu_f21a5aa34cuda3std3__45__cpo5beginE - _ZN34_INTERNAL_5b3f7706_4_k_cu_f21a5aa34cuda3std6ranges3__45__cpo9iter_moveE)
_ZN34_INTERNAL_5b3f7706_4_k_cu_f21a5aa34cuda3std6ranges3__45__cpo9iter_moveE:
	.zero		1
	.type		_ZN34_INTERNAL_5b3f7706_4_k_cu_f21a5aa34cuda3std3__45__cpo5beginE,@object
	.size		_ZN34_INTERNAL_5b3f7706_4_k_cu_f21a5aa34cuda3std3__45__cpo5beginE,(_ZN34_INTERNAL_5b3f7706_4_k_cu_f21a5aa34cuda3std3__436_GLOBAL__N__5b3f7706_4_k_cu_f21a5aa36ignoreE - _ZN34_INTERNAL_5b3f7706_4_k_cu_f21a5aa34cuda3std3__45__cpo5beginE)
_ZN34_INTERNAL_5b3f7706_4_k_cu_f21a5aa34cuda3std3__45__cpo5beginE:
	.zero		1
	.type		_ZN34_INTERNAL_5b3f7706_4_k_cu_f21a5aa34cuda3std3__436_GLOBAL__N__5b3f7706_4_k_cu_f21a5aa36ignoreE,@object
	.size		_ZN34_INTERNAL_5b3f7706_4_k_cu_f21a5aa34cuda3std3__436_GLOBAL__N__5b3f7706_4_k_cu_f21a5aa36ignoreE,(_ZN34_INTERNAL_5b3f7706_4_k_cu_f21a5aa34cuda3std3__45__cpo6cbeginE - _ZN34_INTERNAL_5b3f7706_4_k_cu_f21a5aa34cuda3std3__436_GLOBAL__N__5b3f7706_4_k_cu_f21a5aa36ignoreE)
_ZN34_INTERNAL_5b3f7706_4_k_cu_f21a5aa34cuda3std3__436_GLOBAL__N__5b3f7706_4_k_cu_f21a5aa36ignoreE:
	.zero		1
	.type		_ZN34_INTERNAL_5b3f7706_4_k_cu_f21a5aa34cuda3std3__45__cpo6cbeginE,@object
	.size		_ZN34_INTERNAL_5b3f7706_4_k_cu_f21a5aa34cuda3std3__45__cpo6cbeginE,(_ZN34_INTERNAL_5b3f7706_4_k_cu_f21a5aa34cuda3std3__48in_placeE - _ZN34_INTERNAL_5b3f7706_4_k_cu_f21a5aa34cuda3std3__45__cpo6cbeginE)
_ZN34_INTERNAL_5b3f7706_4_k_cu_f21a5aa34cuda3std3__45__cpo6cbeginE:
	.zero		1
	.type		_ZN34_INTERNAL_5b3f7706_4_k_cu_f21a5aa34cuda3std3__48in_placeE,@object
	.size		_ZN34_INTERNAL_5b3f7706_4_k_cu_f21a5aa34cuda3std3__48in_placeE,(_ZN34_INTERNAL_5b3f7706_4_k_cu_f21a5aa34cuda3std3__45__cpo4cendE - _ZN34_INTERNAL_5b3f7706_4_k_cu_f21a5aa34cuda3std3__48in_placeE)
_ZN34_INTERNAL_5b3f7706_4_k_cu_f21a5aa34cuda3std3__48in_placeE:
	.zero		1
	.type		_ZN34_INTERNAL_5b3f7706_4_k_cu_f21a5aa34cuda3std3__45__cpo4cendE,@object
	.size		_ZN34_INTERNAL_5b3f7706_4_k_cu_f21a5aa34cuda3std3__45__cpo4cendE,(_ZN34_INTERNAL_5b3f7706_4_k_cu_f21a5aa34cuda3std6ranges3__45__cpo4swapE - _ZN34_INTERNAL_5b3f7706_4_k_cu_f21a5aa34cuda3std3__45__cpo4cendE)
_ZN34_INTERNAL_5b3f7706_4_k_cu_f21a5aa34cuda3std3__45__cpo4cendE:
	.zero		1
	.type		_ZN34_INTERNAL_5b3f7706_4_k_cu_f21a5aa34cuda3std6ranges3__45__cpo4swapE,@object
	.size		_ZN34_INTERNAL_5b3f7706_4_k_cu_f21a5aa34cuda3std6ranges3__45__cpo4swapE,(_ZN34_INTERNAL_5b3f7706_4_k_cu_f21a5aa34cuda3std3__45__cpo3endE - _ZN34_INTERNAL_5b3f7706_4_k_cu_f21a5aa34cuda3std6ranges3__45__cpo4swapE)
_ZN34_INTERNAL_5b3f7706_4_k_cu_f21a5aa34cuda3std6ranges3__45__cpo4swapE:
	.zero		1
	.type		_ZN34_INTERNAL_5b3f7706_4_k_cu_f21a5aa34cuda3std3__45__cpo3endE,@object
	.size		_ZN34_INTERNAL_5b3f7706_4_k_cu_f21a5aa34cuda3std3__45__cpo3endE,(_ZN34_INTERNAL_5b3f7706_4_k_cu_f21a5aa34cuda3std3__419piecewise_constructE - _ZN34_INTERNAL_5b3f7706_4_k_cu_f21a5aa34cuda3std3__45__cpo3endE)
_ZN34_INTERNAL_5b3f7706_4_k_cu_f21a5aa34cuda3std3__45__cpo3endE:
	.zero		1
	.type		_ZN34_INTERNAL_5b3f7706_4_k_cu_f21a5aa34cuda3std3__419piecewise_constructE,@object
	.size		_ZN34_INTERNAL_5b3f7706_4_k_cu_f21a5aa34cuda3std3__419piecewise_constructE,(.L_5 - _ZN34_INTERNAL_5b3f7706_4_k_cu_f21a5aa34cuda3std3__419piecewise_constructE)
_ZN34_INTERNAL_5b3f7706_4_k_cu_f21a5aa34cuda3std3__419piecewise_constructE:
	.zero		1
.L_5:


//--------------------- .nv.shared._Z16runOneGeneration16geneticAlgorithm --------------------------
	.section	.nv.shared._Z16runOneGeneration16geneticAlgorithm,"aw",@nobits
	.sectionflags	@""
	.align	8
.nv.shared._Z16runOneGeneration16geneticAlgorithm:
	.zero		11392


//--------------------- .nv.constant0._Z15runOneMigration16geneticAlgorithm --------------------------
	.section	.nv.constant0._Z15runOneMigration16geneticAlgorithm,"a",@progbits
	.sectionflags	@""
	.align	4
.nv.constant0._Z15runOneMigration16geneticAlgorithm:
	.zero		984


//--------------------- .nv.constant0._Z16runOneGeneration16geneticAlgorithm --------------------------
	.section	.nv.constant0._Z16runOneGeneration16geneticAlgorithm,"a",@progbits
	.sectionflags	@""
	.align	4
.nv.constant0._Z16runOneGeneration16geneticAlgorithm:
	.zero		984


//--------------------- .nv.constant0._Z17createRandomSeeds16geneticAlgorithml --------------------------
	.section	.nv.constant0._Z17createRandomSeeds16geneticAlgorithml,"a",@progbits
	.sectionflags	@""
	.align	4
.nv.constant0._Z17createRandomSeeds16geneticAlgorithml:
	.zero		992


//--------------------- .nv.constant0._Z23createRandomPermutation16geneticAlgorithm --------------------------
	.section	.nv.constant0._Z23createRandomPermutation16geneticAlgorithm,"a",@progbits
	.sectionflags	@""
	.align	4
.nv.constant0._Z23createRandomPermutation16geneticAlgorithm:
	.zero		984


//--------------------- SYMBOLS --------------------------

	.type		.nv.reservedSmem.offset0,@object
	.size		.nv.reservedSmem.offset0,0x4
	.type		.nv.reservedSmem.cap,@object
	.size		.nv.reservedSmem.cap,0x4
	.type		malloc,@function
	.type		free,@function
